//
// Generated by NVIDIA NVVM Compiler
//
// Compiler Build ID: CL-36424714
// Cuda compilation tools, release 13.0, V13.0.88
// Based on NVVM 20.0.0
//

.version 9.0
.target sm_100
.address_size 64

	// .globl	sort_thrust
.extern .func  (.param .b32 func_retval0) vprintf
(
	.param .b64 vprintf_param_0,
	.param .b64 vprintf_param_1
)
;
.extern .func  (.param .b64 func_retval0) malloc
(
	.param .b64 malloc_param_0
)
;
.extern .func free
(
	.param .b64 free_param_0
)
;
// _ZZN3cub18CUB_300001_SM_10006detail10radix_sort31DeviceRadixSortSingleTileKernelINS1_5radix10policy_hubIiNS0_8NullTypeEyE10Policy1000ELNS0_9SortOrderE0EiS6_yNS1_21identity_decomposer_tEEEvPKT1_PSB_PKT2_PSF_T3_iiT4_E12temp_storage has been demoted
// _ZZN3cub18CUB_300001_SM_10006detail10radix_sort30DeviceRadixSortHistogramKernelINS1_5radix10policy_hubIiNS0_8NullTypeEyE10Policy1000ELNS0_9SortOrderE0EiyNS1_21identity_decomposer_tEEEvPT2_PKT1_SB_iiT3_E12temp_storage has been demoted
// _ZZN3cub18CUB_300001_SM_10006detail10radix_sort33DeviceRadixSortExclusiveSumKernelINS1_5radix10policy_hubIiNS0_8NullTypeEyE10Policy1000EyEEvPT0_E12temp_storage has been demoted
// _ZZN3cub18CUB_300001_SM_10006detail10radix_sort29DeviceRadixSortOnesweepKernelINS1_5radix10policy_hubIiNS0_8NullTypeEyE10Policy1000ELNS0_9SortOrderE0EiS6_yiiNS1_21identity_decomposer_tEEEvPT5_SC_PT3_PKSD_PT1_PKSH_PT2_PKSL_T4_iiT6_E1s has been demoted
// _ZZN3cub18CUB_300001_SM_10006detail10radix_sort31DeviceRadixSortSingleTileKernelINS1_5radix10policy_hubIiiyE10Policy1000ELNS0_9SortOrderE0EiiyNS1_21identity_decomposer_tEEEvPKT1_PSA_PKT2_PSE_T3_iiT4_E12temp_storage has been demoted
// _ZZN3cub18CUB_300001_SM_10006detail10radix_sort30DeviceRadixSortHistogramKernelINS1_5radix10policy_hubIiiyE10Policy1000ELNS0_9SortOrderE0EiyNS1_21identity_decomposer_tEEEvPT2_PKT1_SA_iiT3_E12temp_storage has been demoted
// _ZZN3cub18CUB_300001_SM_10006detail10radix_sort33DeviceRadixSortExclusiveSumKernelINS1_5radix10policy_hubIiiyE10Policy1000EyEEvPT0_E12temp_storage has been demoted
// _ZZN3cub18CUB_300001_SM_10006detail10radix_sort29DeviceRadixSortOnesweepKernelINS1_5radix10policy_hubIiiyE10Policy1000ELNS0_9SortOrderE0EiiyiiNS1_21identity_decomposer_tEEEvPT5_SB_PT3_PKSC_PT1_PKSG_PT2_PKSK_T4_iiT6_E1s has been demoted
.global .align 1 .b8 _ZN34_INTERNAL_58e9b15a_4_k_cu_f6fe19634cuda3std3__45__cpo5beginE[1];
.global .align 1 .b8 _ZN34_INTERNAL_58e9b15a_4_k_cu_f6fe19634cuda3std3__45__cpo3endE[1];
.global .align 1 .b8 _ZN34_INTERNAL_58e9b15a_4_k_cu_f6fe19634cuda3std3__45__cpo6cbeginE[1];
.global .align 1 .b8 _ZN34_INTERNAL_58e9b15a_4_k_cu_f6fe19634cuda3std3__45__cpo4cendE[1];
.global .align 1 .b8 _ZN34_INTERNAL_58e9b15a_4_k_cu_f6fe19634cuda3std3__45__cpo6rbeginE[1];
.global .align 1 .b8 _ZN34_INTERNAL_58e9b15a_4_k_cu_f6fe19634cuda3std3__45__cpo4rendE[1];
.global .align 1 .b8 _ZN34_INTERNAL_58e9b15a_4_k_cu_f6fe19634cuda3std3__45__cpo7crbeginE[1];
.global .align 1 .b8 _ZN34_INTERNAL_58e9b15a_4_k_cu_f6fe19634cuda3std3__45__cpo5crendE[1];
.global .align 1 .b8 _ZN34_INTERNAL_58e9b15a_4_k_cu_f6fe19634cuda3std3__436_GLOBAL__N__58e9b15a_4_k_cu_f6fe19636ignoreE[1];
.global .align 1 .b8 _ZN34_INTERNAL_58e9b15a_4_k_cu_f6fe19634cuda3std3__419piecewise_constructE[1];
.global .align 1 .b8 _ZN34_INTERNAL_58e9b15a_4_k_cu_f6fe19634cuda3std3__48in_placeE[1];
.global .align 1 .b8 _ZN34_INTERNAL_58e9b15a_4_k_cu_f6fe19634cuda3std3__420unreachable_sentinelE[1];
.global .align 1 .b8 _ZN34_INTERNAL_58e9b15a_4_k_cu_f6fe19634cuda3std3__47nulloptE[1];
.global .align 1 .b8 _ZN34_INTERNAL_58e9b15a_4_k_cu_f6fe19634cuda3std3__48unexpectE[1];
.global .align 1 .b8 _ZN34_INTERNAL_58e9b15a_4_k_cu_f6fe19634cuda3std6ranges3__45__cpo4swapE[1];
.global .align 1 .b8 _ZN34_INTERNAL_58e9b15a_4_k_cu_f6fe19634cuda3std6ranges3__45__cpo9iter_moveE[1];
.global .align 1 .b8 _ZN34_INTERNAL_58e9b15a_4_k_cu_f6fe19634cuda3std6ranges3__45__cpo5beginE[1];
.global .align 1 .b8 _ZN34_INTERNAL_58e9b15a_4_k_cu_f6fe19634cuda3std6ranges3__45__cpo3endE[1];
.global .align 1 .b8 _ZN34_INTERNAL_58e9b15a_4_k_cu_f6fe19634cuda3std6ranges3__45__cpo6cbeginE[1];
.global .align 1 .b8 _ZN34_INTERNAL_58e9b15a_4_k_cu_f6fe19634cuda3std6ranges3__45__cpo4cendE[1];
.global .align 1 .b8 _ZN34_INTERNAL_58e9b15a_4_k_cu_f6fe19634cuda3std6ranges3__45__cpo7advanceE[1];
.global .align 1 .b8 _ZN34_INTERNAL_58e9b15a_4_k_cu_f6fe19634cuda3std6ranges3__45__cpo9iter_swapE[1];
.global .align 1 .b8 _ZN34_INTERNAL_58e9b15a_4_k_cu_f6fe19634cuda3std6ranges3__45__cpo4nextE[1];
.global .align 1 .b8 _ZN34_INTERNAL_58e9b15a_4_k_cu_f6fe19634cuda3std6ranges3__45__cpo4prevE[1];
.global .align 1 .b8 _ZN34_INTERNAL_58e9b15a_4_k_cu_f6fe19634cuda3std6ranges3__45__cpo4dataE[1];
.global .align 1 .b8 _ZN34_INTERNAL_58e9b15a_4_k_cu_f6fe19634cuda3std6ranges3__45__cpo5cdataE[1];
.global .align 1 .b8 _ZN34_INTERNAL_58e9b15a_4_k_cu_f6fe19634cuda3std6ranges3__45__cpo4sizeE[1];
.global .align 1 .b8 _ZN34_INTERNAL_58e9b15a_4_k_cu_f6fe19634cuda3std6ranges3__45__cpo5ssizeE[1];
.global .align 1 .b8 _ZN34_INTERNAL_58e9b15a_4_k_cu_f6fe19634cuda3std6ranges3__45__cpo8distanceE[1];
.global .align 1 .b8 _ZN34_INTERNAL_58e9b15a_4_k_cu_f6fe19636thrust24THRUST_300001_SM_1000_NS8cuda_cub3parE[1];
.global .align 1 .b8 _ZN34_INTERNAL_58e9b15a_4_k_cu_f6fe19636thrust24THRUST_300001_SM_1000_NS8cuda_cub10par_nosyncE[1];
.global .align 1 .b8 _ZN34_INTERNAL_58e9b15a_4_k_cu_f6fe19636thrust24THRUST_300001_SM_1000_NS6system6detail10sequential3seqE[1];
.global .align 1 .b8 _ZN34_INTERNAL_58e9b15a_4_k_cu_f6fe19636thrust24THRUST_300001_SM_1000_NS6system3cpp3parE[1];
.global .align 1 .b8 _ZN34_INTERNAL_58e9b15a_4_k_cu_f6fe19636thrust24THRUST_300001_SM_1000_NS12placeholders2_1E[1];
.global .align 1 .b8 _ZN34_INTERNAL_58e9b15a_4_k_cu_f6fe19636thrust24THRUST_300001_SM_1000_NS12placeholders2_2E[1];
.global .align 1 .b8 _ZN34_INTERNAL_58e9b15a_4_k_cu_f6fe19636thrust24THRUST_300001_SM_1000_NS12placeholders2_3E[1];
.global .align 1 .b8 _ZN34_INTERNAL_58e9b15a_4_k_cu_f6fe19636thrust24THRUST_300001_SM_1000_NS12placeholders2_4E[1];
.global .align 1 .b8 _ZN34_INTERNAL_58e9b15a_4_k_cu_f6fe19636thrust24THRUST_300001_SM_1000_NS12placeholders2_5E[1];
.global .align 1 .b8 _ZN34_INTERNAL_58e9b15a_4_k_cu_f6fe19636thrust24THRUST_300001_SM_1000_NS12placeholders2_6E[1];
.global .align 1 .b8 _ZN34_INTERNAL_58e9b15a_4_k_cu_f6fe19636thrust24THRUST_300001_SM_1000_NS12placeholders2_7E[1];
.global .align 1 .b8 _ZN34_INTERNAL_58e9b15a_4_k_cu_f6fe19636thrust24THRUST_300001_SM_1000_NS12placeholders2_8E[1];
.global .align 1 .b8 _ZN34_INTERNAL_58e9b15a_4_k_cu_f6fe19636thrust24THRUST_300001_SM_1000_NS12placeholders2_9E[1];
.global .align 1 .b8 _ZN34_INTERNAL_58e9b15a_4_k_cu_f6fe19636thrust24THRUST_300001_SM_1000_NS12placeholders3_10E[1];
.global .align 1 .b8 _ZN34_INTERNAL_58e9b15a_4_k_cu_f6fe19636thrust24THRUST_300001_SM_1000_NS3seqE[1];
.global .align 1 .b8 _ZN34_INTERNAL_58e9b15a_4_k_cu_f6fe19636thrust24THRUST_300001_SM_1000_NS6deviceE[1];
.global .align 1 .b8 $str[56] = {116, 101, 109, 112, 111, 114, 97, 114, 121, 95, 98, 117, 102, 102, 101, 114, 58, 58, 97, 108, 108, 111, 99, 97, 116, 101, 58, 32, 103, 101, 116, 95, 116, 101, 109, 112, 111, 114, 97, 114, 121, 95, 98, 117, 102, 102, 101, 114, 32, 102, 97, 105, 108, 101, 100};
.global .align 1 .b8 $str$2[4] = {37, 115, 10};

.visible .entry sort_thrust(
	.param .u32 sort_thrust_param_0,
	.param .u64 .ptr .align 1 sort_thrust_param_1
)
{
	.local .align 8 .b8 	__local_depot0[8];
	.reg .b64 	%SP;
	.reg .b64 	%SPL;
	.reg .pred 	%p<113>;
	.reg .b32 	%r<142>;
	.reg .b64 	%rd<433>;

	mov.u64 	%SPL, __local_depot0;
	cvta.local.u64 	%SP, %SPL;
	ld.param.u32 	%r11, [sort_thrust_param_0];
	ld.param.u64 	%rd277, [sort_thrust_param_1];
	cvta.to.global.u64 	%rd424, %rd277;
	cvt.s64.s32 	%rd2, %r11;
	setp.eq.s32 	%p6, %r11, 0;
	mov.b64 	%rd321, 0;
	@%p6 bra 	$L__BB0_74;
	shl.b64 	%rd279, %rd2, 2;
	{ // callseq 0, 0
	.param .b64 param0;
	st.param.b64 	[param0], %rd279;
	.param .b64 retval0;
	call.uni (retval0), 
	malloc, 
	(
	param0
	);
	ld.param.b64 	%rd321, [retval0];
	} // callseq 0
	setp.ne.s64 	%p7, %rd321, 0;
	@%p7 bra 	$L__BB0_74;
	add.u64 	%rd281, %SP, 0;
	add.u64 	%rd282, %SPL, 0;
	{ // callseq 1, 0
	.param .b64 param0;
	st.param.b64 	[param0], 0;
	call.uni 
	free, 
	(
	param0
	);
	} // callseq 1
	mov.u64 	%rd283, $str;
	cvta.global.u64 	%rd284, %rd283;
	st.local.u64 	[%rd282], %rd284;
	mov.u64 	%rd285, $str$2;
	cvta.global.u64 	%rd286, %rd285;
	{ // callseq 2, 0
	.param .b64 param0;
	st.param.b64 	[param0], %rd286;
	.param .b64 param1;
	st.param.b64 	[param1], %rd281;
	.param .b32 retval0;
	call.uni (retval0), 
	vprintf, 
	(
	param0, 
	param1
	);
	ld.param.b32 	%r12, [retval0];
	} // callseq 2
	// begin inline asm
	trap;
	// end inline asm
$L__BB0_3:
	setp.lt.u64 	%p19, %rd384, %rd5;
	add.s64 	%rd385, %rd385, 128;
	@%p19 bra 	$L__BB0_75;
$L__BB0_4:
	setp.lt.s32 	%p20, %r11, 33;
	@%p20 bra 	$L__BB0_119;
	setp.gt.u64 	%p21, %rd5, %rd424;
	shl.b64 	%rd289, %rd2, 2;
	add.s64 	%rd7, %rd321, %rd289;
	@%p21 bra 	$L__BB0_13;
	mov.b64 	%rd398, 32;
	mov.pred 	%p111, 0;
$L__BB0_7:
	mov.pred 	%p112, %p111;
	not.pred 	%p111, %p112;
	@%p111 bra 	$L__BB0_106;
	shl.b64 	%rd188, %rd398, 3;
	mov.u64 	%rd399, %rd424;
	mov.u64 	%rd402, %rd321;
$L__BB0_9:
	shl.b64 	%rd291, %rd398, 2;
	add.s64 	%rd191, %rd402, %rd291;
	sub.s64 	%rd292, %rd191, %rd7;
	setp.lt.s64 	%p24, %rd292, 0;
	selp.b64 	%rd293, %rd191, %rd7, %p24;
	add.s64 	%rd294, %rd293, %rd291;
	sub.s64 	%rd295, %rd294, %rd7;
	setp.lt.s64 	%p25, %rd295, 0;
	selp.b64 	%rd296, %rd294, %rd7, %p25;
	setp.eq.s64 	%p26, %rd402, %rd293;
	setp.eq.s64 	%p27, %rd293, %rd296;
	or.pred  	%p28, %p26, %p27;
	mov.u64 	%rd403, %rd293;
	mov.u64 	%rd408, %rd399;
	@%p28 bra 	$L__BB0_91;
	mov.u64 	%rd408, %rd399;
	mov.u64 	%rd403, %rd293;
$L__BB0_11:
	ld.u32 	%r9, [%rd403];
	ld.u32 	%r10, [%rd402];
	setp.ge.s32 	%p29, %r9, %r10;
	@%p29 bra 	$L__BB0_89;
	st.global.u32 	[%rd408], %r9;
	add.s64 	%rd403, %rd403, 4;
	bra.uni 	$L__BB0_90;
$L__BB0_13:
	add.s64 	%rd8, %rd277, %rd289;
	mov.b64 	%rd322, 32;
	mov.pred 	%p110, 0;
$L__BB0_14:
	mov.pred 	%p112, %p110;
	@%p112 bra 	$L__BB0_51;
	mov.u64 	%rd329, %rd277;
	mov.u64 	%rd331, %rd424;
	mov.u64 	%rd325, %rd321;
$L__BB0_16:
	shl.b64 	%rd302, %rd322, 2;
	add.s64 	%rd13, %rd331, %rd302;
	add.s64 	%rd14, %rd329, %rd302;
	setp.lt.u64 	%p48, %rd13, %rd5;
	min.u64 	%rd15, %rd13, %rd5;
	selp.b64 	%rd16, %rd14, %rd8, %p48;
	add.s64 	%rd303, %rd15, %rd302;
	add.s64 	%rd304, %rd16, %rd302;
	setp.lt.u64 	%p49, %rd303, %rd5;
	min.u64 	%rd17, %rd303, %rd5;
	selp.b64 	%rd18, %rd304, %rd8, %p49;
	setp.eq.s64 	%p50, %rd331, %rd15;
	setp.eq.s64 	%p51, %rd15, %rd17;
	or.pred  	%p52, %p50, %p51;
	mov.u64 	%rd339, %rd325;
	mov.u64 	%rd328, %rd15;
	mov.u64 	%rd326, %rd16;
	@%p52 bra 	$L__BB0_22;
	mov.u64 	%rd326, %rd16;
	mov.u64 	%rd327, %rd15;
	mov.u64 	%rd328, %rd15;
	mov.u64 	%rd330, %rd331;
	mov.u64 	%rd339, %rd325;
$L__BB0_18:
	ld.global.u32 	%r1, [%rd328];
	ld.global.u32 	%r2, [%rd331];
	setp.lt.s32 	%p53, %r1, %r2;
	@%p53 bra 	$L__BB0_20;
	st.u32 	[%rd339], %r2;
	add.s64 	%rd330, %rd330, 4;
	add.s64 	%rd331, %rd331, 4;
	add.s64 	%rd329, %rd329, 4;
	bra.uni 	$L__BB0_21;
$L__BB0_20:
	st.u32 	[%rd339], %r1;
	add.s64 	%rd327, %rd327, 4;
	add.s64 	%rd328, %rd328, 4;
	add.s64 	%rd326, %rd326, 4;
$L__BB0_21:
	add.s64 	%rd339, %rd339, 4;
	setp.ne.s64 	%p54, %rd330, %rd15;
	setp.ne.s64 	%p55, %rd327, %rd17;
	and.pred  	%p56, %p54, %p55;
	@%p56 bra 	$L__BB0_18;
$L__BB0_22:
	sub.s64 	%rd44, %rd16, %rd329;
	shr.s64 	%rd45, %rd44, 2;
	setp.lt.s64 	%p57, %rd45, 1;
	@%p57 bra 	$L__BB0_36;
	setp.lt.u64 	%p58, %rd45, 16;
	mov.u64 	%rd347, %rd339;
	@%p58 bra 	$L__BB0_26;
	and.b64  	%rd46, %rd45, 9223372036854775792;
	mov.b64 	%rd346, 0;
	mov.u64 	%rd347, %rd339;
$L__BB0_25:
	.pragma "nounroll";
	ld.global.u32 	%r36, [%rd331];
	st.u32 	[%rd347], %r36;
	ld.global.u32 	%r37, [%rd331+4];
	st.u32 	[%rd347+4], %r37;
	ld.global.u32 	%r38, [%rd331+8];
	st.u32 	[%rd347+8], %r38;
	ld.global.u32 	%r39, [%rd331+12];
	st.u32 	[%rd347+12], %r39;
	ld.global.u32 	%r40, [%rd331+16];
	st.u32 	[%rd347+16], %r40;
	ld.global.u32 	%r41, [%rd331+20];
	st.u32 	[%rd347+20], %r41;
	ld.global.u32 	%r42, [%rd331+24];
	st.u32 	[%rd347+24], %r42;
	ld.global.u32 	%r43, [%rd331+28];
	st.u32 	[%rd347+28], %r43;
	ld.global.u32 	%r44, [%rd331+32];
	st.u32 	[%rd347+32], %r44;
	ld.global.u32 	%r45, [%rd331+36];
	st.u32 	[%rd347+36], %r45;
	ld.global.u32 	%r46, [%rd331+40];
	st.u32 	[%rd347+40], %r46;
	ld.global.u32 	%r47, [%rd331+44];
	st.u32 	[%rd347+44], %r47;
	ld.global.u32 	%r48, [%rd331+48];
	st.u32 	[%rd347+48], %r48;
	ld.global.u32 	%r49, [%rd331+52];
	st.u32 	[%rd347+52], %r49;
	ld.global.u32 	%r50, [%rd331+56];
	st.u32 	[%rd347+56], %r50;
	ld.global.u32 	%r51, [%rd331+60];
	st.u32 	[%rd347+60], %r51;
	add.s64 	%rd331, %rd331, 64;
	add.s64 	%rd347, %rd347, 64;
	add.s64 	%rd346, %rd346, 16;
	setp.ne.s64 	%p59, %rd346, %rd46;
	@%p59 bra 	$L__BB0_25;
$L__BB0_26:
	and.b64  	%rd55, %rd45, 15;
	setp.eq.s64 	%p60, %rd55, 0;
	@%p60 bra 	$L__BB0_36;
	and.b64  	%rd56, %rd45, 7;
	setp.lt.u64 	%p61, %rd55, 8;
	@%p61 bra 	$L__BB0_29;
	ld.global.u32 	%r52, [%rd331];
	st.u32 	[%rd347], %r52;
	ld.global.u32 	%r53, [%rd331+4];
	st.u32 	[%rd347+4], %r53;
	ld.global.u32 	%r54, [%rd331+8];
	st.u32 	[%rd347+8], %r54;
	ld.global.u32 	%r55, [%rd331+12];
	st.u32 	[%rd347+12], %r55;
	ld.global.u32 	%r56, [%rd331+16];
	st.u32 	[%rd347+16], %r56;
	ld.global.u32 	%r57, [%rd331+20];
	st.u32 	[%rd347+20], %r57;
	ld.global.u32 	%r58, [%rd331+24];
	st.u32 	[%rd347+24], %r58;
	ld.global.u32 	%r59, [%rd331+28];
	st.u32 	[%rd347+28], %r59;
	add.s64 	%rd331, %rd331, 32;
	add.s64 	%rd347, %rd347, 32;
$L__BB0_29:
	setp.eq.s64 	%p62, %rd56, 0;
	@%p62 bra 	$L__BB0_36;
	and.b64  	%rd61, %rd45, 3;
	setp.lt.u64 	%p63, %rd56, 4;
	@%p63 bra 	$L__BB0_32;
	ld.global.u32 	%r60, [%rd331];
	st.u32 	[%rd347], %r60;
	ld.global.u32 	%r61, [%rd331+4];
	st.u32 	[%rd347+4], %r61;
	ld.global.u32 	%r62, [%rd331+8];
	st.u32 	[%rd347+8], %r62;
	ld.global.u32 	%r63, [%rd331+12];
	st.u32 	[%rd347+12], %r63;
	add.s64 	%rd331, %rd331, 16;
	add.s64 	%rd347, %rd347, 16;
$L__BB0_32:
	setp.eq.s64 	%p64, %rd61, 0;
	@%p64 bra 	$L__BB0_36;
	ld.global.u32 	%r64, [%rd331];
	st.u32 	[%rd347], %r64;
	setp.eq.s64 	%p65, %rd61, 1;
	@%p65 bra 	$L__BB0_36;
	ld.global.u32 	%r65, [%rd331+4];
	st.u32 	[%rd347+4], %r65;
	setp.eq.s64 	%p66, %rd61, 2;
	@%p66 bra 	$L__BB0_36;
	ld.global.u32 	%r66, [%rd331+8];
	st.u32 	[%rd347+8], %r66;
$L__BB0_36:
	add.s64 	%rd356, %rd339, %rd44;
	sub.s64 	%rd306, %rd18, %rd326;
	shr.s64 	%rd67, %rd306, 2;
	setp.lt.s64 	%p67, %rd67, 1;
	@%p67 bra 	$L__BB0_50;
	and.b64  	%rd68, %rd67, 15;
	setp.lt.u64 	%p68, %rd67, 16;
	@%p68 bra 	$L__BB0_40;
	and.b64  	%rd69, %rd67, 9223372036854775792;
	mov.b64 	%rd355, 0;
$L__BB0_39:
	.pragma "nounroll";
	ld.global.u32 	%r67, [%rd328];
	st.u32 	[%rd356], %r67;
	ld.global.u32 	%r68, [%rd328+4];
	st.u32 	[%rd356+4], %r68;
	ld.global.u32 	%r69, [%rd328+8];
	st.u32 	[%rd356+8], %r69;
	ld.global.u32 	%r70, [%rd328+12];
	st.u32 	[%rd356+12], %r70;
	ld.global.u32 	%r71, [%rd328+16];
	st.u32 	[%rd356+16], %r71;
	ld.global.u32 	%r72, [%rd328+20];
	st.u32 	[%rd356+20], %r72;
	ld.global.u32 	%r73, [%rd328+24];
	st.u32 	[%rd356+24], %r73;
	ld.global.u32 	%r74, [%rd328+28];
	st.u32 	[%rd356+28], %r74;
	ld.global.u32 	%r75, [%rd328+32];
	st.u32 	[%rd356+32], %r75;
	ld.global.u32 	%r76, [%rd328+36];
	st.u32 	[%rd356+36], %r76;
	ld.global.u32 	%r77, [%rd328+40];
	st.u32 	[%rd356+40], %r77;
	ld.global.u32 	%r78, [%rd328+44];
	st.u32 	[%rd356+44], %r78;
	ld.global.u32 	%r79, [%rd328+48];
	st.u32 	[%rd356+48], %r79;
	ld.global.u32 	%r80, [%rd328+52];
	st.u32 	[%rd356+52], %r80;
	ld.global.u32 	%r81, [%rd328+56];
	st.u32 	[%rd356+56], %r81;
	ld.global.u32 	%r82, [%rd328+60];
	st.u32 	[%rd356+60], %r82;
	add.s64 	%rd328, %rd328, 64;
	add.s64 	%rd356, %rd356, 64;
	add.s64 	%rd355, %rd355, 16;
	setp.ne.s64 	%p69, %rd355, %rd69;
	@%p69 bra 	$L__BB0_39;
$L__BB0_40:
	setp.eq.s64 	%p70, %rd68, 0;
	@%p70 bra 	$L__BB0_50;
	and.b64  	%rd78, %rd67, 7;
	setp.lt.u64 	%p71, %rd68, 8;
	@%p71 bra 	$L__BB0_43;
	ld.global.u32 	%r83, [%rd328];
	st.u32 	[%rd356], %r83;
	ld.global.u32 	%r84, [%rd328+4];
	st.u32 	[%rd356+4], %r84;
	ld.global.u32 	%r85, [%rd328+8];
	st.u32 	[%rd356+8], %r85;
	ld.global.u32 	%r86, [%rd328+12];
	st.u32 	[%rd356+12], %r86;
	ld.global.u32 	%r87, [%rd328+16];
	st.u32 	[%rd356+16], %r87;
	ld.global.u32 	%r88, [%rd328+20];
	st.u32 	[%rd356+20], %r88;
	ld.global.u32 	%r89, [%rd328+24];
	st.u32 	[%rd356+24], %r89;
	ld.global.u32 	%r90, [%rd328+28];
	st.u32 	[%rd356+28], %r90;
	add.s64 	%rd328, %rd328, 32;
	add.s64 	%rd356, %rd356, 32;
$L__BB0_43:
	setp.eq.s64 	%p72, %rd78, 0;
	@%p72 bra 	$L__BB0_50;
	and.b64  	%rd83, %rd67, 3;
	setp.lt.u64 	%p73, %rd78, 4;
	@%p73 bra 	$L__BB0_46;
	ld.global.u32 	%r91, [%rd328];
	st.u32 	[%rd356], %r91;
	ld.global.u32 	%r92, [%rd328+4];
	st.u32 	[%rd356+4], %r92;
	ld.global.u32 	%r93, [%rd328+8];
	st.u32 	[%rd356+8], %r93;
	ld.global.u32 	%r94, [%rd328+12];
	st.u32 	[%rd356+12], %r94;
	add.s64 	%rd328, %rd328, 16;
	add.s64 	%rd356, %rd356, 16;
$L__BB0_46:
	setp.eq.s64 	%p74, %rd83, 0;
	@%p74 bra 	$L__BB0_50;
	ld.global.u32 	%r95, [%rd328];
	st.u32 	[%rd356], %r95;
	setp.eq.s64 	%p75, %rd83, 1;
	@%p75 bra 	$L__BB0_50;
	ld.global.u32 	%r96, [%rd328+4];
	st.u32 	[%rd356+4], %r96;
	setp.eq.s64 	%p76, %rd83, 2;
	@%p76 bra 	$L__BB0_50;
	ld.global.u32 	%r97, [%rd328+8];
	st.u32 	[%rd356+8], %r97;
$L__BB0_50:
	shl.b64 	%rd308, %rd322, 2;
	add.s64 	%rd331, %rd13, %rd308;
	add.s64 	%rd329, %rd14, %rd308;
	shl.b64 	%rd309, %rd322, 3;
	add.s64 	%rd325, %rd325, %rd309;
	setp.lt.u64 	%p77, %rd331, %rd5;
	@%p77 bra 	$L__BB0_16;
	bra.uni 	$L__BB0_73;
$L__BB0_51:
	shl.b64 	%rd91, %rd322, 3;
	mov.u64 	%rd362, %rd424;
	mov.u64 	%rd365, %rd321;
$L__BB0_52:
	shl.b64 	%rd310, %rd322, 2;
	add.s64 	%rd94, %rd365, %rd310;
	sub.s64 	%rd311, %rd94, %rd7;
	setp.lt.s64 	%p78, %rd311, 0;
	selp.b64 	%rd312, %rd94, %rd7, %p78;
	add.s64 	%rd313, %rd312, %rd310;
	sub.s64 	%rd314, %rd313, %rd7;
	setp.lt.s64 	%p79, %rd314, 0;
	selp.b64 	%rd315, %rd313, %rd7, %p79;
	setp.eq.s64 	%p80, %rd365, %rd312;
	setp.eq.s64 	%p81, %rd312, %rd315;
	or.pred  	%p82, %p80, %p81;
	mov.u64 	%rd366, %rd312;
	mov.u64 	%rd371, %rd362;
	@%p82 bra 	$L__BB0_58;
	mov.u64 	%rd371, %rd362;
	mov.u64 	%rd366, %rd312;
$L__BB0_54:
	ld.u32 	%r3, [%rd366];
	ld.u32 	%r4, [%rd365];
	setp.lt.s32 	%p83, %r3, %r4;
	@%p83 bra 	$L__BB0_56;
	st.global.u32 	[%rd371], %r4;
	add.s64 	%rd365, %rd365, 4;
	bra.uni 	$L__BB0_57;
$L__BB0_56:
	st.global.u32 	[%rd371], %r3;
	add.s64 	%rd366, %rd366, 4;
$L__BB0_57:
	add.s64 	%rd371, %rd371, 4;
	setp.ne.s64 	%p84, %rd365, %rd312;
	setp.ne.s64 	%p85, %rd366, %rd315;
	and.pred  	%p86, %p84, %p85;
	@%p86 bra 	$L__BB0_54;
$L__BB0_58:
	sub.s64 	%rd108, %rd312, %rd365;
	shr.s64 	%rd109, %rd108, 2;
	setp.lt.s64 	%p87, %rd109, 1;
	@%p87 bra 	$L__BB0_65;
	and.b64  	%rd110, %rd109, 3;
	setp.eq.s64 	%p88, %rd110, 0;
	mov.u64 	%rd372, %rd371;
	mov.u64 	%rd373, %rd365;
	mov.u64 	%rd374, %rd109;
	@%p88 bra 	$L__BB0_63;
	ld.u32 	%r98, [%rd365];
	st.global.u32 	[%rd371], %r98;
	add.s64 	%rd373, %rd365, 4;
	add.s64 	%rd372, %rd371, 4;
	add.s64 	%rd374, %rd109, -1;
	setp.eq.s64 	%p89, %rd110, 1;
	@%p89 bra 	$L__BB0_63;
	ld.u32 	%r99, [%rd365+4];
	st.global.u32 	[%rd371+4], %r99;
	add.s64 	%rd373, %rd365, 8;
	add.s64 	%rd372, %rd371, 8;
	add.s64 	%rd374, %rd109, -2;
	setp.eq.s64 	%p90, %rd110, 2;
	@%p90 bra 	$L__BB0_63;
	ld.u32 	%r100, [%rd365+8];
	st.global.u32 	[%rd371+8], %r100;
	add.s64 	%rd373, %rd365, 12;
	add.s64 	%rd372, %rd371, 12;
	add.s64 	%rd374, %rd109, -3;
$L__BB0_63:
	setp.lt.u64 	%p91, %rd109, 4;
	@%p91 bra 	$L__BB0_65;
$L__BB0_64:
	ld.u32 	%r101, [%rd373];
	st.global.u32 	[%rd372], %r101;
	ld.u32 	%r102, [%rd373+4];
	st.global.u32 	[%rd372+4], %r102;
	ld.u32 	%r103, [%rd373+8];
	st.global.u32 	[%rd372+8], %r103;
	ld.u32 	%r104, [%rd373+12];
	st.global.u32 	[%rd372+12], %r104;
	add.s64 	%rd373, %rd373, 16;
	add.s64 	%rd372, %rd372, 16;
	add.s64 	%rd128, %rd374, -4;
	setp.gt.u64 	%p92, %rd374, 4;
	mov.u64 	%rd374, %rd128;
	@%p92 bra 	$L__BB0_64;
$L__BB0_65:
	add.s64 	%rd129, %rd371, %rd108;
	sub.s64 	%rd316, %rd315, %rd366;
	shr.s64 	%rd130, %rd316, 2;
	setp.lt.s64 	%p93, %rd130, 1;
	@%p93 bra 	$L__BB0_72;
	and.b64  	%rd131, %rd130, 3;
	setp.eq.s64 	%p94, %rd131, 0;
	mov.u64 	%rd378, %rd129;
	mov.u64 	%rd379, %rd366;
	mov.u64 	%rd380, %rd130;
	@%p94 bra 	$L__BB0_70;
	ld.u32 	%r105, [%rd366];
	st.global.u32 	[%rd129], %r105;
	add.s64 	%rd379, %rd366, 4;
	add.s64 	%rd378, %rd129, 4;
	add.s64 	%rd380, %rd130, -1;
	setp.eq.s64 	%p95, %rd131, 1;
	@%p95 bra 	$L__BB0_70;
	ld.u32 	%r106, [%rd366+4];
	st.global.u32 	[%rd129+4], %r106;
	add.s64 	%rd379, %rd366, 8;
	add.s64 	%rd378, %rd129, 8;
	add.s64 	%rd380, %rd130, -2;
	setp.eq.s64 	%p96, %rd131, 2;
	@%p96 bra 	$L__BB0_70;
	ld.u32 	%r107, [%rd366+8];
	st.global.u32 	[%rd129+8], %r107;
	add.s64 	%rd379, %rd366, 12;
	add.s64 	%rd378, %rd129, 12;
	add.s64 	%rd380, %rd130, -3;
$L__BB0_70:
	setp.lt.u64 	%p97, %rd130, 4;
	@%p97 bra 	$L__BB0_72;
$L__BB0_71:
	ld.u32 	%r108, [%rd379];
	st.global.u32 	[%rd378], %r108;
	ld.u32 	%r109, [%rd379+4];
	st.global.u32 	[%rd378+4], %r109;
	ld.u32 	%r110, [%rd379+8];
	st.global.u32 	[%rd378+8], %r110;
	ld.u32 	%r111, [%rd379+12];
	st.global.u32 	[%rd378+12], %r111;
	add.s64 	%rd379, %rd379, 16;
	add.s64 	%rd378, %rd378, 16;
	add.s64 	%rd149, %rd380, -4;
	setp.gt.u64 	%p98, %rd380, 4;
	mov.u64 	%rd380, %rd149;
	@%p98 bra 	$L__BB0_71;
$L__BB0_72:
	shl.b64 	%rd317, %rd322, 2;
	add.s64 	%rd365, %rd94, %rd317;
	add.s64 	%rd362, %rd362, %rd91;
	sub.s64 	%rd318, %rd365, %rd7;
	setp.lt.s64 	%p99, %rd318, 0;
	@%p99 bra 	$L__BB0_52;
$L__BB0_73:
	shl.b64 	%rd322, %rd322, 1;
	not.pred 	%p110, %p112;
	setp.lt.s64 	%p100, %rd322, %rd2;
	@%p100 bra 	$L__BB0_14;
	bra.uni 	$L__BB0_107;
$L__BB0_74:
	shl.b64 	%rd287, %rd2, 2;
	add.s64 	%rd5, %rd424, %rd287;
	setp.le.u64 	%p8, %rd5, %rd424;
	mov.u64 	%rd384, %rd424;
	mov.u64 	%rd385, %rd424;
	@%p8 bra 	$L__BB0_4;
$L__BB0_75:
	mov.u64 	%rd153, %rd384;
	add.s64 	%rd384, %rd153, 128;
	min.u64 	%rd156, %rd384, %rd5;
	add.s64 	%rd387, %rd153, 4;
	setp.eq.s64 	%p9, %rd387, %rd156;
	@%p9 bra 	$L__BB0_3;
	mov.b64 	%rd386, 0;
	mov.u64 	%rd388, %rd385;
	mov.u64 	%rd389, %rd385;
$L__BB0_77:
	add.s64 	%rd162, %rd388, 4;
	add.s64 	%rd163, %rd389, 4;
	ld.global.u32 	%r5, [%rd389+4];
	ld.global.u32 	%r14, [%rd385];
	setp.lt.s32 	%p10, %r5, %r14;
	@%p10 bra 	$L__BB0_81;
	ld.global.u32 	%r141, [%rd389];
	setp.ge.s32 	%p11, %r5, %r141;
	mov.u64 	%rd397, %rd163;
	@%p11 bra 	$L__BB0_80;
$L__BB0_79:
	mov.u64 	%rd181, %rd389;
	st.global.u32 	[%rd397], %r141;
	add.s64 	%rd389, %rd181, -4;
	ld.global.u32 	%r141, [%rd181+-4];
	setp.lt.s32 	%p12, %r5, %r141;
	mov.u64 	%rd397, %rd181;
	@%p12 bra 	$L__BB0_79;
$L__BB0_80:
	st.global.u32 	[%rd397], %r5;
	bra.uni 	$L__BB0_88;
$L__BB0_81:
	add.s64 	%rd390, %rd389, 8;
	and.b64  	%rd165, %rd386, 3;
	setp.eq.s64 	%p13, %rd165, 3;
	mov.u64 	%rd391, %rd387;
	mov.u64 	%rd392, %rd162;
	@%p13 bra 	$L__BB0_85;
	add.s64 	%rd391, %rd387, -4;
	ld.global.u32 	%r15, [%rd388];
	st.global.u32 	[%rd163], %r15;
	setp.eq.s64 	%p14, %rd165, 0;
	mov.u64 	%rd390, %rd163;
	mov.u64 	%rd392, %rd388;
	@%p14 bra 	$L__BB0_85;
	add.s64 	%rd391, %rd387, -8;
	add.s64 	%rd392, %rd388, -4;
	ld.global.u32 	%r16, [%rd388+-4];
	st.global.u32 	[%rd389], %r16;
	setp.eq.s64 	%p15, %rd165, 1;
	mov.u64 	%rd390, %rd389;
	@%p15 bra 	$L__BB0_85;
	add.s64 	%rd391, %rd387, -12;
	add.s64 	%rd392, %rd388, -8;
	add.s64 	%rd390, %rd389, -4;
	ld.global.u32 	%r17, [%rd388+-8];
	st.global.u32 	[%rd389+-4], %r17;
$L__BB0_85:
	setp.lt.u64 	%p16, %rd386, 3;
	@%p16 bra 	$L__BB0_87;
$L__BB0_86:
	ld.global.u32 	%r18, [%rd392+-4];
	st.global.u32 	[%rd390+-4], %r18;
	ld.global.u32 	%r19, [%rd392+-8];
	st.global.u32 	[%rd390+-8], %r19;
	ld.global.u32 	%r20, [%rd392+-12];
	st.global.u32 	[%rd390+-12], %r20;
	add.s64 	%rd391, %rd391, -16;
	add.s64 	%rd179, %rd392, -16;
	add.s64 	%rd180, %rd390, -16;
	ld.global.u32 	%r21, [%rd392+-16];
	st.global.u32 	[%rd390+-16], %r21;
	setp.ne.s64 	%p17, %rd153, %rd391;
	mov.u64 	%rd390, %rd180;
	mov.u64 	%rd392, %rd179;
	@%p17 bra 	$L__BB0_86;
$L__BB0_87:
	st.global.u32 	[%rd385], %r5;
$L__BB0_88:
	add.s64 	%rd387, %rd387, 4;
	setp.eq.s64 	%p18, %rd387, %rd156;
	add.s64 	%rd386, %rd386, 1;
	mov.u64 	%rd388, %rd162;
	mov.u64 	%rd389, %rd163;
	@%p18 bra 	$L__BB0_3;
	bra.uni 	$L__BB0_77;
$L__BB0_89:
	st.global.u32 	[%rd408], %r10;
	add.s64 	%rd402, %rd402, 4;
$L__BB0_90:
	add.s64 	%rd408, %rd408, 4;
	setp.ne.s64 	%p30, %rd402, %rd293;
	setp.ne.s64 	%p31, %rd403, %rd296;
	and.pred  	%p32, %p30, %p31;
	@%p32 bra 	$L__BB0_11;
$L__BB0_91:
	sub.s64 	%rd205, %rd293, %rd402;
	shr.s64 	%rd206, %rd205, 2;
	setp.lt.s64 	%p33, %rd206, 1;
	@%p33 bra 	$L__BB0_98;
	and.b64  	%rd207, %rd206, 3;
	setp.eq.s64 	%p34, %rd207, 0;
	mov.u64 	%rd409, %rd408;
	mov.u64 	%rd410, %rd402;
	mov.u64 	%rd411, %rd206;
	@%p34 bra 	$L__BB0_96;
	ld.u32 	%r22, [%rd402];
	st.global.u32 	[%rd408], %r22;
	add.s64 	%rd410, %rd402, 4;
	add.s64 	%rd409, %rd408, 4;
	add.s64 	%rd411, %rd206, -1;
	setp.eq.s64 	%p35, %rd207, 1;
	@%p35 bra 	$L__BB0_96;
	ld.u32 	%r23, [%rd402+4];
	st.global.u32 	[%rd408+4], %r23;
	add.s64 	%rd410, %rd402, 8;
	add.s64 	%rd409, %rd408, 8;
	add.s64 	%rd411, %rd206, -2;
	setp.eq.s64 	%p36, %rd207, 2;
	@%p36 bra 	$L__BB0_96;
	ld.u32 	%r24, [%rd402+8];
	st.global.u32 	[%rd408+8], %r24;
	add.s64 	%rd410, %rd402, 12;
	add.s64 	%rd409, %rd408, 12;
	add.s64 	%rd411, %rd206, -3;
$L__BB0_96:
	setp.lt.u64 	%p37, %rd206, 4;
	@%p37 bra 	$L__BB0_98;
$L__BB0_97:
	ld.u32 	%r25, [%rd410];
	st.global.u32 	[%rd409], %r25;
	ld.u32 	%r26, [%rd410+4];
	st.global.u32 	[%rd409+4], %r26;
	ld.u32 	%r27, [%rd410+8];
	st.global.u32 	[%rd409+8], %r27;
	ld.u32 	%r28, [%rd410+12];
	st.global.u32 	[%rd409+12], %r28;
	add.s64 	%rd410, %rd410, 16;
	add.s64 	%rd409, %rd409, 16;
	add.s64 	%rd225, %rd411, -4;
	setp.gt.u64 	%p38, %rd411, 4;
	mov.u64 	%rd411, %rd225;
	@%p38 bra 	$L__BB0_97;
$L__BB0_98:
	add.s64 	%rd226, %rd408, %rd205;
	sub.s64 	%rd297, %rd296, %rd403;
	shr.s64 	%rd227, %rd297, 2;
	setp.lt.s64 	%p39, %rd227, 1;
	@%p39 bra 	$L__BB0_105;
	and.b64  	%rd228, %rd227, 3;
	setp.eq.s64 	%p40, %rd228, 0;
	mov.u64 	%rd415, %rd226;
	mov.u64 	%rd416, %rd403;
	mov.u64 	%rd417, %rd227;
	@%p40 bra 	$L__BB0_103;
	ld.u32 	%r29, [%rd403];
	st.global.u32 	[%rd226], %r29;
	add.s64 	%rd416, %rd403, 4;
	add.s64 	%rd415, %rd226, 4;
	add.s64 	%rd417, %rd227, -1;
	setp.eq.s64 	%p41, %rd228, 1;
	@%p41 bra 	$L__BB0_103;
	ld.u32 	%r30, [%rd403+4];
	st.global.u32 	[%rd226+4], %r30;
	add.s64 	%rd416, %rd403, 8;
	add.s64 	%rd415, %rd226, 8;
	add.s64 	%rd417, %rd227, -2;
	setp.eq.s64 	%p42, %rd228, 2;
	@%p42 bra 	$L__BB0_103;
	ld.u32 	%r31, [%rd403+8];
	st.global.u32 	[%rd226+8], %r31;
	add.s64 	%rd416, %rd403, 12;
	add.s64 	%rd415, %rd226, 12;
	add.s64 	%rd417, %rd227, -3;
$L__BB0_103:
	setp.lt.u64 	%p43, %rd227, 4;
	@%p43 bra 	$L__BB0_105;
$L__BB0_104:
	ld.u32 	%r32, [%rd416];
	st.global.u32 	[%rd415], %r32;
	ld.u32 	%r33, [%rd416+4];
	st.global.u32 	[%rd415+4], %r33;
	ld.u32 	%r34, [%rd416+8];
	st.global.u32 	[%rd415+8], %r34;
	ld.u32 	%r35, [%rd416+12];
	st.global.u32 	[%rd415+12], %r35;
	add.s64 	%rd416, %rd416, 16;
	add.s64 	%rd415, %rd415, 16;
	add.s64 	%rd246, %rd417, -4;
	setp.gt.u64 	%p44, %rd417, 4;
	mov.u64 	%rd417, %rd246;
	@%p44 bra 	$L__BB0_104;
$L__BB0_105:
	add.s64 	%rd402, %rd191, %rd291;
	add.s64 	%rd399, %rd399, %rd188;
	sub.s64 	%rd299, %rd402, %rd7;
	setp.lt.s64 	%p45, %rd299, 0;
	@%p45 bra 	$L__BB0_9;
$L__BB0_106:
	shl.b64 	%rd398, %rd398, 1;
	setp.lt.s64 	%p46, %rd398, %rd2;
	@%p46 bra 	$L__BB0_7;
$L__BB0_107:
	@%p112 bra 	$L__BB0_119;
	min.s64 	%rd319, %rd2, 1;
	max.s64 	%rd250, %rd2, 1;
	sub.s64 	%rd320, %rd2, %rd319;
	and.b64  	%rd251, %rd250, 15;
	setp.lt.u64 	%p101, %rd320, 15;
	mov.u64 	%rd425, %rd321;
	@%p101 bra 	$L__BB0_111;
	and.b64  	%rd421, %rd250, 2147483632;
	mov.u64 	%rd425, %rd321;
$L__BB0_110:
	.pragma "nounroll";
	ld.u32 	%r112, [%rd425];
	st.global.u32 	[%rd424], %r112;
	ld.u32 	%r113, [%rd425+4];
	st.global.u32 	[%rd424+4], %r113;
	ld.u32 	%r114, [%rd425+8];
	st.global.u32 	[%rd424+8], %r114;
	ld.u32 	%r115, [%rd425+12];
	st.global.u32 	[%rd424+12], %r115;
	ld.u32 	%r116, [%rd425+16];
	st.global.u32 	[%rd424+16], %r116;
	ld.u32 	%r117, [%rd425+20];
	st.global.u32 	[%rd424+20], %r117;
	ld.u32 	%r118, [%rd425+24];
	st.global.u32 	[%rd424+24], %r118;
	ld.u32 	%r119, [%rd425+28];
	st.global.u32 	[%rd424+28], %r119;
	ld.u32 	%r120, [%rd425+32];
	st.global.u32 	[%rd424+32], %r120;
	ld.u32 	%r121, [%rd425+36];
	st.global.u32 	[%rd424+36], %r121;
	ld.u32 	%r122, [%rd425+40];
	st.global.u32 	[%rd424+40], %r122;
	ld.u32 	%r123, [%rd425+44];
	st.global.u32 	[%rd424+44], %r123;
	ld.u32 	%r124, [%rd425+48];
	st.global.u32 	[%rd424+48], %r124;
	ld.u32 	%r125, [%rd425+52];
	st.global.u32 	[%rd424+52], %r125;
	ld.u32 	%r126, [%rd425+56];
	st.global.u32 	[%rd424+56], %r126;
	ld.u32 	%r127, [%rd425+60];
	st.global.u32 	[%rd424+60], %r127;
	add.s64 	%rd425, %rd425, 64;
	add.s64 	%rd424, %rd424, 64;
	add.s64 	%rd421, %rd421, -16;
	setp.ne.s64 	%p102, %rd421, 0;
	@%p102 bra 	$L__BB0_110;
$L__BB0_111:
	setp.eq.s64 	%p103, %rd251, 0;
	@%p103 bra 	$L__BB0_119;
	and.b64  	%rd261, %rd250, 7;
	setp.lt.u64 	%p104, %rd251, 8;
	@%p104 bra 	$L__BB0_114;
	ld.u32 	%r128, [%rd425];
	st.global.u32 	[%rd424], %r128;
	ld.u32 	%r129, [%rd425+4];
	st.global.u32 	[%rd424+4], %r129;
	ld.u32 	%r130, [%rd425+8];
	st.global.u32 	[%rd424+8], %r130;
	ld.u32 	%r131, [%rd425+12];
	st.global.u32 	[%rd424+12], %r131;
	ld.u32 	%r132, [%rd425+16];
	st.global.u32 	[%rd424+16], %r132;
	ld.u32 	%r133, [%rd425+20];
	st.global.u32 	[%rd424+20], %r133;
	ld.u32 	%r134, [%rd425+24];
	st.global.u32 	[%rd424+24], %r134;
	ld.u32 	%r135, [%rd425+28];
	st.global.u32 	[%rd424+28], %r135;
	add.s64 	%rd425, %rd425, 32;
	add.s64 	%rd424, %rd424, 32;
$L__BB0_114:
	setp.eq.s64 	%p105, %rd261, 0;
	@%p105 bra 	$L__BB0_119;
	and.b64  	%rd430, %rd250, 3;
	setp.lt.u64 	%p106, %rd261, 4;
	@%p106 bra 	$L__BB0_117;
	ld.u32 	%r136, [%rd425];
	st.global.u32 	[%rd424], %r136;
	ld.u32 	%r137, [%rd425+4];
	st.global.u32 	[%rd424+4], %r137;
	ld.u32 	%r138, [%rd425+8];
	st.global.u32 	[%rd424+8], %r138;
	ld.u32 	%r139, [%rd425+12];
	st.global.u32 	[%rd424+12], %r139;
	add.s64 	%rd425, %rd425, 16;
	add.s64 	%rd424, %rd424, 16;
$L__BB0_117:
	setp.eq.s64 	%p107, %rd430, 0;
	@%p107 bra 	$L__BB0_119;
$L__BB0_118:
	.pragma "nounroll";
	ld.u32 	%r140, [%rd425];
	st.global.u32 	[%rd424], %r140;
	add.s64 	%rd425, %rd425, 4;
	add.s64 	%rd424, %rd424, 4;
	add.s64 	%rd430, %rd430, -1;
	setp.ne.s64 	%p108, %rd430, 0;
	@%p108 bra 	$L__BB0_118;
$L__BB0_119:
	setp.eq.s32 	%p109, %r11, 0;
	@%p109 bra 	$L__BB0_121;
	{ // callseq 3, 0
	.param .b64 param0;
	st.param.b64 	[param0], %rd321;
	call.uni 
	free, 
	(
	param0
	);
	} // callseq 3
$L__BB0_121:
	ret;

}
	// .globl	sort_by_key_thrust
.visible .entry sort_by_key_thrust(
	.param .u32 sort_by_key_thrust_param_0,
	.param .u64 .ptr .align 1 sort_by_key_thrust_param_1,
	.param .u64 .ptr .align 1 sort_by_key_thrust_param_2
)
{
	.local .align 8 .b8 	__local_depot1[8];
	.reg .b64 	%SP;
	.reg .b64 	%SPL;
	.reg .pred 	%p<94>;
	.reg .b32 	%r<112>;
	.reg .b64 	%rd<536>;

	mov.u64 	%SPL, __local_depot1;
	cvta.local.u64 	%SP, %SPL;
	ld.param.u32 	%r12, [sort_by_key_thrust_param_0];
	ld.param.u64 	%rd312, [sort_by_key_thrust_param_1];
	ld.param.u64 	%rd313, [sort_by_key_thrust_param_2];
	cvta.to.global.u64 	%rd465, %rd313;
	cvta.to.global.u64 	%rd463, %rd312;
	cvt.s64.s32 	%rd3, %r12;
	mul.wide.s32 	%rd4, %r12, 4;
	setp.eq.s32 	%p6, %r12, 0;
	mov.b64 	%rd390, 0;
	mov.u64 	%rd391, %rd390;
	@%p6 bra 	$L__BB1_5;
	{ // callseq 4, 0
	.param .b64 param0;
	st.param.b64 	[param0], %rd4;
	.param .b64 retval0;
	call.uni (retval0), 
	malloc, 
	(
	param0
	);
	ld.param.b64 	%rd390, [retval0];
	} // callseq 4
	setp.ne.s64 	%p7, %rd390, 0;
	@%p7 bra 	$L__BB1_3;
	add.u64 	%rd323, %SP, 0;
	add.u64 	%rd324, %SPL, 0;
	{ // callseq 8, 0
	.param .b64 param0;
	st.param.b64 	[param0], 0;
	call.uni 
	free, 
	(
	param0
	);
	} // callseq 8
	mov.u64 	%rd325, $str;
	cvta.global.u64 	%rd326, %rd325;
	st.local.u64 	[%rd324], %rd326;
	mov.u64 	%rd327, $str$2;
	cvta.global.u64 	%rd328, %rd327;
	{ // callseq 9, 0
	.param .b64 param0;
	st.param.b64 	[param0], %rd328;
	.param .b64 param1;
	st.param.b64 	[param1], %rd323;
	.param .b32 retval0;
	call.uni (retval0), 
	vprintf, 
	(
	param0, 
	param1
	);
	ld.param.b32 	%r15, [retval0];
	} // callseq 9
	// begin inline asm
	trap;
	// end inline asm
$L__BB1_3:
	{ // callseq 5, 0
	.param .b64 param0;
	st.param.b64 	[param0], %rd4;
	.param .b64 retval0;
	call.uni (retval0), 
	malloc, 
	(
	param0
	);
	ld.param.b64 	%rd391, [retval0];
	} // callseq 5
	setp.ne.s64 	%p8, %rd391, 0;
	@%p8 bra 	$L__BB1_5;
	add.u64 	%rd317, %SP, 0;
	add.u64 	%rd318, %SPL, 0;
	{ // callseq 6, 0
	.param .b64 param0;
	st.param.b64 	[param0], 0;
	call.uni 
	free, 
	(
	param0
	);
	} // callseq 6
	mov.u64 	%rd319, $str;
	cvta.global.u64 	%rd320, %rd319;
	st.local.u64 	[%rd318], %rd320;
	mov.u64 	%rd321, $str$2;
	cvta.global.u64 	%rd322, %rd321;
	{ // callseq 7, 0
	.param .b64 param0;
	st.param.b64 	[param0], %rd322;
	.param .b64 param1;
	st.param.b64 	[param1], %rd317;
	.param .b32 retval0;
	call.uni (retval0), 
	vprintf, 
	(
	param0, 
	param1
	);
	ld.param.b32 	%r13, [retval0];
	} // callseq 7
	// begin inline asm
	trap;
	// end inline asm
$L__BB1_5:
	shl.b64 	%rd329, %rd3, 2;
	add.s64 	%rd330, %rd463, %rd329;
	setp.le.u64 	%p9, %rd330, %rd463;
	mov.u64 	%rd464, %rd463;
	mov.u64 	%rd466, %rd465;
	@%p9 bra 	$L__BB1_6;
	bra.uni 	$L__BB1_38;
$L__BB1_6:
	ld.param.u32 	%r109, [sort_by_key_thrust_param_0];
	setp.lt.s32 	%p26, %r109, 33;
	@%p26 bra 	$L__BB1_93;
	ld.param.u64 	%rd382, [sort_by_key_thrust_param_1];
	cvta.to.global.u64 	%rd9, %rd382;
	shl.b64 	%rd343, %rd3, 2;
	add.s64 	%rd10, %rd9, %rd343;
	setp.gt.u64 	%p27, %rd10, %rd9;
	add.s64 	%rd11, %rd390, %rd343;
	@%p27 bra 	$L__BB1_11;
	mov.b64 	%rd488, 32;
	mov.pred 	%p92, 0;
$L__BB1_9:
	mov.pred 	%p93, %p92;
	not.pred 	%p92, %p93;
	@%p92 bra 	$L__BB1_64;
	ld.param.u64 	%rd387, [sort_by_key_thrust_param_2];
	cvta.to.global.u64 	%rd490, %rd387;
	shl.b64 	%rd201, %rd488, 1;
	shl.b64 	%rd353, %rd201, 2;
	mov.u64 	%rd499, %rd390;
	mov.u64 	%rd491, %rd9;
	mov.u64 	%rd493, %rd391;
	bra.uni 	$L__BB1_59;
$L__BB1_11:
	mov.b64 	%rd392, 32;
	mov.pred 	%p91, 0;
$L__BB1_12:
	mov.pred 	%p93, %p91;
	ld.param.u64 	%rd388, [sort_by_key_thrust_param_2];
	ld.param.u64 	%rd383, [sort_by_key_thrust_param_1];
	cvta.to.global.u64 	%rd400, %rd383;
	cvta.to.global.u64 	%rd393, %rd388;
	@%p93 bra 	$L__BB1_25;
	ld.param.u64 	%rd394, [sort_by_key_thrust_param_1];
	mov.u64 	%rd396, %rd390;
	mov.u64 	%rd397, %rd391;
$L__BB1_14:
	ld.param.u64 	%rd385, [sort_by_key_thrust_param_1];
	shl.b64 	%rd356, %rd392, 2;
	add.s64 	%rd20, %rd400, %rd356;
	add.s64 	%rd21, %rd394, %rd356;
	setp.lt.u64 	%p46, %rd20, %rd10;
	min.u64 	%rd22, %rd20, %rd10;
	shl.b64 	%rd357, %rd3, 2;
	add.s64 	%rd358, %rd385, %rd357;
	selp.b64 	%rd359, %rd21, %rd358, %p46;
	add.s64 	%rd360, %rd22, %rd356;
	min.u64 	%rd23, %rd360, %rd10;
	sub.s64 	%rd361, %rd359, %rd394;
	add.s64 	%rd398, %rd393, %rd361;
	setp.eq.s64 	%p47, %rd400, %rd22;
	setp.eq.s64 	%p48, %rd22, %rd23;
	or.pred  	%p49, %p47, %p48;
	mov.u64 	%rd425, %rd397;
	mov.u64 	%rd426, %rd396;
	mov.u64 	%rd402, %rd22;
	mov.u64 	%rd403, %rd22;
	mov.u64 	%rd401, %rd400;
	mov.u64 	%rd399, %rd393;
	@%p49 bra 	$L__BB1_20;
	mov.u64 	%rd399, %rd393;
	mov.u64 	%rd401, %rd400;
	mov.u64 	%rd402, %rd22;
	mov.u64 	%rd403, %rd22;
	mov.u64 	%rd426, %rd396;
	mov.u64 	%rd425, %rd397;
$L__BB1_16:
	ld.global.u32 	%r1, [%rd403];
	ld.global.u32 	%r2, [%rd401];
	setp.lt.s32 	%p50, %r1, %r2;
	@%p50 bra 	$L__BB1_18;
	st.u32 	[%rd426], %r2;
	ld.global.u32 	%r39, [%rd399];
	st.u32 	[%rd425], %r39;
	add.s64 	%rd400, %rd400, 4;
	add.s64 	%rd401, %rd401, 4;
	add.s64 	%rd399, %rd399, 4;
	bra.uni 	$L__BB1_19;
$L__BB1_18:
	st.u32 	[%rd426], %r1;
	ld.global.u32 	%r40, [%rd398];
	st.u32 	[%rd425], %r40;
	add.s64 	%rd402, %rd402, 4;
	add.s64 	%rd403, %rd403, 4;
	add.s64 	%rd398, %rd398, 4;
$L__BB1_19:
	add.s64 	%rd426, %rd426, 4;
	add.s64 	%rd425, %rd425, 4;
	setp.ne.s64 	%p51, %rd400, %rd22;
	setp.ne.s64 	%p52, %rd402, %rd23;
	and.pred  	%p53, %p51, %p52;
	@%p53 bra 	$L__BB1_16;
$L__BB1_20:
	setp.eq.s64 	%p54, %rd400, %rd22;
	@%p54 bra 	$L__BB1_22;
$L__BB1_21:
	ld.global.u32 	%r41, [%rd401];
	st.u32 	[%rd426], %r41;
	ld.global.u32 	%r42, [%rd399];
	st.u32 	[%rd425], %r42;
	add.s64 	%rd400, %rd400, 4;
	add.s64 	%rd401, %rd401, 4;
	add.s64 	%rd399, %rd399, 4;
	add.s64 	%rd426, %rd426, 4;
	add.s64 	%rd425, %rd425, 4;
	setp.ne.s64 	%p55, %rd400, %rd22;
	@%p55 bra 	$L__BB1_21;
$L__BB1_22:
	setp.eq.s64 	%p56, %rd402, %rd23;
	@%p56 bra 	$L__BB1_24;
$L__BB1_23:
	ld.global.u32 	%r43, [%rd403];
	st.u32 	[%rd426], %r43;
	ld.global.u32 	%r44, [%rd398];
	st.u32 	[%rd425], %r44;
	add.s64 	%rd402, %rd402, 4;
	add.s64 	%rd403, %rd403, 4;
	add.s64 	%rd398, %rd398, 4;
	add.s64 	%rd426, %rd426, 4;
	add.s64 	%rd425, %rd425, 4;
	setp.ne.s64 	%p57, %rd402, %rd23;
	@%p57 bra 	$L__BB1_23;
$L__BB1_24:
	shl.b64 	%rd362, %rd392, 2;
	add.s64 	%rd400, %rd20, %rd362;
	add.s64 	%rd394, %rd21, %rd362;
	shl.b64 	%rd363, %rd392, 3;
	add.s64 	%rd393, %rd393, %rd363;
	add.s64 	%rd396, %rd396, %rd363;
	add.s64 	%rd397, %rd397, %rd363;
	setp.lt.u64 	%p58, %rd400, %rd10;
	@%p58 bra 	$L__BB1_14;
	bra.uni 	$L__BB1_37;
$L__BB1_25:
	mov.u64 	%rd437, %rd390;
	mov.u64 	%rd436, %rd391;
$L__BB1_26:
	shl.b64 	%rd364, %rd3, 2;
	add.s64 	%rd365, %rd390, %rd364;
	shl.b64 	%rd366, %rd392, 2;
	add.s64 	%rd88, %rd437, %rd366;
	sub.s64 	%rd367, %rd88, %rd365;
	setp.lt.s64 	%p59, %rd367, 0;
	selp.b64 	%rd368, %rd88, %rd365, %p59;
	add.s64 	%rd369, %rd368, %rd366;
	sub.s64 	%rd370, %rd369, %rd365;
	setp.lt.s64 	%p60, %rd370, 0;
	selp.b64 	%rd371, %rd369, %rd365, %p60;
	sub.s64 	%rd372, %rd368, %rd437;
	add.s64 	%rd440, %rd436, %rd372;
	setp.eq.s64 	%p61, %rd437, %rd368;
	setp.eq.s64 	%p62, %rd368, %rd371;
	or.pred  	%p63, %p61, %p62;
	mov.u64 	%rd457, %rd393;
	mov.u64 	%rd458, %rd400;
	mov.u64 	%rd439, %rd436;
	mov.u64 	%rd438, %rd368;
	@%p63 bra 	$L__BB1_32;
	mov.u64 	%rd438, %rd368;
	mov.u64 	%rd439, %rd436;
	mov.u64 	%rd458, %rd400;
	mov.u64 	%rd457, %rd393;
$L__BB1_28:
	ld.u32 	%r3, [%rd438];
	ld.u32 	%r4, [%rd437];
	setp.lt.s32 	%p64, %r3, %r4;
	@%p64 bra 	$L__BB1_30;
	st.global.u32 	[%rd458], %r4;
	ld.u32 	%r45, [%rd439];
	st.global.u32 	[%rd457], %r45;
	add.s64 	%rd437, %rd437, 4;
	add.s64 	%rd439, %rd439, 4;
	bra.uni 	$L__BB1_31;
$L__BB1_30:
	st.global.u32 	[%rd458], %r3;
	ld.u32 	%r46, [%rd440];
	st.global.u32 	[%rd457], %r46;
	add.s64 	%rd438, %rd438, 4;
	add.s64 	%rd440, %rd440, 4;
$L__BB1_31:
	add.s64 	%rd458, %rd458, 4;
	add.s64 	%rd457, %rd457, 4;
	setp.ne.s64 	%p65, %rd437, %rd368;
	setp.ne.s64 	%p66, %rd438, %rd371;
	and.pred  	%p67, %p65, %p66;
	@%p67 bra 	$L__BB1_28;
$L__BB1_32:
	setp.eq.s64 	%p68, %rd437, %rd368;
	@%p68 bra 	$L__BB1_34;
$L__BB1_33:
	ld.u32 	%r47, [%rd437];
	st.global.u32 	[%rd458], %r47;
	ld.u32 	%r48, [%rd439];
	st.global.u32 	[%rd457], %r48;
	add.s64 	%rd437, %rd437, 4;
	add.s64 	%rd439, %rd439, 4;
	add.s64 	%rd458, %rd458, 4;
	add.s64 	%rd457, %rd457, 4;
	setp.ne.s64 	%p69, %rd437, %rd368;
	@%p69 bra 	$L__BB1_33;
$L__BB1_34:
	setp.eq.s64 	%p70, %rd438, %rd371;
	@%p70 bra 	$L__BB1_36;
$L__BB1_35:
	ld.u32 	%r49, [%rd438];
	st.global.u32 	[%rd458], %r49;
	ld.u32 	%r50, [%rd440];
	st.global.u32 	[%rd457], %r50;
	add.s64 	%rd438, %rd438, 4;
	add.s64 	%rd440, %rd440, 4;
	add.s64 	%rd458, %rd458, 4;
	add.s64 	%rd457, %rd457, 4;
	setp.ne.s64 	%p71, %rd438, %rd371;
	@%p71 bra 	$L__BB1_35;
$L__BB1_36:
	add.s64 	%rd437, %rd88, %rd366;
	shl.b64 	%rd376, %rd392, 3;
	add.s64 	%rd436, %rd436, %rd376;
	add.s64 	%rd400, %rd400, %rd376;
	add.s64 	%rd393, %rd393, %rd376;
	sub.s64 	%rd377, %rd437, %rd365;
	setp.lt.s64 	%p72, %rd377, 0;
	@%p72 bra 	$L__BB1_26;
$L__BB1_37:
	shl.b64 	%rd392, %rd392, 1;
	not.pred 	%p91, %p93;
	setp.lt.s64 	%p73, %rd392, %rd3;
	@%p73 bra 	$L__BB1_12;
	bra.uni 	$L__BB1_65;
$L__BB1_38:
	ld.param.u64 	%rd379, [sort_by_key_thrust_param_1];
	add.s64 	%rd142, %rd463, 128;
	cvta.to.global.u64 	%rd331, %rd379;
	shl.b64 	%rd332, %rd3, 2;
	add.s64 	%rd333, %rd331, %rd332;
	min.u64 	%rd334, %rd142, %rd333;
	add.s64 	%rd468, %rd463, 4;
	setp.eq.s64 	%p10, %rd468, %rd334;
	@%p10 bra 	$L__BB1_58;
	mov.b64 	%rd467, 0;
	mov.u64 	%rd469, %rd464;
	mov.u64 	%rd470, %rd464;
	mov.u64 	%rd471, %rd465;
	mov.u64 	%rd472, %rd466;
$L__BB1_40:
	add.s64 	%rd150, %rd469, 4;
	add.s64 	%rd151, %rd470, 4;
	add.s64 	%rd152, %rd471, 4;
	add.s64 	%rd153, %rd472, 4;
	ld.global.u32 	%r5, [%rd470+4];
	ld.global.u32 	%r6, [%rd472+4];
	ld.global.u32 	%r17, [%rd464];
	setp.lt.s32 	%p11, %r5, %r17;
	@%p11 bra 	$L__BB1_44;
	ld.global.u32 	%r111, [%rd470];
	setp.ge.s32 	%p12, %r5, %r111;
	mov.u64 	%rd486, %rd153;
	mov.u64 	%rd487, %rd151;
	@%p12 bra 	$L__BB1_43;
$L__BB1_42:
	mov.u64 	%rd186, %rd470;
	add.s64 	%rd189, %rd486, -4;
	st.global.u32 	[%rd487], %r111;
	ld.global.u32 	%r18, [%rd486+-4];
	st.global.u32 	[%rd486], %r18;
	add.s64 	%rd470, %rd186, -4;
	ld.global.u32 	%r111, [%rd186+-4];
	setp.lt.s32 	%p13, %r5, %r111;
	mov.u64 	%rd486, %rd189;
	mov.u64 	%rd487, %rd186;
	@%p13 bra 	$L__BB1_42;
$L__BB1_43:
	st.global.u32 	[%rd487], %r5;
	st.global.u32 	[%rd486], %r6;
	bra.uni 	$L__BB1_57;
$L__BB1_44:
	add.s64 	%rd473, %rd470, 8;
	and.b64  	%rd155, %rd467, 3;
	setp.eq.s64 	%p14, %rd155, 3;
	mov.u64 	%rd474, %rd468;
	mov.u64 	%rd475, %rd150;
	@%p14 bra 	$L__BB1_48;
	add.s64 	%rd474, %rd468, -4;
	ld.global.u32 	%r19, [%rd469];
	st.global.u32 	[%rd151], %r19;
	setp.eq.s64 	%p15, %rd155, 0;
	mov.u64 	%rd473, %rd151;
	mov.u64 	%rd475, %rd469;
	@%p15 bra 	$L__BB1_48;
	add.s64 	%rd474, %rd468, -8;
	add.s64 	%rd475, %rd469, -4;
	ld.global.u32 	%r20, [%rd469+-4];
	st.global.u32 	[%rd470], %r20;
	setp.eq.s64 	%p16, %rd155, 1;
	mov.u64 	%rd473, %rd470;
	@%p16 bra 	$L__BB1_48;
	add.s64 	%rd474, %rd468, -12;
	add.s64 	%rd475, %rd469, -8;
	add.s64 	%rd473, %rd470, -4;
	ld.global.u32 	%r21, [%rd469+-8];
	st.global.u32 	[%rd470+-4], %r21;
$L__BB1_48:
	setp.lt.u64 	%p17, %rd467, 3;
	@%p17 bra 	$L__BB1_50;
$L__BB1_49:
	ld.global.u32 	%r22, [%rd475+-4];
	st.global.u32 	[%rd473+-4], %r22;
	ld.global.u32 	%r23, [%rd475+-8];
	st.global.u32 	[%rd473+-8], %r23;
	ld.global.u32 	%r24, [%rd475+-12];
	st.global.u32 	[%rd473+-12], %r24;
	add.s64 	%rd474, %rd474, -16;
	add.s64 	%rd169, %rd475, -16;
	add.s64 	%rd170, %rd473, -16;
	ld.global.u32 	%r25, [%rd475+-16];
	st.global.u32 	[%rd473+-16], %r25;
	setp.ne.s64 	%p18, %rd463, %rd474;
	mov.u64 	%rd473, %rd170;
	mov.u64 	%rd475, %rd169;
	@%p18 bra 	$L__BB1_49;
$L__BB1_50:
	add.s64 	%rd479, %rd472, 8;
	mov.u64 	%rd480, %rd152;
	mov.u64 	%rd481, %rd153;
	@%p14 bra 	$L__BB1_54;
	ld.global.u32 	%r26, [%rd472];
	st.global.u32 	[%rd472+4], %r26;
	setp.eq.s64 	%p20, %rd155, 0;
	mov.u64 	%rd479, %rd153;
	mov.u64 	%rd480, %rd471;
	mov.u64 	%rd481, %rd472;
	@%p20 bra 	$L__BB1_54;
	add.s64 	%rd480, %rd471, -4;
	add.s64 	%rd481, %rd472, -4;
	ld.global.u32 	%r27, [%rd472+-4];
	st.global.u32 	[%rd472], %r27;
	setp.eq.s64 	%p21, %rd155, 1;
	mov.u64 	%rd479, %rd472;
	@%p21 bra 	$L__BB1_54;
	add.s64 	%rd479, %rd472, -4;
	add.s64 	%rd480, %rd471, -8;
	add.s64 	%rd481, %rd472, -8;
	ld.global.u32 	%r28, [%rd472+-8];
	st.global.u32 	[%rd472+-4], %r28;
$L__BB1_54:
	@%p17 bra 	$L__BB1_56;
$L__BB1_55:
	ld.global.u32 	%r29, [%rd481+-4];
	st.global.u32 	[%rd479+-4], %r29;
	ld.global.u32 	%r30, [%rd481+-8];
	st.global.u32 	[%rd479+-8], %r30;
	ld.global.u32 	%r31, [%rd481+-12];
	st.global.u32 	[%rd479+-12], %r31;
	add.s64 	%rd480, %rd480, -16;
	add.s64 	%rd184, %rd481, -16;
	add.s64 	%rd185, %rd479, -16;
	ld.global.u32 	%r32, [%rd481+-16];
	st.global.u32 	[%rd479+-16], %r32;
	setp.ne.s64 	%p23, %rd465, %rd480;
	mov.u64 	%rd479, %rd185;
	mov.u64 	%rd481, %rd184;
	@%p23 bra 	$L__BB1_55;
$L__BB1_56:
	st.global.u32 	[%rd464], %r5;
	st.global.u32 	[%rd466], %r6;
$L__BB1_57:
	ld.param.u64 	%rd380, [sort_by_key_thrust_param_1];
	add.s64 	%rd468, %rd468, 4;
	cvta.to.global.u64 	%rd336, %rd380;
	shl.b64 	%rd337, %rd3, 2;
	add.s64 	%rd338, %rd336, %rd337;
	min.u64 	%rd339, %rd142, %rd338;
	setp.ne.s64 	%p24, %rd468, %rd339;
	add.s64 	%rd467, %rd467, 1;
	mov.u64 	%rd469, %rd150;
	mov.u64 	%rd470, %rd151;
	mov.u64 	%rd471, %rd152;
	mov.u64 	%rd472, %rd153;
	@%p24 bra 	$L__BB1_40;
$L__BB1_58:
	ld.param.u64 	%rd381, [sort_by_key_thrust_param_1];
	cvta.to.global.u64 	%rd340, %rd381;
	shl.b64 	%rd341, %rd3, 2;
	add.s64 	%rd342, %rd340, %rd341;
	setp.lt.u64 	%p25, %rd142, %rd342;
	add.s64 	%rd465, %rd465, 128;
	add.s64 	%rd466, %rd466, 128;
	add.s64 	%rd464, %rd464, 128;
	mov.u64 	%rd463, %rd142;
	@%p25 bra 	$L__BB1_38;
	bra.uni 	$L__BB1_6;
$L__BB1_59:
	shl.b64 	%rd345, %rd488, 2;
	add.s64 	%rd207, %rd499, %rd345;
	sub.s64 	%rd346, %rd207, %rd11;
	setp.lt.s64 	%p30, %rd346, 0;
	selp.b64 	%rd347, %rd207, %rd11, %p30;
	add.s64 	%rd348, %rd347, %rd345;
	sub.s64 	%rd349, %rd348, %rd11;
	setp.lt.s64 	%p31, %rd349, 0;
	selp.b64 	%rd350, %rd348, %rd11, %p31;
	sub.s64 	%rd351, %rd347, %rd499;
	add.s64 	%rd496, %rd493, %rd351;
	setp.eq.s64 	%p32, %rd499, %rd347;
	setp.eq.s64 	%p33, %rd347, %rd350;
	or.pred  	%p34, %p32, %p33;
	mov.u64 	%rd504, %rd490;
	mov.u64 	%rd505, %rd491;
	mov.u64 	%rd497, %rd493;
	mov.u64 	%rd498, %rd347;
	@%p34 bra 	$L__BB1_60;
	bra.uni 	$L__BB1_68;
$L__BB1_60:
	setp.eq.s64 	%p39, %rd499, %rd347;
	@%p39 bra 	$L__BB1_61;
	bra.uni 	$L__BB1_72;
$L__BB1_61:
	setp.eq.s64 	%p41, %rd498, %rd350;
	@%p41 bra 	$L__BB1_63;
$L__BB1_62:
	ld.u32 	%r37, [%rd498];
	st.global.u32 	[%rd505], %r37;
	ld.u32 	%r38, [%rd496];
	st.global.u32 	[%rd504], %r38;
	add.s64 	%rd498, %rd498, 4;
	add.s64 	%rd496, %rd496, 4;
	add.s64 	%rd505, %rd505, 4;
	add.s64 	%rd504, %rd504, 4;
	setp.ne.s64 	%p42, %rd498, %rd350;
	@%p42 bra 	$L__BB1_62;
$L__BB1_63:
	shl.b64 	%rd352, %rd488, 2;
	add.s64 	%rd499, %rd207, %rd352;
	add.s64 	%rd493, %rd493, %rd353;
	add.s64 	%rd491, %rd491, %rd353;
	add.s64 	%rd490, %rd490, %rd353;
	sub.s64 	%rd354, %rd499, %rd11;
	setp.lt.s64 	%p43, %rd354, 0;
	@%p43 bra 	$L__BB1_59;
$L__BB1_64:
	shl.b64 	%rd488, %rd488, 1;
	setp.lt.s64 	%p44, %rd488, %rd3;
	@%p44 bra 	$L__BB1_9;
$L__BB1_65:
	@%p93 bra 	$L__BB1_93;
	ld.param.u64 	%rd386, [sort_by_key_thrust_param_1];
	cvta.to.global.u64 	%rd522, %rd386;
	min.s64 	%rd378, %rd3, 1;
	max.s64 	%rd258, %rd3, 1;
	sub.s64 	%rd259, %rd3, %rd378;
	and.b64  	%rd260, %rd258, 15;
	setp.lt.u64 	%p74, %rd259, 15;
	mov.u64 	%rd523, %rd390;
	@%p74 bra 	$L__BB1_74;
	and.b64  	%rd521, %rd258, 2147483632;
	mov.u64 	%rd523, %rd390;
	bra.uni 	$L__BB1_73;
$L__BB1_68:
	ld.u32 	%r10, [%rd498];
	ld.u32 	%r11, [%rd499];
	setp.lt.s32 	%p35, %r10, %r11;
	@%p35 bra 	$L__BB1_70;
	st.global.u32 	[%rd505], %r11;
	ld.u32 	%r33, [%rd497];
	st.global.u32 	[%rd504], %r33;
	add.s64 	%rd499, %rd499, 4;
	add.s64 	%rd497, %rd497, 4;
	bra.uni 	$L__BB1_71;
$L__BB1_70:
	st.global.u32 	[%rd505], %r10;
	ld.u32 	%r34, [%rd496];
	st.global.u32 	[%rd504], %r34;
	add.s64 	%rd498, %rd498, 4;
	add.s64 	%rd496, %rd496, 4;
$L__BB1_71:
	add.s64 	%rd505, %rd505, 4;
	add.s64 	%rd504, %rd504, 4;
	setp.eq.s64 	%p36, %rd499, %rd347;
	setp.eq.s64 	%p37, %rd498, %rd350;
	or.pred  	%p38, %p36, %p37;
	@%p38 bra 	$L__BB1_60;
	bra.uni 	$L__BB1_68;
$L__BB1_72:
	ld.u32 	%r35, [%rd499];
	st.global.u32 	[%rd505], %r35;
	ld.u32 	%r36, [%rd497];
	st.global.u32 	[%rd504], %r36;
	add.s64 	%rd499, %rd499, 4;
	add.s64 	%rd497, %rd497, 4;
	add.s64 	%rd505, %rd505, 4;
	add.s64 	%rd504, %rd504, 4;
	setp.eq.s64 	%p40, %rd499, %rd347;
	@%p40 bra 	$L__BB1_61;
	bra.uni 	$L__BB1_72;
$L__BB1_73:
	.pragma "nounroll";
	ld.u32 	%r51, [%rd523];
	st.global.u32 	[%rd522], %r51;
	ld.u32 	%r52, [%rd523+4];
	st.global.u32 	[%rd522+4], %r52;
	ld.u32 	%r53, [%rd523+8];
	st.global.u32 	[%rd522+8], %r53;
	ld.u32 	%r54, [%rd523+12];
	st.global.u32 	[%rd522+12], %r54;
	ld.u32 	%r55, [%rd523+16];
	st.global.u32 	[%rd522+16], %r55;
	ld.u32 	%r56, [%rd523+20];
	st.global.u32 	[%rd522+20], %r56;
	ld.u32 	%r57, [%rd523+24];
	st.global.u32 	[%rd522+24], %r57;
	ld.u32 	%r58, [%rd523+28];
	st.global.u32 	[%rd522+28], %r58;
	ld.u32 	%r59, [%rd523+32];
	st.global.u32 	[%rd522+32], %r59;
	ld.u32 	%r60, [%rd523+36];
	st.global.u32 	[%rd522+36], %r60;
	ld.u32 	%r61, [%rd523+40];
	st.global.u32 	[%rd522+40], %r61;
	ld.u32 	%r62, [%rd523+44];
	st.global.u32 	[%rd522+44], %r62;
	ld.u32 	%r63, [%rd523+48];
	st.global.u32 	[%rd522+48], %r63;
	ld.u32 	%r64, [%rd523+52];
	st.global.u32 	[%rd522+52], %r64;
	ld.u32 	%r65, [%rd523+56];
	st.global.u32 	[%rd522+56], %r65;
	ld.u32 	%r66, [%rd523+60];
	st.global.u32 	[%rd522+60], %r66;
	add.s64 	%rd523, %rd523, 64;
	add.s64 	%rd522, %rd522, 64;
	add.s64 	%rd521, %rd521, -16;
	setp.eq.s64 	%p75, %rd521, 0;
	@%p75 bra 	$L__BB1_74;
	bra.uni 	$L__BB1_73;
$L__BB1_74:
	setp.eq.s64 	%p76, %rd260, 0;
	@%p76 bra 	$L__BB1_82;
	and.b64  	%rd264, %rd258, 7;
	setp.lt.u64 	%p77, %rd260, 8;
	@%p77 bra 	$L__BB1_77;
	ld.u32 	%r67, [%rd523];
	st.global.u32 	[%rd522], %r67;
	ld.u32 	%r68, [%rd523+4];
	st.global.u32 	[%rd522+4], %r68;
	ld.u32 	%r69, [%rd523+8];
	st.global.u32 	[%rd522+8], %r69;
	ld.u32 	%r70, [%rd523+12];
	st.global.u32 	[%rd522+12], %r70;
	ld.u32 	%r71, [%rd523+16];
	st.global.u32 	[%rd522+16], %r71;
	ld.u32 	%r72, [%rd523+20];
	st.global.u32 	[%rd522+20], %r72;
	ld.u32 	%r73, [%rd523+24];
	st.global.u32 	[%rd522+24], %r73;
	ld.u32 	%r74, [%rd523+28];
	st.global.u32 	[%rd522+28], %r74;
	add.s64 	%rd523, %rd523, 32;
	add.s64 	%rd522, %rd522, 32;
$L__BB1_77:
	setp.eq.s64 	%p78, %rd264, 0;
	@%p78 bra 	$L__BB1_82;
	and.b64  	%rd518, %rd258, 3;
	setp.lt.u64 	%p79, %rd264, 4;
	@%p79 bra 	$L__BB1_80;
	ld.u32 	%r75, [%rd523];
	st.global.u32 	[%rd522], %r75;
	ld.u32 	%r76, [%rd523+4];
	st.global.u32 	[%rd522+4], %r76;
	ld.u32 	%r77, [%rd523+8];
	st.global.u32 	[%rd522+8], %r77;
	ld.u32 	%r78, [%rd523+12];
	st.global.u32 	[%rd522+12], %r78;
	add.s64 	%rd523, %rd523, 16;
	add.s64 	%rd522, %rd522, 16;
$L__BB1_80:
	setp.eq.s64 	%p80, %rd518, 0;
	@%p80 bra 	$L__BB1_82;
$L__BB1_81:
	.pragma "nounroll";
	ld.u32 	%r79, [%rd523];
	st.global.u32 	[%rd522], %r79;
	add.s64 	%rd523, %rd523, 4;
	add.s64 	%rd522, %rd522, 4;
	add.s64 	%rd518, %rd518, -1;
	setp.ne.s64 	%p81, %rd518, 0;
	@%p81 bra 	$L__BB1_81;
$L__BB1_82:
	ld.param.u64 	%rd389, [sort_by_key_thrust_param_2];
	cvta.to.global.u64 	%rd527, %rd389;
	setp.lt.u64 	%p82, %rd259, 15;
	mov.u64 	%rd528, %rd391;
	@%p82 bra 	$L__BB1_85;
	and.b64  	%rd524, %rd258, 2147483632;
	mov.u64 	%rd528, %rd391;
$L__BB1_84:
	.pragma "nounroll";
	ld.u32 	%r80, [%rd528];
	st.global.u32 	[%rd527], %r80;
	ld.u32 	%r81, [%rd528+4];
	st.global.u32 	[%rd527+4], %r81;
	ld.u32 	%r82, [%rd528+8];
	st.global.u32 	[%rd527+8], %r82;
	ld.u32 	%r83, [%rd528+12];
	st.global.u32 	[%rd527+12], %r83;
	ld.u32 	%r84, [%rd528+16];
	st.global.u32 	[%rd527+16], %r84;
	ld.u32 	%r85, [%rd528+20];
	st.global.u32 	[%rd527+20], %r85;
	ld.u32 	%r86, [%rd528+24];
	st.global.u32 	[%rd527+24], %r86;
	ld.u32 	%r87, [%rd528+28];
	st.global.u32 	[%rd527+28], %r87;
	ld.u32 	%r88, [%rd528+32];
	st.global.u32 	[%rd527+32], %r88;
	ld.u32 	%r89, [%rd528+36];
	st.global.u32 	[%rd527+36], %r89;
	ld.u32 	%r90, [%rd528+40];
	st.global.u32 	[%rd527+40], %r90;
	ld.u32 	%r91, [%rd528+44];
	st.global.u32 	[%rd527+44], %r91;
	ld.u32 	%r92, [%rd528+48];
	st.global.u32 	[%rd527+48], %r92;
	ld.u32 	%r93, [%rd528+52];
	st.global.u32 	[%rd527+52], %r93;
	ld.u32 	%r94, [%rd528+56];
	st.global.u32 	[%rd527+56], %r94;
	ld.u32 	%r95, [%rd528+60];
	st.global.u32 	[%rd527+60], %r95;
	add.s64 	%rd528, %rd528, 64;
	add.s64 	%rd527, %rd527, 64;
	add.s64 	%rd524, %rd524, -16;
	setp.ne.s64 	%p83, %rd524, 0;
	@%p83 bra 	$L__BB1_84;
$L__BB1_85:
	setp.eq.s64 	%p84, %rd260, 0;
	@%p84 bra 	$L__BB1_93;
	and.b64  	%rd296, %rd258, 7;
	setp.lt.u64 	%p85, %rd260, 8;
	@%p85 bra 	$L__BB1_88;
	ld.u32 	%r96, [%rd528];
	st.global.u32 	[%rd527], %r96;
	ld.u32 	%r97, [%rd528+4];
	st.global.u32 	[%rd527+4], %r97;
	ld.u32 	%r98, [%rd528+8];
	st.global.u32 	[%rd527+8], %r98;
	ld.u32 	%r99, [%rd528+12];
	st.global.u32 	[%rd527+12], %r99;
	ld.u32 	%r100, [%rd528+16];
	st.global.u32 	[%rd527+16], %r100;
	ld.u32 	%r101, [%rd528+20];
	st.global.u32 	[%rd527+20], %r101;
	ld.u32 	%r102, [%rd528+24];
	st.global.u32 	[%rd527+24], %r102;
	ld.u32 	%r103, [%rd528+28];
	st.global.u32 	[%rd527+28], %r103;
	add.s64 	%rd528, %rd528, 32;
	add.s64 	%rd527, %rd527, 32;
$L__BB1_88:
	setp.eq.s64 	%p86, %rd296, 0;
	@%p86 bra 	$L__BB1_93;
	and.b64  	%rd533, %rd258, 3;
	setp.lt.u64 	%p87, %rd296, 4;
	@%p87 bra 	$L__BB1_91;
	ld.u32 	%r104, [%rd528];
	st.global.u32 	[%rd527], %r104;
	ld.u32 	%r105, [%rd528+4];
	st.global.u32 	[%rd527+4], %r105;
	ld.u32 	%r106, [%rd528+8];
	st.global.u32 	[%rd527+8], %r106;
	ld.u32 	%r107, [%rd528+12];
	st.global.u32 	[%rd527+12], %r107;
	add.s64 	%rd528, %rd528, 16;
	add.s64 	%rd527, %rd527, 16;
$L__BB1_91:
	setp.eq.s64 	%p88, %rd533, 0;
	@%p88 bra 	$L__BB1_93;
$L__BB1_92:
	.pragma "nounroll";
	ld.u32 	%r108, [%rd528];
	st.global.u32 	[%rd527], %r108;
	add.s64 	%rd528, %rd528, 4;
	add.s64 	%rd527, %rd527, 4;
	add.s64 	%rd533, %rd533, -1;
	setp.ne.s64 	%p89, %rd533, 0;
	@%p89 bra 	$L__BB1_92;
$L__BB1_93:
	ld.param.u32 	%r110, [sort_by_key_thrust_param_0];
	setp.eq.s32 	%p90, %r110, 0;
	@%p90 bra 	$L__BB1_95;
	{ // callseq 10, 0
	.param .b64 param0;
	st.param.b64 	[param0], %rd391;
	call.uni 
	free, 
	(
	param0
	);
	} // callseq 10
	{ // callseq 11, 0
	.param .b64 param0;
	st.param.b64 	[param0], %rd390;
	call.uni 
	free, 
	(
	param0
	);
	} // callseq 11
$L__BB1_95:
	ret;

}
	// .globl	_ZN3cub18CUB_300001_SM_10006detail11EmptyKernelIvEEvv
.visible .entry _ZN3cub18CUB_300001_SM_10006detail11EmptyKernelIvEEvv()
{


	ret;

}
	// .globl	_ZN3cub18CUB_300001_SM_10006detail10radix_sort31DeviceRadixSortSingleTileKernelINS1_5radix10policy_hubIiNS0_8NullTypeEyE10Policy1000ELNS0_9SortOrderE0EiS6_yNS1_21identity_decomposer_tEEEvPKT1_PSB_PKT2_PSF_T3_iiT4_
.visible .entry _ZN3cub18CUB_300001_SM_10006detail10radix_sort31DeviceRadixSortSingleTileKernelINS1_5radix10policy_hubIiNS0_8NullTypeEyE10Policy1000ELNS0_9SortOrderE0EiS6_yNS1_21identity_decomposer_tEEEvPKT1_PSB_PKT2_PSF_T3_iiT4_(
	.param .u64 .ptr .align 1 _ZN3cub18CUB_300001_SM_10006detail10radix_sort31DeviceRadixSortSingleTileKernelINS1_5radix10policy_hubIiNS0_8NullTypeEyE10Policy1000ELNS0_9SortOrderE0EiS6_yNS1_21identity_decomposer_tEEEvPKT1_PSB_PKT2_PSF_T3_iiT4__param_0,
	.param .u64 .ptr .align 1 _ZN3cub18CUB_300001_SM_10006detail10radix_sort31DeviceRadixSortSingleTileKernelINS1_5radix10policy_hubIiNS0_8NullTypeEyE10Policy1000ELNS0_9SortOrderE0EiS6_yNS1_21identity_decomposer_tEEEvPKT1_PSB_PKT2_PSF_T3_iiT4__param_1,
	.param .u64 .ptr .align 1 _ZN3cub18CUB_300001_SM_10006detail10radix_sort31DeviceRadixSortSingleTileKernelINS1_5radix10policy_hubIiNS0_8NullTypeEyE10Policy1000ELNS0_9SortOrderE0EiS6_yNS1_21identity_decomposer_tEEEvPKT1_PSB_PKT2_PSF_T3_iiT4__param_2,
	.param .u64 .ptr .align 1 _ZN3cub18CUB_300001_SM_10006detail10radix_sort31DeviceRadixSortSingleTileKernelINS1_5radix10policy_hubIiNS0_8NullTypeEyE10Policy1000ELNS0_9SortOrderE0EiS6_yNS1_21identity_decomposer_tEEEvPKT1_PSB_PKT2_PSF_T3_iiT4__param_3,
	.param .u64 _ZN3cub18CUB_300001_SM_10006detail10radix_sort31DeviceRadixSortSingleTileKernelINS1_5radix10policy_hubIiNS0_8NullTypeEyE10Policy1000ELNS0_9SortOrderE0EiS6_yNS1_21identity_decomposer_tEEEvPKT1_PSB_PKT2_PSF_T3_iiT4__param_4,
	.param .u32 _ZN3cub18CUB_300001_SM_10006detail10radix_sort31DeviceRadixSortSingleTileKernelINS1_5radix10policy_hubIiNS0_8NullTypeEyE10Policy1000ELNS0_9SortOrderE0EiS6_yNS1_21identity_decomposer_tEEEvPKT1_PSB_PKT2_PSF_T3_iiT4__param_5,
	.param .u32 _ZN3cub18CUB_300001_SM_10006detail10radix_sort31DeviceRadixSortSingleTileKernelINS1_5radix10policy_hubIiNS0_8NullTypeEyE10Policy1000ELNS0_9SortOrderE0EiS6_yNS1_21identity_decomposer_tEEEvPKT1_PSB_PKT2_PSF_T3_iiT4__param_6,
	.param .align 1 .b8 _ZN3cub18CUB_300001_SM_10006detail10radix_sort31DeviceRadixSortSingleTileKernelINS1_5radix10policy_hubIiNS0_8NullTypeEyE10Policy1000ELNS0_9SortOrderE0EiS6_yNS1_21identity_decomposer_tEEEvPKT1_PSB_PKT2_PSF_T3_iiT4__param_7[1]
)
.maxntid 256
.minnctapersm 1
{
	.reg .pred 	%p<52>;
	.reg .b16 	%rs<39>;
	.reg .b32 	%r<744>;
	.reg .b64 	%rd<29>;
	// demoted variable
	.shared .align 16 .b8 _ZZN3cub18CUB_300001_SM_10006detail10radix_sort31DeviceRadixSortSingleTileKernelINS1_5radix10policy_hubIiNS0_8NullTypeEyE10Policy1000ELNS0_9SortOrderE0EiS6_yNS1_21identity_decomposer_tEEEvPKT1_PSB_PKT2_PSF_T3_iiT4_E12temp_storage[33856];
	ld.param.u64 	%rd5, [_ZN3cub18CUB_300001_SM_10006detail10radix_sort31DeviceRadixSortSingleTileKernelINS1_5radix10policy_hubIiNS0_8NullTypeEyE10Policy1000ELNS0_9SortOrderE0EiS6_yNS1_21identity_decomposer_tEEEvPKT1_PSB_PKT2_PSF_T3_iiT4__param_0];
	ld.param.u64 	%rd3, [_ZN3cub18CUB_300001_SM_10006detail10radix_sort31DeviceRadixSortSingleTileKernelINS1_5radix10policy_hubIiNS0_8NullTypeEyE10Policy1000ELNS0_9SortOrderE0EiS6_yNS1_21identity_decomposer_tEEEvPKT1_PSB_PKT2_PSF_T3_iiT4__param_1];
	ld.param.u64 	%rd4, [_ZN3cub18CUB_300001_SM_10006detail10radix_sort31DeviceRadixSortSingleTileKernelINS1_5radix10policy_hubIiNS0_8NullTypeEyE10Policy1000ELNS0_9SortOrderE0EiS6_yNS1_21identity_decomposer_tEEEvPKT1_PSB_PKT2_PSF_T3_iiT4__param_4];
	ld.param.u32 	%r189, [_ZN3cub18CUB_300001_SM_10006detail10radix_sort31DeviceRadixSortSingleTileKernelINS1_5radix10policy_hubIiNS0_8NullTypeEyE10Policy1000ELNS0_9SortOrderE0EiS6_yNS1_21identity_decomposer_tEEEvPKT1_PSB_PKT2_PSF_T3_iiT4__param_5];
	ld.param.u32 	%r190, [_ZN3cub18CUB_300001_SM_10006detail10radix_sort31DeviceRadixSortSingleTileKernelINS1_5radix10policy_hubIiNS0_8NullTypeEyE10Policy1000ELNS0_9SortOrderE0EiS6_yNS1_21identity_decomposer_tEEEvPKT1_PSB_PKT2_PSF_T3_iiT4__param_6];
	cvta.to.global.u64 	%rd6, %rd5;
	cvt.u32.u64 	%r1, %rd4;
	mov.u32 	%r2, %tid.x;
	mul.lo.s32 	%r3, %r2, 19;
	setp.ge.s32 	%p1, %r3, %r1;
	mul.wide.u32 	%rd7, %r3, 4;
	add.s64 	%rd1, %rd6, %rd7;
	mov.b32 	%r741, -1;
	@%p1 bra 	$L__BB3_2;
	ld.global.u32 	%r192, [%rd1];
	xor.b32  	%r741, %r192, -2147483648;
$L__BB3_2:
	add.s32 	%r194, %r3, 1;
	setp.ge.s32 	%p2, %r194, %r1;
	mov.b32 	%r740, -1;
	@%p2 bra 	$L__BB3_4;
	ld.global.u32 	%r195, [%rd1+4];
	xor.b32  	%r740, %r195, -2147483648;
$L__BB3_4:
	add.s32 	%r197, %r3, 2;
	setp.ge.s32 	%p3, %r197, %r1;
	mov.b32 	%r739, -1;
	@%p3 bra 	$L__BB3_6;
	ld.global.u32 	%r198, [%rd1+8];
	xor.b32  	%r739, %r198, -2147483648;
$L__BB3_6:
	add.s32 	%r200, %r3, 3;
	setp.ge.s32 	%p4, %r200, %r1;
	mov.b32 	%r738, -1;
	@%p4 bra 	$L__BB3_8;
	ld.global.u32 	%r201, [%rd1+12];
	xor.b32  	%r738, %r201, -2147483648;
$L__BB3_8:
	add.s32 	%r203, %r3, 4;
	setp.ge.s32 	%p5, %r203, %r1;
	mov.b32 	%r737, -1;
	@%p5 bra 	$L__BB3_10;
	ld.global.u32 	%r204, [%rd1+16];
	xor.b32  	%r737, %r204, -2147483648;
$L__BB3_10:
	add.s32 	%r206, %r3, 5;
	setp.ge.s32 	%p6, %r206, %r1;
	mov.b32 	%r736, -1;
	@%p6 bra 	$L__BB3_12;
	ld.global.u32 	%r207, [%rd1+20];
	xor.b32  	%r736, %r207, -2147483648;
$L__BB3_12:
	add.s32 	%r209, %r3, 6;
	setp.ge.s32 	%p7, %r209, %r1;
	mov.b32 	%r735, -1;
	@%p7 bra 	$L__BB3_14;
	ld.global.u32 	%r210, [%rd1+24];
	xor.b32  	%r735, %r210, -2147483648;
$L__BB3_14:
	add.s32 	%r212, %r3, 7;
	setp.ge.s32 	%p8, %r212, %r1;
	mov.b32 	%r734, -1;
	@%p8 bra 	$L__BB3_16;
	ld.global.u32 	%r213, [%rd1+28];
	xor.b32  	%r734, %r213, -2147483648;
$L__BB3_16:
	add.s32 	%r215, %r3, 8;
	setp.ge.s32 	%p9, %r215, %r1;
	mov.b32 	%r733, -1;
	@%p9 bra 	$L__BB3_18;
	ld.global.u32 	%r216, [%rd1+32];
	xor.b32  	%r733, %r216, -2147483648;
$L__BB3_18:
	add.s32 	%r218, %r3, 9;
	setp.ge.s32 	%p10, %r218, %r1;
	mov.b32 	%r732, -1;
	@%p10 bra 	$L__BB3_20;
	ld.global.u32 	%r219, [%rd1+36];
	xor.b32  	%r732, %r219, -2147483648;
$L__BB3_20:
	add.s32 	%r221, %r3, 10;
	setp.ge.s32 	%p11, %r221, %r1;
	mov.b32 	%r731, -1;
	@%p11 bra 	$L__BB3_22;
	ld.global.u32 	%r222, [%rd1+40];
	xor.b32  	%r731, %r222, -2147483648;
$L__BB3_22:
	add.s32 	%r224, %r3, 11;
	setp.ge.s32 	%p12, %r224, %r1;
	mov.b32 	%r730, -1;
	@%p12 bra 	$L__BB3_24;
	ld.global.u32 	%r225, [%rd1+44];
	xor.b32  	%r730, %r225, -2147483648;
$L__BB3_24:
	add.s32 	%r227, %r3, 12;
	setp.ge.s32 	%p13, %r227, %r1;
	mov.b32 	%r729, -1;
	@%p13 bra 	$L__BB3_26;
	ld.global.u32 	%r228, [%rd1+48];
	xor.b32  	%r729, %r228, -2147483648;
$L__BB3_26:
	add.s32 	%r230, %r3, 13;
	setp.ge.s32 	%p14, %r230, %r1;
	mov.b32 	%r728, -1;
	@%p14 bra 	$L__BB3_28;
	ld.global.u32 	%r231, [%rd1+52];
	xor.b32  	%r728, %r231, -2147483648;
$L__BB3_28:
	add.s32 	%r233, %r3, 14;
	setp.ge.s32 	%p15, %r233, %r1;
	mov.b32 	%r727, -1;
	@%p15 bra 	$L__BB3_30;
	ld.global.u32 	%r234, [%rd1+56];
	xor.b32  	%r727, %r234, -2147483648;
$L__BB3_30:
	add.s32 	%r236, %r3, 15;
	setp.ge.s32 	%p16, %r236, %r1;
	mov.b32 	%r726, -1;
	@%p16 bra 	$L__BB3_32;
	ld.global.u32 	%r237, [%rd1+60];
	xor.b32  	%r726, %r237, -2147483648;
$L__BB3_32:
	add.s32 	%r239, %r3, 16;
	setp.ge.s32 	%p17, %r239, %r1;
	mov.b32 	%r725, -1;
	@%p17 bra 	$L__BB3_34;
	ld.global.u32 	%r240, [%rd1+64];
	xor.b32  	%r725, %r240, -2147483648;
$L__BB3_34:
	add.s32 	%r242, %r3, 17;
	setp.ge.s32 	%p18, %r242, %r1;
	mov.b32 	%r724, -1;
	@%p18 bra 	$L__BB3_36;
	ld.global.u32 	%r243, [%rd1+68];
	xor.b32  	%r724, %r243, -2147483648;
$L__BB3_36:
	add.s32 	%r245, %r3, 18;
	setp.ge.s32 	%p19, %r245, %r1;
	mov.b32 	%r723, -1;
	@%p19 bra 	$L__BB3_38;
	ld.global.u32 	%r246, [%rd1+72];
	xor.b32  	%r723, %r246, -2147483648;
$L__BB3_38:
	bar.sync 	0;
	shr.u32 	%r42, %r2, 5;
	shl.b32 	%r248, %r2, 2;
	mov.u32 	%r249, _ZZN3cub18CUB_300001_SM_10006detail10radix_sort31DeviceRadixSortSingleTileKernelINS1_5radix10policy_hubIiNS0_8NullTypeEyE10Policy1000ELNS0_9SortOrderE0EiS6_yNS1_21identity_decomposer_tEEEvPKT1_PSB_PKT2_PSF_T3_iiT4_E12temp_storage;
	add.s32 	%r43, %r249, %r248;
	shl.b32 	%r250, %r2, 7;
	add.s32 	%r44, %r43, %r250;
	shl.b32 	%r251, %r42, 2;
	add.s32 	%r252, %r249, %r251;
	add.s32 	%r45, %r252, 33792;
	mad.lo.s32 	%r46, %r2, -56, %r44;
	add.s32 	%r722, %r189, 6;
	sub.s32 	%r721, %r190, %r189;
$L__BB3_39:
	add.s32 	%r312, %r722, -6;
	min.s32 	%r255, %r721, 6;
	mov.b32 	%r341, 0;
	st.shared.u32 	[%r43], %r341;
	st.shared.u32 	[%r43+1024], %r341;
	st.shared.u32 	[%r43+2048], %r341;
	st.shared.u32 	[%r43+3072], %r341;
	st.shared.u32 	[%r43+4096], %r341;
	st.shared.u32 	[%r43+5120], %r341;
	st.shared.u32 	[%r43+6144], %r341;
	st.shared.u32 	[%r43+7168], %r341;
	st.shared.u32 	[%r43+8192], %r341;
	st.shared.u32 	[%r43+9216], %r341;
	st.shared.u32 	[%r43+10240], %r341;
	st.shared.u32 	[%r43+11264], %r341;
	st.shared.u32 	[%r43+12288], %r341;
	st.shared.u32 	[%r43+13312], %r341;
	st.shared.u32 	[%r43+14336], %r341;
	st.shared.u32 	[%r43+15360], %r341;
	st.shared.u32 	[%r43+16384], %r341;
	st.shared.u32 	[%r43+17408], %r341;
	st.shared.u32 	[%r43+18432], %r341;
	st.shared.u32 	[%r43+19456], %r341;
	st.shared.u32 	[%r43+20480], %r341;
	st.shared.u32 	[%r43+21504], %r341;
	st.shared.u32 	[%r43+22528], %r341;
	st.shared.u32 	[%r43+23552], %r341;
	st.shared.u32 	[%r43+24576], %r341;
	st.shared.u32 	[%r43+25600], %r341;
	st.shared.u32 	[%r43+26624], %r341;
	st.shared.u32 	[%r43+27648], %r341;
	st.shared.u32 	[%r43+28672], %r341;
	st.shared.u32 	[%r43+29696], %r341;
	st.shared.u32 	[%r43+30720], %r341;
	st.shared.u32 	[%r43+31744], %r341;
	st.shared.u32 	[%r43+32768], %r341;
	// begin inline asm
	bmsk.clamp.b32 %r253, %r341, %r255;
	// end inline asm
	// begin inline asm
	shr.b32 %r256, %r741, %r312;
	// end inline asm
	and.b32  	%r344, %r253, %r256;
	shl.b32 	%r345, %r344, 10;
	and.b32  	%r346, %r345, 31744;
	add.s32 	%r347, %r43, %r346;
	shr.u32 	%r348, %r344, 4;
	and.b32  	%r349, %r348, 268435454;
	add.s32 	%r71, %r347, %r349;
	ld.shared.u16 	%rs1, [%r71];
	add.s16 	%rs20, %rs1, 1;
	st.shared.u16 	[%r71], %rs20;
	// begin inline asm
	shr.b32 %r259, %r740, %r312;
	// end inline asm
	and.b32  	%r350, %r253, %r259;
	shl.b32 	%r351, %r350, 10;
	and.b32  	%r352, %r351, 31744;
	add.s32 	%r353, %r43, %r352;
	shr.u32 	%r354, %r350, 4;
	and.b32  	%r355, %r354, 268435454;
	add.s32 	%r72, %r353, %r355;
	ld.shared.u16 	%rs2, [%r72];
	add.s16 	%rs21, %rs2, 1;
	st.shared.u16 	[%r72], %rs21;
	// begin inline asm
	shr.b32 %r262, %r739, %r312;
	// end inline asm
	and.b32  	%r356, %r253, %r262;
	shl.b32 	%r357, %r356, 10;
	and.b32  	%r358, %r357, 31744;
	add.s32 	%r359, %r43, %r358;
	shr.u32 	%r360, %r356, 4;
	and.b32  	%r361, %r360, 268435454;
	add.s32 	%r73, %r359, %r361;
	ld.shared.u16 	%rs3, [%r73];
	add.s16 	%rs22, %rs3, 1;
	st.shared.u16 	[%r73], %rs22;
	// begin inline asm
	shr.b32 %r265, %r738, %r312;
	// end inline asm
	and.b32  	%r362, %r253, %r265;
	shl.b32 	%r363, %r362, 10;
	and.b32  	%r364, %r363, 31744;
	add.s32 	%r365, %r43, %r364;
	shr.u32 	%r366, %r362, 4;
	and.b32  	%r367, %r366, 268435454;
	add.s32 	%r74, %r365, %r367;
	ld.shared.u16 	%rs4, [%r74];
	add.s16 	%rs23, %rs4, 1;
	st.shared.u16 	[%r74], %rs23;
	// begin inline asm
	shr.b32 %r268, %r737, %r312;
	// end inline asm
	and.b32  	%r368, %r253, %r268;
	shl.b32 	%r369, %r368, 10;
	and.b32  	%r370, %r369, 31744;
	add.s32 	%r371, %r43, %r370;
	shr.u32 	%r372, %r368, 4;
	and.b32  	%r373, %r372, 268435454;
	add.s32 	%r75, %r371, %r373;
	ld.shared.u16 	%rs5, [%r75];
	add.s16 	%rs24, %rs5, 1;
	st.shared.u16 	[%r75], %rs24;
	// begin inline asm
	shr.b32 %r271, %r736, %r312;
	// end inline asm
	and.b32  	%r374, %r253, %r271;
	shl.b32 	%r375, %r374, 10;
	and.b32  	%r376, %r375, 31744;
	add.s32 	%r377, %r43, %r376;
	shr.u32 	%r378, %r374, 4;
	and.b32  	%r379, %r378, 268435454;
	add.s32 	%r76, %r377, %r379;
	ld.shared.u16 	%rs6, [%r76];
	add.s16 	%rs25, %rs6, 1;
	st.shared.u16 	[%r76], %rs25;
	// begin inline asm
	shr.b32 %r274, %r735, %r312;
	// end inline asm
	and.b32  	%r380, %r253, %r274;
	shl.b32 	%r381, %r380, 10;
	and.b32  	%r382, %r381, 31744;
	add.s32 	%r383, %r43, %r382;
	shr.u32 	%r384, %r380, 4;
	and.b32  	%r385, %r384, 268435454;
	add.s32 	%r77, %r383, %r385;
	ld.shared.u16 	%rs7, [%r77];
	add.s16 	%rs26, %rs7, 1;
	st.shared.u16 	[%r77], %rs26;
	// begin inline asm
	shr.b32 %r277, %r734, %r312;
	// end inline asm
	and.b32  	%r386, %r253, %r277;
	shl.b32 	%r387, %r386, 10;
	and.b32  	%r388, %r387, 31744;
	add.s32 	%r389, %r43, %r388;
	shr.u32 	%r390, %r386, 4;
	and.b32  	%r391, %r390, 268435454;
	add.s32 	%r78, %r389, %r391;
	ld.shared.u16 	%rs8, [%r78];
	add.s16 	%rs27, %rs8, 1;
	st.shared.u16 	[%r78], %rs27;
	// begin inline asm
	shr.b32 %r280, %r733, %r312;
	// end inline asm
	and.b32  	%r392, %r253, %r280;
	shl.b32 	%r393, %r392, 10;
	and.b32  	%r394, %r393, 31744;
	add.s32 	%r395, %r43, %r394;
	shr.u32 	%r396, %r392, 4;
	and.b32  	%r397, %r396, 268435454;
	add.s32 	%r79, %r395, %r397;
	ld.shared.u16 	%rs9, [%r79];
	add.s16 	%rs28, %rs9, 1;
	st.shared.u16 	[%r79], %rs28;
	// begin inline asm
	shr.b32 %r283, %r732, %r312;
	// end inline asm
	and.b32  	%r398, %r253, %r283;
	shl.b32 	%r399, %r398, 10;
	and.b32  	%r400, %r399, 31744;
	add.s32 	%r401, %r43, %r400;
	shr.u32 	%r402, %r398, 4;
	and.b32  	%r403, %r402, 268435454;
	add.s32 	%r80, %r401, %r403;
	ld.shared.u16 	%rs10, [%r80];
	add.s16 	%rs29, %rs10, 1;
	st.shared.u16 	[%r80], %rs29;
	// begin inline asm
	shr.b32 %r286, %r731, %r312;
	// end inline asm
	and.b32  	%r404, %r253, %r286;
	shl.b32 	%r405, %r404, 10;
	and.b32  	%r406, %r405, 31744;
	add.s32 	%r407, %r43, %r406;
	shr.u32 	%r408, %r404, 4;
	and.b32  	%r409, %r408, 268435454;
	add.s32 	%r81, %r407, %r409;
	ld.shared.u16 	%rs11, [%r81];
	add.s16 	%rs30, %rs11, 1;
	st.shared.u16 	[%r81], %rs30;
	// begin inline asm
	shr.b32 %r289, %r730, %r312;
	// end inline asm
	and.b32  	%r410, %r253, %r289;
	shl.b32 	%r411, %r410, 10;
	and.b32  	%r412, %r411, 31744;
	add.s32 	%r413, %r43, %r412;
	shr.u32 	%r414, %r410, 4;
	and.b32  	%r415, %r414, 268435454;
	add.s32 	%r82, %r413, %r415;
	ld.shared.u16 	%rs12, [%r82];
	add.s16 	%rs31, %rs12, 1;
	st.shared.u16 	[%r82], %rs31;
	// begin inline asm
	shr.b32 %r292, %r729, %r312;
	// end inline asm
	and.b32  	%r416, %r253, %r292;
	shl.b32 	%r417, %r416, 10;
	and.b32  	%r418, %r417, 31744;
	add.s32 	%r419, %r43, %r418;
	shr.u32 	%r420, %r416, 4;
	and.b32  	%r421, %r420, 268435454;
	add.s32 	%r83, %r419, %r421;
	ld.shared.u16 	%rs13, [%r83];
	add.s16 	%rs32, %rs13, 1;
	st.shared.u16 	[%r83], %rs32;
	// begin inline asm
	shr.b32 %r295, %r728, %r312;
	// end inline asm
	and.b32  	%r422, %r253, %r295;
	shl.b32 	%r423, %r422, 10;
	and.b32  	%r424, %r423, 31744;
	add.s32 	%r425, %r43, %r424;
	shr.u32 	%r426, %r422, 4;
	and.b32  	%r427, %r426, 268435454;
	add.s32 	%r84, %r425, %r427;
	ld.shared.u16 	%rs14, [%r84];
	add.s16 	%rs33, %rs14, 1;
	st.shared.u16 	[%r84], %rs33;
	// begin inline asm
	shr.b32 %r298, %r727, %r312;
	// end inline asm
	and.b32  	%r428, %r253, %r298;
	shl.b32 	%r429, %r428, 10;
	and.b32  	%r430, %r429, 31744;
	add.s32 	%r431, %r43, %r430;
	shr.u32 	%r432, %r428, 4;
	and.b32  	%r433, %r432, 268435454;
	add.s32 	%r85, %r431, %r433;
	ld.shared.u16 	%rs15, [%r85];
	add.s16 	%rs34, %rs15, 1;
	st.shared.u16 	[%r85], %rs34;
	// begin inline asm
	shr.b32 %r301, %r726, %r312;
	// end inline asm
	and.b32  	%r434, %r253, %r301;
	shl.b32 	%r435, %r434, 10;
	and.b32  	%r436, %r435, 31744;
	add.s32 	%r437, %r43, %r436;
	shr.u32 	%r438, %r434, 4;
	and.b32  	%r439, %r438, 268435454;
	add.s32 	%r86, %r437, %r439;
	ld.shared.u16 	%rs16, [%r86];
	add.s16 	%rs35, %rs16, 1;
	st.shared.u16 	[%r86], %rs35;
	// begin inline asm
	shr.b32 %r304, %r725, %r312;
	// end inline asm
	and.b32  	%r440, %r253, %r304;
	shl.b32 	%r441, %r440, 10;
	and.b32  	%r442, %r441, 31744;
	add.s32 	%r443, %r43, %r442;
	shr.u32 	%r444, %r440, 4;
	and.b32  	%r445, %r444, 268435454;
	add.s32 	%r87, %r443, %r445;
	ld.shared.u16 	%rs17, [%r87];
	add.s16 	%rs36, %rs17, 1;
	st.shared.u16 	[%r87], %rs36;
	// begin inline asm
	shr.b32 %r307, %r724, %r312;
	// end inline asm
	and.b32  	%r446, %r253, %r307;
	shl.b32 	%r447, %r446, 10;
	and.b32  	%r448, %r447, 31744;
	add.s32 	%r449, %r43, %r448;
	shr.u32 	%r450, %r446, 4;
	and.b32  	%r451, %r450, 268435454;
	add.s32 	%r88, %r449, %r451;
	ld.shared.u16 	%rs18, [%r88];
	add.s16 	%rs37, %rs18, 1;
	st.shared.u16 	[%r88], %rs37;
	// begin inline asm
	shr.b32 %r310, %r723, %r312;
	// end inline asm
	and.b32  	%r452, %r253, %r310;
	shl.b32 	%r453, %r452, 10;
	and.b32  	%r454, %r453, 31744;
	add.s32 	%r455, %r43, %r454;
	shr.u32 	%r456, %r452, 4;
	and.b32  	%r457, %r456, 268435454;
	add.s32 	%r89, %r455, %r457;
	ld.shared.u16 	%rs19, [%r89];
	add.s16 	%rs38, %rs19, 1;
	st.shared.u16 	[%r89], %rs38;
	bar.sync 	0;
	ld.shared.u32 	%r90, [%r44];
	ld.shared.u32 	%r458, [%r44+4];
	ld.shared.u32 	%r459, [%r44+8];
	ld.shared.u32 	%r460, [%r44+12];
	ld.shared.u32 	%r461, [%r44+16];
	ld.shared.u32 	%r462, [%r44+20];
	ld.shared.u32 	%r463, [%r44+24];
	ld.shared.u32 	%r464, [%r44+28];
	ld.shared.u32 	%r465, [%r44+32];
	ld.shared.u32 	%r466, [%r44+36];
	ld.shared.u32 	%r467, [%r44+40];
	ld.shared.u32 	%r468, [%r44+44];
	ld.shared.u32 	%r469, [%r44+48];
	ld.shared.u32 	%r470, [%r44+52];
	ld.shared.u32 	%r471, [%r44+56];
	ld.shared.u32 	%r472, [%r44+60];
	ld.shared.u32 	%r473, [%r44+64];
	ld.shared.u32 	%r474, [%r44+68];
	ld.shared.u32 	%r475, [%r44+72];
	ld.shared.u32 	%r476, [%r44+76];
	ld.shared.u32 	%r477, [%r44+80];
	ld.shared.u32 	%r478, [%r44+84];
	ld.shared.u32 	%r479, [%r44+88];
	ld.shared.u32 	%r480, [%r44+92];
	ld.shared.u32 	%r481, [%r44+96];
	ld.shared.u32 	%r482, [%r44+100];
	ld.shared.u32 	%r483, [%r44+104];
	ld.shared.u32 	%r484, [%r44+108];
	ld.shared.u32 	%r485, [%r44+112];
	ld.shared.u32 	%r486, [%r44+116];
	ld.shared.u32 	%r487, [%r44+120];
	ld.shared.u32 	%r488, [%r44+124];
	ld.shared.u32 	%r489, [%r44+128];
	add.s32 	%r91, %r458, %r90;
	add.s32 	%r92, %r459, %r91;
	add.s32 	%r93, %r460, %r92;
	add.s32 	%r94, %r461, %r93;
	add.s32 	%r95, %r462, %r94;
	add.s32 	%r96, %r463, %r95;
	add.s32 	%r97, %r464, %r96;
	add.s32 	%r98, %r465, %r97;
	add.s32 	%r99, %r466, %r98;
	add.s32 	%r100, %r467, %r99;
	add.s32 	%r101, %r468, %r100;
	add.s32 	%r102, %r469, %r101;
	add.s32 	%r103, %r470, %r102;
	add.s32 	%r104, %r471, %r103;
	add.s32 	%r105, %r472, %r104;
	add.s32 	%r106, %r473, %r105;
	add.s32 	%r107, %r474, %r106;
	add.s32 	%r108, %r475, %r107;
	add.s32 	%r109, %r476, %r108;
	add.s32 	%r110, %r477, %r109;
	add.s32 	%r111, %r478, %r110;
	add.s32 	%r112, %r479, %r111;
	add.s32 	%r113, %r480, %r112;
	add.s32 	%r114, %r481, %r113;
	add.s32 	%r115, %r482, %r114;
	add.s32 	%r116, %r483, %r115;
	add.s32 	%r117, %r484, %r116;
	add.s32 	%r118, %r485, %r117;
	add.s32 	%r119, %r486, %r118;
	add.s32 	%r120, %r487, %r119;
	add.s32 	%r121, %r488, %r120;
	add.s32 	%r318, %r489, %r121;
	// begin inline asm
	mov.u32 %r313, %laneid;
	// end inline asm
	mov.b32 	%r316, 1;
	mov.b32 	%r343, -1;
	// begin inline asm
	{  .reg .u32 r0;  .reg .pred p;  shfl.sync.up.b32 r0|p, %r318, %r316, %r341, %r343;  @p add.u32 r0, r0, %r318;  mov.u32 %r314, r0;}
	// end inline asm
	mov.b32 	%r322, 2;
	// begin inline asm
	{  .reg .u32 r0;  .reg .pred p;  shfl.sync.up.b32 r0|p, %r314, %r322, %r341, %r343;  @p add.u32 r0, r0, %r314;  mov.u32 %r320, r0;}
	// end inline asm
	mov.b32 	%r328, 4;
	// begin inline asm
	{  .reg .u32 r0;  .reg .pred p;  shfl.sync.up.b32 r0|p, %r320, %r328, %r341, %r343;  @p add.u32 r0, r0, %r320;  mov.u32 %r326, r0;}
	// end inline asm
	mov.b32 	%r334, 8;
	// begin inline asm
	{  .reg .u32 r0;  .reg .pred p;  shfl.sync.up.b32 r0|p, %r326, %r334, %r341, %r343;  @p add.u32 r0, r0, %r326;  mov.u32 %r332, r0;}
	// end inline asm
	mov.b32 	%r340, 16;
	// begin inline asm
	{  .reg .u32 r0;  .reg .pred p;  shfl.sync.up.b32 r0|p, %r332, %r340, %r341, %r343;  @p add.u32 r0, r0, %r332;  mov.u32 %r338, r0;}
	// end inline asm
	setp.ne.s32 	%p20, %r313, 31;
	@%p20 bra 	$L__BB3_41;
	st.shared.u32 	[%r45], %r338;
$L__BB3_41:
	sub.s32 	%r490, %r338, %r318;
	setp.gt.u32 	%p21, %r2, 31;
	setp.eq.s32 	%p22, %r42, 7;
	setp.eq.s32 	%p23, %r42, 6;
	setp.eq.s32 	%p24, %r42, 5;
	setp.eq.s32 	%p25, %r42, 4;
	setp.eq.s32 	%p26, %r42, 3;
	setp.eq.s32 	%p27, %r42, 2;
	setp.eq.s32 	%p28, %r42, 1;
	bar.sync 	0;
	ld.shared.v4.u32 	{%r491, %r492, %r493, %r494}, [_ZZN3cub18CUB_300001_SM_10006detail10radix_sort31DeviceRadixSortSingleTileKernelINS1_5radix10policy_hubIiNS0_8NullTypeEyE10Policy1000ELNS0_9SortOrderE0EiS6_yNS1_21identity_decomposer_tEEEvPKT1_PSB_PKT2_PSF_T3_iiT4_E12temp_storage+33792];
	selp.b32 	%r495, %r491, %r742, %p28;
	add.s32 	%r496, %r492, %r491;
	selp.b32 	%r497, %r496, %r495, %p27;
	add.s32 	%r498, %r496, %r493;
	selp.b32 	%r499, %r498, %r497, %p26;
	add.s32 	%r500, %r498, %r494;
	selp.b32 	%r501, %r500, %r499, %p25;
	ld.shared.v4.u32 	{%r502, %r503, %r504, %r505}, [_ZZN3cub18CUB_300001_SM_10006detail10radix_sort31DeviceRadixSortSingleTileKernelINS1_5radix10policy_hubIiNS0_8NullTypeEyE10Policy1000ELNS0_9SortOrderE0EiS6_yNS1_21identity_decomposer_tEEEvPKT1_PSB_PKT2_PSF_T3_iiT4_E12temp_storage+33808];
	add.s32 	%r506, %r500, %r502;
	selp.b32 	%r507, %r506, %r501, %p24;
	add.s32 	%r508, %r506, %r503;
	selp.b32 	%r509, %r508, %r507, %p23;
	add.s32 	%r510, %r508, %r504;
	selp.b32 	%r742, %r510, %r509, %p22;
	add.s32 	%r126, %r510, %r505;
	setp.ne.s32 	%p29, %r313, 0;
	selp.b32 	%r511, %r490, 0, %p29;
	add.s32 	%r512, %r742, %r511;
	or.pred  	%p30, %p21, %p29;
	selp.b32 	%r743, %r512, %r490, %p21;
	@%p30 bra 	$L__BB3_43;
	shl.b32 	%r743, %r126, 16;
	st.shared.u32 	[_ZZN3cub18CUB_300001_SM_10006detail10radix_sort31DeviceRadixSortSingleTileKernelINS1_5radix10policy_hubIiNS0_8NullTypeEyE10Policy1000ELNS0_9SortOrderE0EiS6_yNS1_21identity_decomposer_tEEEvPKT1_PSB_PKT2_PSF_T3_iiT4_E12temp_storage+33832], %r743;
$L__BB3_43:
	setp.eq.s32 	%p31, %r2, 0;
	bar.sync 	0;
	ld.shared.u32 	%r513, [_ZZN3cub18CUB_300001_SM_10006detail10radix_sort31DeviceRadixSortSingleTileKernelINS1_5radix10policy_hubIiNS0_8NullTypeEyE10Policy1000ELNS0_9SortOrderE0EiS6_yNS1_21identity_decomposer_tEEEvPKT1_PSB_PKT2_PSF_T3_iiT4_E12temp_storage+33832];
	selp.b32 	%r514, 0, %r513, %p31;
	add.s32 	%r515, %r743, %r514;
	add.s32 	%r516, %r90, %r515;
	add.s32 	%r517, %r91, %r515;
	add.s32 	%r518, %r92, %r515;
	add.s32 	%r519, %r93, %r515;
	add.s32 	%r520, %r94, %r515;
	add.s32 	%r521, %r95, %r515;
	add.s32 	%r522, %r96, %r515;
	add.s32 	%r523, %r97, %r515;
	add.s32 	%r524, %r98, %r515;
	add.s32 	%r525, %r99, %r515;
	add.s32 	%r526, %r100, %r515;
	add.s32 	%r527, %r101, %r515;
	add.s32 	%r528, %r102, %r515;
	add.s32 	%r529, %r103, %r515;
	add.s32 	%r530, %r104, %r515;
	add.s32 	%r531, %r105, %r515;
	add.s32 	%r532, %r106, %r515;
	add.s32 	%r533, %r107, %r515;
	add.s32 	%r534, %r108, %r515;
	add.s32 	%r535, %r109, %r515;
	add.s32 	%r536, %r110, %r515;
	add.s32 	%r537, %r111, %r515;
	add.s32 	%r538, %r112, %r515;
	add.s32 	%r539, %r113, %r515;
	add.s32 	%r540, %r114, %r515;
	add.s32 	%r541, %r115, %r515;
	add.s32 	%r542, %r116, %r515;
	add.s32 	%r543, %r117, %r515;
	add.s32 	%r544, %r118, %r515;
	add.s32 	%r545, %r119, %r515;
	add.s32 	%r546, %r120, %r515;
	add.s32 	%r547, %r121, %r515;
	st.shared.u32 	[%r44], %r515;
	st.shared.u32 	[%r44+4], %r516;
	st.shared.u32 	[%r44+8], %r517;
	st.shared.u32 	[%r44+12], %r518;
	st.shared.u32 	[%r44+16], %r519;
	st.shared.u32 	[%r44+20], %r520;
	st.shared.u32 	[%r44+24], %r521;
	st.shared.u32 	[%r44+28], %r522;
	st.shared.u32 	[%r44+32], %r523;
	st.shared.u32 	[%r44+36], %r524;
	st.shared.u32 	[%r44+40], %r525;
	st.shared.u32 	[%r44+44], %r526;
	st.shared.u32 	[%r44+48], %r527;
	st.shared.u32 	[%r44+52], %r528;
	st.shared.u32 	[%r44+56], %r529;
	st.shared.u32 	[%r44+60], %r530;
	st.shared.u32 	[%r44+64], %r531;
	st.shared.u32 	[%r44+68], %r532;
	st.shared.u32 	[%r44+72], %r533;
	st.shared.u32 	[%r44+76], %r534;
	st.shared.u32 	[%r44+80], %r535;
	st.shared.u32 	[%r44+84], %r536;
	st.shared.u32 	[%r44+88], %r537;
	st.shared.u32 	[%r44+92], %r538;
	st.shared.u32 	[%r44+96], %r539;
	st.shared.u32 	[%r44+100], %r540;
	st.shared.u32 	[%r44+104], %r541;
	st.shared.u32 	[%r44+108], %r542;
	st.shared.u32 	[%r44+112], %r543;
	st.shared.u32 	[%r44+116], %r544;
	st.shared.u32 	[%r44+120], %r545;
	st.shared.u32 	[%r44+124], %r546;
	st.shared.u32 	[%r44+128], %r547;
	bar.sync 	0;
	cvt.u32.u16 	%r548, %rs1;
	ld.shared.u16 	%r549, [%r71];
	add.s32 	%r130, %r549, %r548;
	cvt.u32.u16 	%r550, %rs2;
	ld.shared.u16 	%r551, [%r72];
	add.s32 	%r131, %r551, %r550;
	cvt.u32.u16 	%r552, %rs3;
	ld.shared.u16 	%r553, [%r73];
	add.s32 	%r132, %r553, %r552;
	cvt.u32.u16 	%r554, %rs4;
	ld.shared.u16 	%r555, [%r74];
	add.s32 	%r133, %r555, %r554;
	cvt.u32.u16 	%r556, %rs5;
	ld.shared.u16 	%r557, [%r75];
	add.s32 	%r134, %r557, %r556;
	cvt.u32.u16 	%r558, %rs6;
	ld.shared.u16 	%r559, [%r76];
	add.s32 	%r135, %r559, %r558;
	cvt.u32.u16 	%r560, %rs7;
	ld.shared.u16 	%r561, [%r77];
	add.s32 	%r136, %r561, %r560;
	cvt.u32.u16 	%r562, %rs8;
	ld.shared.u16 	%r563, [%r78];
	add.s32 	%r137, %r563, %r562;
	cvt.u32.u16 	%r564, %rs9;
	ld.shared.u16 	%r565, [%r79];
	add.s32 	%r138, %r565, %r564;
	cvt.u32.u16 	%r566, %rs10;
	ld.shared.u16 	%r567, [%r80];
	add.s32 	%r139, %r567, %r566;
	cvt.u32.u16 	%r568, %rs11;
	ld.shared.u16 	%r569, [%r81];
	add.s32 	%r140, %r569, %r568;
	cvt.u32.u16 	%r570, %rs12;
	ld.shared.u16 	%r571, [%r82];
	add.s32 	%r141, %r571, %r570;
	cvt.u32.u16 	%r572, %rs13;
	ld.shared.u16 	%r573, [%r83];
	add.s32 	%r142, %r573, %r572;
	cvt.u32.u16 	%r574, %rs14;
	ld.shared.u16 	%r575, [%r84];
	add.s32 	%r143, %r575, %r574;
	cvt.u32.u16 	%r576, %rs15;
	ld.shared.u16 	%r577, [%r85];
	add.s32 	%r144, %r577, %r576;
	cvt.u32.u16 	%r578, %rs16;
	ld.shared.u16 	%r579, [%r86];
	add.s32 	%r145, %r579, %r578;
	cvt.u32.u16 	%r580, %rs17;
	ld.shared.u16 	%r581, [%r87];
	add.s32 	%r146, %r581, %r580;
	cvt.u32.u16 	%r582, %rs18;
	ld.shared.u16 	%r583, [%r88];
	add.s32 	%r147, %r583, %r582;
	cvt.u32.u16 	%r584, %rs19;
	ld.shared.u16 	%r585, [%r89];
	add.s32 	%r148, %r585, %r584;
	bar.sync 	0;
	setp.lt.s32 	%p32, %r722, %r190;
	@%p32 bra 	$L__BB3_83;
	cvt.u64.u32 	%rd8, %r2;
	shl.b32 	%r586, %r130, 2;
	mov.u32 	%r587, _ZZN3cub18CUB_300001_SM_10006detail10radix_sort31DeviceRadixSortSingleTileKernelINS1_5radix10policy_hubIiNS0_8NullTypeEyE10Policy1000ELNS0_9SortOrderE0EiS6_yNS1_21identity_decomposer_tEEEvPKT1_PSB_PKT2_PSF_T3_iiT4_E12temp_storage;
	add.s32 	%r588, %r587, %r586;
	st.shared.u32 	[%r588], %r741;
	shl.b32 	%r589, %r131, 2;
	add.s32 	%r590, %r587, %r589;
	st.shared.u32 	[%r590], %r740;
	shl.b32 	%r591, %r132, 2;
	add.s32 	%r592, %r587, %r591;
	st.shared.u32 	[%r592], %r739;
	shl.b32 	%r593, %r133, 2;
	add.s32 	%r594, %r587, %r593;
	st.shared.u32 	[%r594], %r738;
	shl.b32 	%r595, %r134, 2;
	add.s32 	%r596, %r587, %r595;
	st.shared.u32 	[%r596], %r737;
	shl.b32 	%r597, %r135, 2;
	add.s32 	%r598, %r587, %r597;
	st.shared.u32 	[%r598], %r736;
	shl.b32 	%r599, %r136, 2;
	add.s32 	%r600, %r587, %r599;
	st.shared.u32 	[%r600], %r735;
	shl.b32 	%r601, %r137, 2;
	add.s32 	%r602, %r587, %r601;
	st.shared.u32 	[%r602], %r734;
	shl.b32 	%r603, %r138, 2;
	add.s32 	%r604, %r587, %r603;
	st.shared.u32 	[%r604], %r733;
	shl.b32 	%r605, %r139, 2;
	add.s32 	%r606, %r587, %r605;
	st.shared.u32 	[%r606], %r732;
	shl.b32 	%r607, %r140, 2;
	add.s32 	%r608, %r587, %r607;
	st.shared.u32 	[%r608], %r731;
	shl.b32 	%r609, %r141, 2;
	add.s32 	%r610, %r587, %r609;
	st.shared.u32 	[%r610], %r730;
	shl.b32 	%r611, %r142, 2;
	add.s32 	%r612, %r587, %r611;
	st.shared.u32 	[%r612], %r729;
	shl.b32 	%r613, %r143, 2;
	add.s32 	%r614, %r587, %r613;
	st.shared.u32 	[%r614], %r728;
	shl.b32 	%r615, %r144, 2;
	add.s32 	%r616, %r587, %r615;
	st.shared.u32 	[%r616], %r727;
	shl.b32 	%r617, %r145, 2;
	add.s32 	%r618, %r587, %r617;
	st.shared.u32 	[%r618], %r726;
	shl.b32 	%r619, %r146, 2;
	add.s32 	%r620, %r587, %r619;
	st.shared.u32 	[%r620], %r725;
	shl.b32 	%r621, %r147, 2;
	add.s32 	%r622, %r587, %r621;
	st.shared.u32 	[%r622], %r724;
	shl.b32 	%r623, %r148, 2;
	add.s32 	%r624, %r587, %r623;
	st.shared.u32 	[%r624], %r723;
	bar.sync 	0;
	mad.lo.s32 	%r149, %r2, -72, %r46;
	ld.shared.u32 	%r150, [%r149+1024];
	ld.shared.u32 	%r151, [%r149+2048];
	ld.shared.u32 	%r152, [%r149+3072];
	ld.shared.u32 	%r153, [%r149+4096];
	ld.shared.u32 	%r154, [%r149+5120];
	ld.shared.u32 	%r155, [%r149+6144];
	ld.shared.u32 	%r156, [%r149+7168];
	ld.shared.u32 	%r157, [%r149+8192];
	ld.shared.u32 	%r158, [%r149+9216];
	ld.shared.u32 	%r159, [%r149+10240];
	ld.shared.u32 	%r160, [%r149+11264];
	ld.shared.u32 	%r161, [%r149+12288];
	ld.shared.u32 	%r162, [%r149+13312];
	ld.shared.u32 	%r163, [%r149+14336];
	ld.shared.u32 	%r164, [%r149+15360];
	ld.shared.u32 	%r165, [%r149+16384];
	ld.shared.u32 	%r166, [%r149+17408];
	ld.shared.u32 	%r167, [%r149+18432];
	setp.gt.u64 	%p33, %rd4, %rd8;
	cvta.to.global.u64 	%rd9, %rd3;
	mul.wide.u32 	%rd10, %r2, 4;
	add.s64 	%rd2, %rd9, %rd10;
	@%p33 bra 	$L__BB3_45;
	bra.uni 	$L__BB3_46;
$L__BB3_45:
	ld.shared.u32 	%r625, [%r149];
	xor.b32  	%r626, %r625, -2147483648;
	st.global.u32 	[%rd2], %r626;
$L__BB3_46:
	add.s32 	%r627, %r2, 256;
	cvt.u64.u32 	%rd11, %r627;
	setp.le.u64 	%p34, %rd4, %rd11;
	@%p34 bra 	$L__BB3_48;
	xor.b32  	%r628, %r150, -2147483648;
	st.global.u32 	[%rd2+1024], %r628;
$L__BB3_48:
	add.s32 	%r629, %r2, 512;
	cvt.u64.u32 	%rd12, %r629;
	setp.le.u64 	%p35, %rd4, %rd12;
	@%p35 bra 	$L__BB3_50;
	xor.b32  	%r630, %r151, -2147483648;
	st.global.u32 	[%rd2+2048], %r630;
$L__BB3_50:
	add.s32 	%r631, %r2, 768;
	cvt.u64.u32 	%rd13, %r631;
	setp.le.u64 	%p36, %rd4, %rd13;
	@%p36 bra 	$L__BB3_52;
	xor.b32  	%r632, %r152, -2147483648;
	st.global.u32 	[%rd2+3072], %r632;
$L__BB3_52:
	or.b32  	%r633, %r2, 1024;
	cvt.u64.u32 	%rd14, %r633;
	setp.le.u64 	%p37, %rd4, %rd14;
	@%p37 bra 	$L__BB3_54;
	xor.b32  	%r634, %r153, -2147483648;
	st.global.u32 	[%rd2+4096], %r634;
$L__BB3_54:
	add.s32 	%r635, %r2, 1280;
	cvt.u64.u32 	%rd15, %r635;
	setp.le.u64 	%p38, %rd4, %rd15;
	@%p38 bra 	$L__BB3_56;
	xor.b32  	%r636, %r154, -2147483648;
	st.global.u32 	[%rd2+5120], %r636;
$L__BB3_56:
	add.s32 	%r637, %r2, 1536;
	cvt.u64.u32 	%rd16, %r637;
	setp.le.u64 	%p39, %rd4, %rd16;
	@%p39 bra 	$L__BB3_58;
	xor.b32  	%r638, %r155, -2147483648;
	st.global.u32 	[%rd2+6144], %r638;
$L__BB3_58:
	add.s32 	%r639, %r2, 1792;
	cvt.u64.u32 	%rd17, %r639;
	setp.le.u64 	%p40, %rd4, %rd17;
	@%p40 bra 	$L__BB3_60;
	xor.b32  	%r640, %r156, -2147483648;
	st.global.u32 	[%rd2+7168], %r640;
$L__BB3_60:
	or.b32  	%r641, %r2, 2048;
	cvt.u64.u32 	%rd18, %r641;
	setp.le.u64 	%p41, %rd4, %rd18;
	@%p41 bra 	$L__BB3_62;
	xor.b32  	%r642, %r157, -2147483648;
	st.global.u32 	[%rd2+8192], %r642;
$L__BB3_62:
	add.s32 	%r643, %r2, 2304;
	cvt.u64.u32 	%rd19, %r643;
	setp.le.u64 	%p42, %rd4, %rd19;
	@%p42 bra 	$L__BB3_64;
	xor.b32  	%r644, %r158, -2147483648;
	st.global.u32 	[%rd2+9216], %r644;
$L__BB3_64:
	add.s32 	%r645, %r2, 2560;
	cvt.u64.u32 	%rd20, %r645;
	setp.le.u64 	%p43, %rd4, %rd20;
	@%p43 bra 	$L__BB3_66;
	xor.b32  	%r646, %r159, -2147483648;
	st.global.u32 	[%rd2+10240], %r646;
$L__BB3_66:
	add.s32 	%r647, %r2, 2816;
	cvt.u64.u32 	%rd21, %r647;
	setp.le.u64 	%p44, %rd4, %rd21;
	@%p44 bra 	$L__BB3_68;
	xor.b32  	%r648, %r160, -2147483648;
	st.global.u32 	[%rd2+11264], %r648;
$L__BB3_68:
	or.b32  	%r649, %r2, 3072;
	cvt.u64.u32 	%rd22, %r649;
	setp.le.u64 	%p45, %rd4, %rd22;
	@%p45 bra 	$L__BB3_70;
	xor.b32  	%r650, %r161, -2147483648;
	st.global.u32 	[%rd2+12288], %r650;
$L__BB3_70:
	add.s32 	%r651, %r2, 3328;
	cvt.u64.u32 	%rd23, %r651;
	setp.le.u64 	%p46, %rd4, %rd23;
	@%p46 bra 	$L__BB3_72;
	xor.b32  	%r652, %r162, -2147483648;
	st.global.u32 	[%rd2+13312], %r652;
$L__BB3_72:
	add.s32 	%r653, %r2, 3584;
	cvt.u64.u32 	%rd24, %r653;
	setp.le.u64 	%p47, %rd4, %rd24;
	@%p47 bra 	$L__BB3_74;
	xor.b32  	%r654, %r163, -2147483648;
	st.global.u32 	[%rd2+14336], %r654;
$L__BB3_74:
	add.s32 	%r655, %r2, 3840;
	cvt.u64.u32 	%rd25, %r655;
	setp.le.u64 	%p48, %rd4, %rd25;
	@%p48 bra 	$L__BB3_76;
	xor.b32  	%r656, %r164, -2147483648;
	st.global.u32 	[%rd2+15360], %r656;
$L__BB3_76:
	or.b32  	%r657, %r2, 4096;
	cvt.u64.u32 	%rd26, %r657;
	setp.le.u64 	%p49, %rd4, %rd26;
	@%p49 bra 	$L__BB3_78;
	xor.b32  	%r658, %r165, -2147483648;
	st.global.u32 	[%rd2+16384], %r658;
$L__BB3_78:
	add.s32 	%r659, %r2, 4352;
	cvt.u64.u32 	%rd27, %r659;
	setp.le.u64 	%p50, %rd4, %rd27;
	@%p50 bra 	$L__BB3_80;
	xor.b32  	%r660, %r166, -2147483648;
	st.global.u32 	[%rd2+17408], %r660;
$L__BB3_80:
	add.s32 	%r661, %r2, 4608;
	cvt.u64.u32 	%rd28, %r661;
	setp.le.u64 	%p51, %rd4, %rd28;
	@%p51 bra 	$L__BB3_82;
	xor.b32  	%r662, %r167, -2147483648;
	st.global.u32 	[%rd2+18432], %r662;
$L__BB3_82:
	ret;
$L__BB3_83:
	shl.b32 	%r663, %r130, 2;
	mov.u32 	%r664, _ZZN3cub18CUB_300001_SM_10006detail10radix_sort31DeviceRadixSortSingleTileKernelINS1_5radix10policy_hubIiNS0_8NullTypeEyE10Policy1000ELNS0_9SortOrderE0EiS6_yNS1_21identity_decomposer_tEEEvPKT1_PSB_PKT2_PSF_T3_iiT4_E12temp_storage;
	add.s32 	%r665, %r664, %r663;
	st.shared.u32 	[%r665], %r741;
	shl.b32 	%r666, %r131, 2;
	add.s32 	%r667, %r664, %r666;
	st.shared.u32 	[%r667], %r740;
	shl.b32 	%r668, %r132, 2;
	add.s32 	%r669, %r664, %r668;
	st.shared.u32 	[%r669], %r739;
	shl.b32 	%r670, %r133, 2;
	add.s32 	%r671, %r664, %r670;
	st.shared.u32 	[%r671], %r738;
	shl.b32 	%r672, %r134, 2;
	add.s32 	%r673, %r664, %r672;
	st.shared.u32 	[%r673], %r737;
	shl.b32 	%r674, %r135, 2;
	add.s32 	%r675, %r664, %r674;
	st.shared.u32 	[%r675], %r736;
	shl.b32 	%r676, %r136, 2;
	add.s32 	%r677, %r664, %r676;
	st.shared.u32 	[%r677], %r735;
	shl.b32 	%r678, %r137, 2;
	add.s32 	%r679, %r664, %r678;
	st.shared.u32 	[%r679], %r734;
	shl.b32 	%r680, %r138, 2;
	add.s32 	%r681, %r664, %r680;
	st.shared.u32 	[%r681], %r733;
	shl.b32 	%r682, %r139, 2;
	add.s32 	%r683, %r664, %r682;
	st.shared.u32 	[%r683], %r732;
	shl.b32 	%r684, %r140, 2;
	add.s32 	%r685, %r664, %r684;
	st.shared.u32 	[%r685], %r731;
	shl.b32 	%r686, %r141, 2;
	add.s32 	%r687, %r664, %r686;
	st.shared.u32 	[%r687], %r730;
	shl.b32 	%r688, %r142, 2;
	add.s32 	%r689, %r664, %r688;
	st.shared.u32 	[%r689], %r729;
	shl.b32 	%r690, %r143, 2;
	add.s32 	%r691, %r664, %r690;
	st.shared.u32 	[%r691], %r728;
	shl.b32 	%r692, %r144, 2;
	add.s32 	%r693, %r664, %r692;
	st.shared.u32 	[%r693], %r727;
	shl.b32 	%r694, %r145, 2;
	add.s32 	%r695, %r664, %r694;
	st.shared.u32 	[%r695], %r726;
	shl.b32 	%r696, %r146, 2;
	add.s32 	%r697, %r664, %r696;
	st.shared.u32 	[%r697], %r725;
	shl.b32 	%r698, %r147, 2;
	add.s32 	%r699, %r664, %r698;
	st.shared.u32 	[%r699], %r724;
	shl.b32 	%r700, %r148, 2;
	add.s32 	%r701, %r664, %r700;
	st.shared.u32 	[%r701], %r723;
	bar.sync 	0;
	ld.shared.u32 	%r741, [%r46];
	ld.shared.u32 	%r740, [%r46+4];
	ld.shared.u32 	%r739, [%r46+8];
	ld.shared.u32 	%r738, [%r46+12];
	ld.shared.u32 	%r737, [%r46+16];
	ld.shared.u32 	%r736, [%r46+20];
	ld.shared.u32 	%r735, [%r46+24];
	ld.shared.u32 	%r734, [%r46+28];
	ld.shared.u32 	%r733, [%r46+32];
	ld.shared.u32 	%r732, [%r46+36];
	ld.shared.u32 	%r731, [%r46+40];
	ld.shared.u32 	%r730, [%r46+44];
	ld.shared.u32 	%r729, [%r46+48];
	ld.shared.u32 	%r728, [%r46+52];
	ld.shared.u32 	%r727, [%r46+56];
	ld.shared.u32 	%r726, [%r46+60];
	ld.shared.u32 	%r725, [%r46+64];
	ld.shared.u32 	%r724, [%r46+68];
	ld.shared.u32 	%r723, [%r46+72];
	bar.sync 	0;
	add.s32 	%r722, %r722, 6;
	add.s32 	%r721, %r721, -6;
	bra.uni 	$L__BB3_39;

}
	// .globl	_ZN3cub18CUB_300001_SM_10006detail10radix_sort30DeviceRadixSortHistogramKernelINS1_5radix10policy_hubIiNS0_8NullTypeEyE10Policy1000ELNS0_9SortOrderE0EiyNS1_21identity_decomposer_tEEEvPT2_PKT1_SB_iiT3_
.visible .entry _ZN3cub18CUB_300001_SM_10006detail10radix_sort30DeviceRadixSortHistogramKernelINS1_5radix10policy_hubIiNS0_8NullTypeEyE10Policy1000ELNS0_9SortOrderE0EiyNS1_21identity_decomposer_tEEEvPT2_PKT1_SB_iiT3_(
	.param .u64 .ptr .align 1 _ZN3cub18CUB_300001_SM_10006detail10radix_sort30DeviceRadixSortHistogramKernelINS1_5radix10policy_hubIiNS0_8NullTypeEyE10Policy1000ELNS0_9SortOrderE0EiyNS1_21identity_decomposer_tEEEvPT2_PKT1_SB_iiT3__param_0,
	.param .u64 .ptr .align 1 _ZN3cub18CUB_300001_SM_10006detail10radix_sort30DeviceRadixSortHistogramKernelINS1_5radix10policy_hubIiNS0_8NullTypeEyE10Policy1000ELNS0_9SortOrderE0EiyNS1_21identity_decomposer_tEEEvPT2_PKT1_SB_iiT3__param_1,
	.param .u64 _ZN3cub18CUB_300001_SM_10006detail10radix_sort30DeviceRadixSortHistogramKernelINS1_5radix10policy_hubIiNS0_8NullTypeEyE10Policy1000ELNS0_9SortOrderE0EiyNS1_21identity_decomposer_tEEEvPT2_PKT1_SB_iiT3__param_2,
	.param .u32 _ZN3cub18CUB_300001_SM_10006detail10radix_sort30DeviceRadixSortHistogramKernelINS1_5radix10policy_hubIiNS0_8NullTypeEyE10Policy1000ELNS0_9SortOrderE0EiyNS1_21identity_decomposer_tEEEvPT2_PKT1_SB_iiT3__param_3,
	.param .u32 _ZN3cub18CUB_300001_SM_10006detail10radix_sort30DeviceRadixSortHistogramKernelINS1_5radix10policy_hubIiNS0_8NullTypeEyE10Policy1000ELNS0_9SortOrderE0EiyNS1_21identity_decomposer_tEEEvPT2_PKT1_SB_iiT3__param_4,
	.param .align 1 .b8 _ZN3cub18CUB_300001_SM_10006detail10radix_sort30DeviceRadixSortHistogramKernelINS1_5radix10policy_hubIiNS0_8NullTypeEyE10Policy1000ELNS0_9SortOrderE0EiyNS1_21identity_decomposer_tEEEvPT2_PKT1_SB_iiT3__param_5[1]
)
.maxntid 128
{
	.reg .pred 	%p<91>;
	.reg .b32 	%r<486>;
	.reg .b64 	%rd<137>;
	// demoted variable
	.shared .align 4 .b8 _ZZN3cub18CUB_300001_SM_10006detail10radix_sort30DeviceRadixSortHistogramKernelINS1_5radix10policy_hubIiNS0_8NullTypeEyE10Policy1000ELNS0_9SortOrderE0EiyNS1_21identity_decomposer_tEEEvPT2_PKT1_SB_iiT3_E12temp_storage[4096];
	ld.param.u64 	%rd18, [_ZN3cub18CUB_300001_SM_10006detail10radix_sort30DeviceRadixSortHistogramKernelINS1_5radix10policy_hubIiNS0_8NullTypeEyE10Policy1000ELNS0_9SortOrderE0EiyNS1_21identity_decomposer_tEEEvPT2_PKT1_SB_iiT3__param_0];
	ld.param.u64 	%rd19, [_ZN3cub18CUB_300001_SM_10006detail10radix_sort30DeviceRadixSortHistogramKernelINS1_5radix10policy_hubIiNS0_8NullTypeEyE10Policy1000ELNS0_9SortOrderE0EiyNS1_21identity_decomposer_tEEEvPT2_PKT1_SB_iiT3__param_1];
	ld.param.u64 	%rd17, [_ZN3cub18CUB_300001_SM_10006detail10radix_sort30DeviceRadixSortHistogramKernelINS1_5radix10policy_hubIiNS0_8NullTypeEyE10Policy1000ELNS0_9SortOrderE0EiyNS1_21identity_decomposer_tEEEvPT2_PKT1_SB_iiT3__param_2];
	ld.param.u32 	%r174, [_ZN3cub18CUB_300001_SM_10006detail10radix_sort30DeviceRadixSortHistogramKernelINS1_5radix10policy_hubIiNS0_8NullTypeEyE10Policy1000ELNS0_9SortOrderE0EiyNS1_21identity_decomposer_tEEEvPT2_PKT1_SB_iiT3__param_3];
	ld.param.u32 	%r175, [_ZN3cub18CUB_300001_SM_10006detail10radix_sort30DeviceRadixSortHistogramKernelINS1_5radix10policy_hubIiNS0_8NullTypeEyE10Policy1000ELNS0_9SortOrderE0EiyNS1_21identity_decomposer_tEEEvPT2_PKT1_SB_iiT3__param_4];
	cvta.to.global.u64 	%rd1, %rd19;
	cvta.to.global.u64 	%rd2, %rd18;
	setp.eq.s64 	%p2, %rd17, 0;
	@%p2 bra 	$L__BB4_153;
	sub.s32 	%r176, %r175, %r174;
	add.s32 	%r177, %r176, 7;
	shr.s32 	%r178, %r177, 31;
	shr.u32 	%r179, %r178, 29;
	add.s32 	%r180, %r177, %r179;
	shr.s32 	%r181, %r180, 3;
	mov.u32 	%r182, %tid.x;
	setp.gt.u32 	%p3, %r182, 255;
	setp.lt.s32 	%p4, %r177, 8;
	mov.u32 	%r183, %ctaid.x;
	shl.b32 	%r184, %r183, 11;
	cvt.u64.u32 	%rd3, %r184;
	mov.u32 	%r185, %nctaid.x;
	shl.b32 	%r186, %r185, 11;
	cvt.u64.u32 	%rd4, %r186;
	add.s32 	%r1, %r181, -1;
	and.b32  	%r2, %r181, 15;
	and.b32  	%r3, %r181, 7;
	add.s32 	%r4, %r3, -1;
	and.b32  	%r5, %r181, 3;
	or.pred  	%p1, %p3, %p4;
	shl.b32 	%r187, %r182, 2;
	mov.u32 	%r188, _ZZN3cub18CUB_300001_SM_10006detail10radix_sort30DeviceRadixSortHistogramKernelINS1_5radix10policy_hubIiNS0_8NullTypeEyE10Policy1000ELNS0_9SortOrderE0EiyNS1_21identity_decomposer_tEEEvPT2_PKT1_SB_iiT3_E12temp_storage;
	add.s32 	%r6, %r188, %r187;
	and.b32  	%r7, %r181, 268435440;
	cvt.u64.u32 	%rd5, %r182;
	add.s32 	%r8, %r182, 128;
	add.s32 	%r9, %r182, 256;
	add.s32 	%r10, %r182, 384;
	add.s32 	%r11, %r182, 512;
	add.s32 	%r12, %r182, 640;
	add.s32 	%r13, %r182, 768;
	or.b32  	%r14, %r182, 1024;
	add.s32 	%r15, %r182, 1920;
	and.b32  	%r16, %r181, 268435448;
	and.b32  	%r17, %r181, 1;
	neg.s32 	%r18, %r7;
	add.s32 	%r19, %r6, 8192;
	add.s64 	%rd21, %rd17, -1;
	shr.u64 	%rd22, %rd21, 30;
	add.s64 	%rd23, %rd22, 1;
	min.u64 	%rd6, %rd23, %rd17;
	mov.b64 	%rd135, 0;
$L__BB4_2:
	@%p1 bra 	$L__BB4_30;
	setp.lt.u32 	%p5, %r1, 15;
	mov.b32 	%r439, 0;
	@%p5 bra 	$L__BB4_6;
	mov.u32 	%r436, %r19;
	mov.u32 	%r437, %r18;
$L__BB4_5:
	.pragma "nounroll";
	mov.b32 	%r190, 0;
	st.shared.u32 	[%r436+-8192], %r190;
	st.shared.u32 	[%r436+-7168], %r190;
	st.shared.u32 	[%r436+-6144], %r190;
	st.shared.u32 	[%r436+-5120], %r190;
	st.shared.u32 	[%r436+-4096], %r190;
	st.shared.u32 	[%r436+-3072], %r190;
	st.shared.u32 	[%r436+-2048], %r190;
	st.shared.u32 	[%r436+-1024], %r190;
	st.shared.u32 	[%r436], %r190;
	st.shared.u32 	[%r436+1024], %r190;
	st.shared.u32 	[%r436+2048], %r190;
	st.shared.u32 	[%r436+3072], %r190;
	st.shared.u32 	[%r436+4096], %r190;
	st.shared.u32 	[%r436+5120], %r190;
	st.shared.u32 	[%r436+6144], %r190;
	st.shared.u32 	[%r436+7168], %r190;
	add.s32 	%r437, %r437, 16;
	add.s32 	%r436, %r436, 16384;
	setp.ne.s32 	%p6, %r437, 0;
	mov.u32 	%r439, %r7;
	@%p6 bra 	$L__BB4_5;
$L__BB4_6:
	add.s32 	%r25, %r2, -1;
	setp.eq.s32 	%p7, %r2, 0;
	@%p7 bra 	$L__BB4_16;
	setp.lt.u32 	%p8, %r25, 7;
	@%p8 bra 	$L__BB4_9;
	shl.b32 	%r191, %r439, 10;
	add.s32 	%r192, %r6, %r191;
	mov.b32 	%r193, 0;
	st.shared.u32 	[%r192], %r193;
	st.shared.u32 	[%r192+1024], %r193;
	st.shared.u32 	[%r192+2048], %r193;
	st.shared.u32 	[%r192+3072], %r193;
	st.shared.u32 	[%r192+4096], %r193;
	st.shared.u32 	[%r192+5120], %r193;
	st.shared.u32 	[%r192+6144], %r193;
	st.shared.u32 	[%r192+7168], %r193;
	add.s32 	%r439, %r439, 8;
$L__BB4_9:
	setp.eq.s32 	%p9, %r3, 0;
	@%p9 bra 	$L__BB4_16;
	setp.lt.u32 	%p10, %r4, 3;
	@%p10 bra 	$L__BB4_12;
	shl.b32 	%r194, %r439, 10;
	add.s32 	%r195, %r6, %r194;
	mov.b32 	%r196, 0;
	st.shared.u32 	[%r195], %r196;
	st.shared.u32 	[%r195+1024], %r196;
	st.shared.u32 	[%r195+2048], %r196;
	st.shared.u32 	[%r195+3072], %r196;
	add.s32 	%r439, %r439, 4;
$L__BB4_12:
	setp.eq.s32 	%p11, %r5, 0;
	@%p11 bra 	$L__BB4_16;
	setp.eq.s32 	%p12, %r5, 1;
	shl.b32 	%r197, %r439, 10;
	add.s32 	%r30, %r6, %r197;
	mov.b32 	%r198, 0;
	st.shared.u32 	[%r30], %r198;
	@%p12 bra 	$L__BB4_16;
	setp.eq.s32 	%p13, %r5, 2;
	mov.b32 	%r199, 0;
	st.shared.u32 	[%r30+1024], %r199;
	@%p13 bra 	$L__BB4_16;
	mov.b32 	%r200, 0;
	st.shared.u32 	[%r30+2048], %r200;
$L__BB4_16:
	cvt.u32.u64 	%r201, %rd5;
	setp.gt.u32 	%p14, %r201, 127;
	@%p14 bra 	$L__BB4_30;
	setp.lt.u32 	%p15, %r1, 15;
	mov.b32 	%r443, 0;
	@%p15 bra 	$L__BB4_20;
	mov.b32 	%r441, 0;
$L__BB4_19:
	.pragma "nounroll";
	shl.b32 	%r204, %r441, 10;
	add.s32 	%r205, %r6, %r204;
	mov.b32 	%r206, 0;
	st.shared.u32 	[%r205+512], %r206;
	st.shared.u32 	[%r205+1536], %r206;
	st.shared.u32 	[%r205+2560], %r206;
	st.shared.u32 	[%r205+3584], %r206;
	st.shared.u32 	[%r205+4608], %r206;
	st.shared.u32 	[%r205+5632], %r206;
	st.shared.u32 	[%r205+6656], %r206;
	st.shared.u32 	[%r205+7680], %r206;
	st.shared.u32 	[%r205+8704], %r206;
	st.shared.u32 	[%r205+9728], %r206;
	st.shared.u32 	[%r205+10752], %r206;
	st.shared.u32 	[%r205+11776], %r206;
	st.shared.u32 	[%r205+12800], %r206;
	st.shared.u32 	[%r205+13824], %r206;
	st.shared.u32 	[%r205+14848], %r206;
	st.shared.u32 	[%r205+15872], %r206;
	add.s32 	%r441, %r441, 16;
	setp.ne.s32 	%p16, %r441, %r7;
	mov.u32 	%r443, %r7;
	@%p16 bra 	$L__BB4_19;
$L__BB4_20:
	setp.eq.s32 	%p17, %r2, 0;
	@%p17 bra 	$L__BB4_30;
	setp.lt.u32 	%p18, %r25, 7;
	@%p18 bra 	$L__BB4_23;
	shl.b32 	%r207, %r443, 10;
	add.s32 	%r208, %r6, %r207;
	mov.b32 	%r209, 0;
	st.shared.u32 	[%r208+512], %r209;
	st.shared.u32 	[%r208+1536], %r209;
	st.shared.u32 	[%r208+2560], %r209;
	st.shared.u32 	[%r208+3584], %r209;
	st.shared.u32 	[%r208+4608], %r209;
	st.shared.u32 	[%r208+5632], %r209;
	st.shared.u32 	[%r208+6656], %r209;
	st.shared.u32 	[%r208+7680], %r209;
	add.s32 	%r443, %r443, 8;
$L__BB4_23:
	setp.eq.s32 	%p19, %r3, 0;
	@%p19 bra 	$L__BB4_30;
	setp.lt.u32 	%p20, %r4, 3;
	@%p20 bra 	$L__BB4_26;
	shl.b32 	%r210, %r443, 10;
	add.s32 	%r211, %r6, %r210;
	mov.b32 	%r212, 0;
	st.shared.u32 	[%r211+512], %r212;
	st.shared.u32 	[%r211+1536], %r212;
	st.shared.u32 	[%r211+2560], %r212;
	st.shared.u32 	[%r211+3584], %r212;
	add.s32 	%r443, %r443, 4;
$L__BB4_26:
	setp.eq.s32 	%p21, %r5, 0;
	@%p21 bra 	$L__BB4_30;
	setp.eq.s32 	%p22, %r5, 1;
	shl.b32 	%r213, %r443, 10;
	add.s32 	%r38, %r6, %r213;
	mov.b32 	%r214, 0;
	st.shared.u32 	[%r38+512], %r214;
	@%p22 bra 	$L__BB4_30;
	setp.eq.s32 	%p23, %r5, 2;
	mov.b32 	%r215, 0;
	st.shared.u32 	[%r38+1536], %r215;
	@%p23 bra 	$L__BB4_30;
	mov.b32 	%r216, 0;
	st.shared.u32 	[%r38+2560], %r216;
$L__BB4_30:
	bar.sync 	0;
	bar.sync 	0;
	shl.b64 	%rd8, %rd135, 30;
	sub.s64 	%rd24, %rd17, %rd8;
	min.u64 	%rd9, %rd24, 1073741824;
	setp.le.u64 	%p24, %rd9, %rd3;
	@%p24 bra 	$L__BB4_70;
	mov.u64 	%rd136, %rd3;
$L__BB4_32:
	add.s64 	%rd11, %rd136, %rd8;
	sub.s64 	%rd12, %rd17, %rd11;
	setp.lt.u64 	%p25, %rd12, 2048;
	@%p25 bra 	$L__BB4_34;
	add.s64 	%rd27, %rd11, %rd5;
	shl.b64 	%rd28, %rd27, 2;
	add.s64 	%rd29, %rd1, %rd28;
	ld.global.u32 	%r475, [%rd29];
	ld.global.u32 	%r474, [%rd29+512];
	ld.global.u32 	%r473, [%rd29+1024];
	ld.global.u32 	%r472, [%rd29+1536];
	ld.global.u32 	%r471, [%rd29+2048];
	ld.global.u32 	%r470, [%rd29+2560];
	ld.global.u32 	%r469, [%rd29+3072];
	ld.global.u32 	%r468, [%rd29+3584];
	ld.global.u32 	%r467, [%rd29+4096];
	ld.global.u32 	%r466, [%rd29+4608];
	ld.global.u32 	%r465, [%rd29+5120];
	ld.global.u32 	%r464, [%rd29+5632];
	ld.global.u32 	%r463, [%rd29+6144];
	ld.global.u32 	%r462, [%rd29+6656];
	ld.global.u32 	%r461, [%rd29+7168];
	ld.global.u32 	%r460, [%rd29+7680];
	bra.uni 	$L__BB4_66;
$L__BB4_34:
	cvt.u32.u64 	%r218, %rd5;
	cvt.u32.u64 	%r55, %rd12;
	setp.ge.s32 	%p26, %r218, %r55;
	add.s64 	%rd25, %rd11, %rd5;
	shl.b64 	%rd26, %rd25, 2;
	add.s64 	%rd13, %rd1, %rd26;
	mov.b32 	%r475, 2147483647;
	@%p26 bra 	$L__BB4_36;
	ld.global.u32 	%r475, [%rd13];
$L__BB4_36:
	setp.ge.s32 	%p27, %r8, %r55;
	mov.b32 	%r474, 2147483647;
	@%p27 bra 	$L__BB4_38;
	ld.global.u32 	%r474, [%rd13+512];
$L__BB4_38:
	setp.ge.s32 	%p28, %r9, %r55;
	mov.b32 	%r473, 2147483647;
	@%p28 bra 	$L__BB4_40;
	ld.global.u32 	%r473, [%rd13+1024];
$L__BB4_40:
	setp.ge.s32 	%p29, %r10, %r55;
	mov.b32 	%r472, 2147483647;
	@%p29 bra 	$L__BB4_42;
	ld.global.u32 	%r472, [%rd13+1536];
$L__BB4_42:
	setp.ge.s32 	%p30, %r11, %r55;
	mov.b32 	%r471, 2147483647;
	@%p30 bra 	$L__BB4_44;
	ld.global.u32 	%r471, [%rd13+2048];
$L__BB4_44:
	setp.ge.s32 	%p31, %r12, %r55;
	mov.b32 	%r470, 2147483647;
	@%p31 bra 	$L__BB4_46;
	ld.global.u32 	%r470, [%rd13+2560];
$L__BB4_46:
	setp.ge.s32 	%p32, %r13, %r55;
	mov.b32 	%r469, 2147483647;
	@%p32 bra 	$L__BB4_48;
	ld.global.u32 	%r469, [%rd13+3072];
$L__BB4_48:
	mov.u32 	%r226, %tid.x;
	add.s32 	%r227, %r226, 896;
	setp.ge.s32 	%p33, %r227, %r55;
	mov.b32 	%r468, 2147483647;
	@%p33 bra 	$L__BB4_50;
	ld.global.u32 	%r468, [%rd13+3584];
$L__BB4_50:
	setp.ge.s32 	%p34, %r14, %r55;
	mov.b32 	%r467, 2147483647;
	@%p34 bra 	$L__BB4_52;
	ld.global.u32 	%r467, [%rd13+4096];
$L__BB4_52:
	add.s32 	%r231, %r226, 1152;
	setp.ge.s32 	%p35, %r231, %r55;
	mov.b32 	%r466, 2147483647;
	@%p35 bra 	$L__BB4_54;
	ld.global.u32 	%r466, [%rd13+4608];
$L__BB4_54:
	add.s32 	%r234, %r226, 1280;
	setp.ge.s32 	%p36, %r234, %r55;
	mov.b32 	%r465, 2147483647;
	@%p36 bra 	$L__BB4_56;
	ld.global.u32 	%r465, [%rd13+5120];
$L__BB4_56:
	add.s32 	%r237, %r226, 1408;
	setp.ge.s32 	%p37, %r237, %r55;
	mov.b32 	%r464, 2147483647;
	@%p37 bra 	$L__BB4_58;
	ld.global.u32 	%r464, [%rd13+5632];
$L__BB4_58:
	add.s32 	%r240, %r226, 1536;
	setp.ge.s32 	%p38, %r240, %r55;
	mov.b32 	%r463, 2147483647;
	@%p38 bra 	$L__BB4_60;
	ld.global.u32 	%r463, [%rd13+6144];
$L__BB4_60:
	add.s32 	%r243, %r226, 1664;
	setp.ge.s32 	%p39, %r243, %r55;
	mov.b32 	%r462, 2147483647;
	@%p39 bra 	$L__BB4_62;
	ld.global.u32 	%r462, [%rd13+6656];
$L__BB4_62:
	add.s32 	%r246, %r226, 1792;
	setp.ge.s32 	%p40, %r246, %r55;
	mov.b32 	%r461, 2147483647;
	@%p40 bra 	$L__BB4_64;
	ld.global.u32 	%r461, [%rd13+7168];
$L__BB4_64:
	setp.ge.s32 	%p41, %r15, %r55;
	mov.b32 	%r460, 2147483647;
	@%p41 bra 	$L__BB4_66;
	ld.global.u32 	%r460, [%rd13+7680];
$L__BB4_66:
	setp.le.s32 	%p42, %r175, %r174;
	@%p42 bra 	$L__BB4_69;
	xor.b32  	%r103, %r460, -2147483648;
	xor.b32  	%r104, %r461, -2147483648;
	xor.b32  	%r105, %r462, -2147483648;
	xor.b32  	%r106, %r463, -2147483648;
	xor.b32  	%r107, %r464, -2147483648;
	xor.b32  	%r108, %r465, -2147483648;
	xor.b32  	%r109, %r466, -2147483648;
	xor.b32  	%r110, %r467, -2147483648;
	xor.b32  	%r111, %r468, -2147483648;
	xor.b32  	%r112, %r469, -2147483648;
	xor.b32  	%r113, %r470, -2147483648;
	xor.b32  	%r114, %r471, -2147483648;
	xor.b32  	%r115, %r472, -2147483648;
	xor.b32  	%r116, %r473, -2147483648;
	xor.b32  	%r117, %r474, -2147483648;
	xor.b32  	%r118, %r475, -2147483648;
	mov.b32 	%r476, 0;
	mov.u32 	%r477, %r174;
$L__BB4_68:
	sub.s32 	%r249, %r175, %r477;
	shl.b32 	%r250, %r476, 10;
	mov.u32 	%r251, _ZZN3cub18CUB_300001_SM_10006detail10radix_sort30DeviceRadixSortHistogramKernelINS1_5radix10policy_hubIiNS0_8NullTypeEyE10Policy1000ELNS0_9SortOrderE0EiyNS1_21identity_decomposer_tEEEvPT2_PKT1_SB_iiT3_E12temp_storage;
	add.s32 	%r252, %r251, %r250;
	min.s32 	%r253, %r249, 8;
	mov.b32 	%r254, -1;
	shl.b32 	%r255, %r254, %r253;
	not.b32 	%r256, %r255;
	shr.u32 	%r257, %r118, %r477;
	and.b32  	%r258, %r257, %r256;
	shl.b32 	%r259, %r258, 2;
	add.s32 	%r260, %r252, %r259;
	atom.shared.add.u32 	%r261, [%r260], 1;
	shr.u32 	%r262, %r117, %r477;
	and.b32  	%r263, %r262, %r256;
	shl.b32 	%r264, %r263, 2;
	add.s32 	%r265, %r252, %r264;
	atom.shared.add.u32 	%r266, [%r265], 1;
	shr.u32 	%r267, %r116, %r477;
	and.b32  	%r268, %r267, %r256;
	shl.b32 	%r269, %r268, 2;
	add.s32 	%r270, %r252, %r269;
	atom.shared.add.u32 	%r271, [%r270], 1;
	shr.u32 	%r272, %r115, %r477;
	and.b32  	%r273, %r272, %r256;
	shl.b32 	%r274, %r273, 2;
	add.s32 	%r275, %r252, %r274;
	atom.shared.add.u32 	%r276, [%r275], 1;
	shr.u32 	%r277, %r114, %r477;
	and.b32  	%r278, %r277, %r256;
	shl.b32 	%r279, %r278, 2;
	add.s32 	%r280, %r252, %r279;
	atom.shared.add.u32 	%r281, [%r280], 1;
	shr.u32 	%r282, %r113, %r477;
	and.b32  	%r283, %r282, %r256;
	shl.b32 	%r284, %r283, 2;
	add.s32 	%r285, %r252, %r284;
	atom.shared.add.u32 	%r286, [%r285], 1;
	shr.u32 	%r287, %r112, %r477;
	and.b32  	%r288, %r287, %r256;
	shl.b32 	%r289, %r288, 2;
	add.s32 	%r290, %r252, %r289;
	atom.shared.add.u32 	%r291, [%r290], 1;
	shr.u32 	%r292, %r111, %r477;
	and.b32  	%r293, %r292, %r256;
	shl.b32 	%r294, %r293, 2;
	add.s32 	%r295, %r252, %r294;
	atom.shared.add.u32 	%r296, [%r295], 1;
	shr.u32 	%r297, %r110, %r477;
	and.b32  	%r298, %r297, %r256;
	shl.b32 	%r299, %r298, 2;
	add.s32 	%r300, %r252, %r299;
	atom.shared.add.u32 	%r301, [%r300], 1;
	shr.u32 	%r302, %r109, %r477;
	and.b32  	%r303, %r302, %r256;
	shl.b32 	%r304, %r303, 2;
	add.s32 	%r305, %r252, %r304;
	atom.shared.add.u32 	%r306, [%r305], 1;
	shr.u32 	%r307, %r108, %r477;
	and.b32  	%r308, %r307, %r256;
	shl.b32 	%r309, %r308, 2;
	add.s32 	%r310, %r252, %r309;
	atom.shared.add.u32 	%r311, [%r310], 1;
	shr.u32 	%r312, %r107, %r477;
	and.b32  	%r313, %r312, %r256;
	shl.b32 	%r314, %r313, 2;
	add.s32 	%r315, %r252, %r314;
	atom.shared.add.u32 	%r316, [%r315], 1;
	shr.u32 	%r317, %r106, %r477;
	and.b32  	%r318, %r317, %r256;
	shl.b32 	%r319, %r318, 2;
	add.s32 	%r320, %r252, %r319;
	atom.shared.add.u32 	%r321, [%r320], 1;
	shr.u32 	%r322, %r105, %r477;
	and.b32  	%r323, %r322, %r256;
	shl.b32 	%r324, %r323, 2;
	add.s32 	%r325, %r252, %r324;
	atom.shared.add.u32 	%r326, [%r325], 1;
	shr.u32 	%r327, %r104, %r477;
	and.b32  	%r328, %r327, %r256;
	shl.b32 	%r329, %r328, 2;
	add.s32 	%r330, %r252, %r329;
	atom.shared.add.u32 	%r331, [%r330], 1;
	shr.u32 	%r332, %r103, %r477;
	and.b32  	%r333, %r332, %r256;
	shl.b32 	%r334, %r333, 2;
	add.s32 	%r335, %r252, %r334;
	atom.shared.add.u32 	%r336, [%r335], 1;
	add.s32 	%r477, %r477, 8;
	add.s32 	%r476, %r476, 1;
	setp.lt.s32 	%p43, %r477, %r175;
	@%p43 bra 	$L__BB4_68;
$L__BB4_69:
	add.s64 	%rd136, %rd136, %rd4;
	setp.lt.u64 	%p44, %rd136, %rd9;
	@%p44 bra 	$L__BB4_32;
$L__BB4_70:
	bar.sync 	0;
	@%p1 bra 	$L__BB4_152;
	setp.lt.u32 	%p45, %r1, 7;
	mov.b32 	%r480, 0;
	@%p45 bra 	$L__BB4_90;
	mov.b32 	%r478, 0;
$L__BB4_73:
	.pragma "nounroll";
	shl.b32 	%r339, %r478, 10;
	add.s32 	%r124, %r6, %r339;
	ld.shared.u32 	%r125, [%r124];
	setp.eq.s32 	%p46, %r125, 0;
	@%p46 bra 	$L__BB4_75;
	cvt.u32.u64 	%r340, %rd5;
	shl.b32 	%r341, %r478, 8;
	add.s32 	%r342, %r341, %r340;
	mul.wide.u32 	%rd30, %r342, 8;
	add.s64 	%rd31, %rd2, %rd30;
	cvt.u64.u32 	%rd32, %r125;
	atom.global.add.u64 	%rd33, [%rd31], %rd32;
$L__BB4_75:
	ld.shared.u32 	%r126, [%r124+1024];
	setp.eq.s32 	%p47, %r126, 0;
	@%p47 bra 	$L__BB4_77;
	cvt.u32.u64 	%r343, %rd5;
	shl.b32 	%r344, %r478, 8;
	add.s32 	%r345, %r344, %r343;
	add.s32 	%r346, %r345, 256;
	mul.wide.u32 	%rd34, %r346, 8;
	add.s64 	%rd35, %rd2, %rd34;
	cvt.u64.u32 	%rd36, %r126;
	atom.global.add.u64 	%rd37, [%rd35], %rd36;
$L__BB4_77:
	ld.shared.u32 	%r127, [%r124+2048];
	setp.eq.s32 	%p48, %r127, 0;
	@%p48 bra 	$L__BB4_79;
	cvt.u32.u64 	%r347, %rd5;
	shl.b32 	%r348, %r478, 8;
	add.s32 	%r349, %r348, %r347;
	add.s32 	%r350, %r349, 512;
	mul.wide.u32 	%rd38, %r350, 8;
	add.s64 	%rd39, %rd2, %rd38;
	cvt.u64.u32 	%rd40, %r127;
	atom.global.add.u64 	%rd41, [%rd39], %rd40;
$L__BB4_79:
	ld.shared.u32 	%r128, [%r124+3072];
	setp.eq.s32 	%p49, %r128, 0;
	@%p49 bra 	$L__BB4_81;
	cvt.u32.u64 	%r351, %rd5;
	shl.b32 	%r352, %r478, 8;
	add.s32 	%r353, %r352, %r351;
	add.s32 	%r354, %r353, 768;
	mul.wide.u32 	%rd42, %r354, 8;
	add.s64 	%rd43, %rd2, %rd42;
	cvt.u64.u32 	%rd44, %r128;
	atom.global.add.u64 	%rd45, [%rd43], %rd44;
$L__BB4_81:
	ld.shared.u32 	%r129, [%r124+4096];
	setp.eq.s32 	%p50, %r129, 0;
	@%p50 bra 	$L__BB4_83;
	cvt.u32.u64 	%r355, %rd5;
	shl.b32 	%r356, %r478, 8;
	add.s32 	%r357, %r356, %r355;
	add.s32 	%r358, %r357, 1024;
	mul.wide.u32 	%rd46, %r358, 8;
	add.s64 	%rd47, %rd2, %rd46;
	cvt.u64.u32 	%rd48, %r129;
	atom.global.add.u64 	%rd49, [%rd47], %rd48;
$L__BB4_83:
	ld.shared.u32 	%r130, [%r124+5120];
	setp.eq.s32 	%p51, %r130, 0;
	@%p51 bra 	$L__BB4_85;
	cvt.u32.u64 	%r359, %rd5;
	shl.b32 	%r360, %r478, 8;
	add.s32 	%r361, %r360, %r359;
	add.s32 	%r362, %r361, 1280;
	mul.wide.u32 	%rd50, %r362, 8;
	add.s64 	%rd51, %rd2, %rd50;
	cvt.u64.u32 	%rd52, %r130;
	atom.global.add.u64 	%rd53, [%rd51], %rd52;
$L__BB4_85:
	ld.shared.u32 	%r131, [%r124+6144];
	setp.eq.s32 	%p52, %r131, 0;
	@%p52 bra 	$L__BB4_87;
	cvt.u32.u64 	%r363, %rd5;
	shl.b32 	%r364, %r478, 8;
	add.s32 	%r365, %r364, %r363;
	add.s32 	%r366, %r365, 1536;
	mul.wide.u32 	%rd54, %r366, 8;
	add.s64 	%rd55, %rd2, %rd54;
	cvt.u64.u32 	%rd56, %r131;
	atom.global.add.u64 	%rd57, [%rd55], %rd56;
$L__BB4_87:
	ld.shared.u32 	%r132, [%r124+7168];
	setp.eq.s32 	%p53, %r132, 0;
	@%p53 bra 	$L__BB4_89;
	cvt.u32.u64 	%r367, %rd5;
	shl.b32 	%r368, %r478, 8;
	add.s32 	%r369, %r368, %r367;
	add.s32 	%r370, %r369, 1792;
	mul.wide.u32 	%rd58, %r370, 8;
	add.s64 	%rd59, %rd2, %rd58;
	cvt.u64.u32 	%rd60, %r132;
	atom.global.add.u64 	%rd61, [%rd59], %rd60;
$L__BB4_89:
	add.s32 	%r478, %r478, 8;
	setp.ne.s32 	%p54, %r478, %r16;
	mov.u32 	%r480, %r16;
	@%p54 bra 	$L__BB4_73;
$L__BB4_90:
	add.s32 	%r135, %r5, -1;
	setp.eq.s32 	%p55, %r3, 0;
	@%p55 bra 	$L__BB4_111;
	setp.lt.u32 	%p56, %r4, 3;
	@%p56 bra 	$L__BB4_101;
	shl.b32 	%r371, %r480, 10;
	add.s32 	%r136, %r6, %r371;
	ld.shared.u32 	%r137, [%r136];
	setp.eq.s32 	%p57, %r137, 0;
	@%p57 bra 	$L__BB4_94;
	cvt.u32.u64 	%r372, %rd5;
	shl.b32 	%r373, %r480, 8;
	add.s32 	%r374, %r373, %r372;
	mul.wide.u32 	%rd62, %r374, 8;
	add.s64 	%rd63, %rd2, %rd62;
	cvt.u64.u32 	%rd64, %r137;
	atom.global.add.u64 	%rd65, [%rd63], %rd64;
$L__BB4_94:
	ld.shared.u32 	%r138, [%r136+1024];
	setp.eq.s32 	%p58, %r138, 0;
	@%p58 bra 	$L__BB4_96;
	cvt.u32.u64 	%r375, %rd5;
	shl.b32 	%r376, %r480, 8;
	add.s32 	%r377, %r376, %r375;
	add.s32 	%r378, %r377, 256;
	mul.wide.u32 	%rd66, %r378, 8;
	add.s64 	%rd67, %rd2, %rd66;
	cvt.u64.u32 	%rd68, %r138;
	atom.global.add.u64 	%rd69, [%rd67], %rd68;
$L__BB4_96:
	ld.shared.u32 	%r139, [%r136+2048];
	setp.eq.s32 	%p59, %r139, 0;
	@%p59 bra 	$L__BB4_98;
	cvt.u32.u64 	%r379, %rd5;
	shl.b32 	%r380, %r480, 8;
	add.s32 	%r381, %r380, %r379;
	add.s32 	%r382, %r381, 512;
	mul.wide.u32 	%rd70, %r382, 8;
	add.s64 	%rd71, %rd2, %rd70;
	cvt.u64.u32 	%rd72, %r139;
	atom.global.add.u64 	%rd73, [%rd71], %rd72;
$L__BB4_98:
	ld.shared.u32 	%r140, [%r136+3072];
	setp.eq.s32 	%p60, %r140, 0;
	@%p60 bra 	$L__BB4_100;
	cvt.u32.u64 	%r383, %rd5;
	shl.b32 	%r384, %r480, 8;
	add.s32 	%r385, %r384, %r383;
	add.s32 	%r386, %r385, 768;
	mul.wide.u32 	%rd74, %r386, 8;
	add.s64 	%rd75, %rd2, %rd74;
	cvt.u64.u32 	%rd76, %r140;
	atom.global.add.u64 	%rd77, [%rd75], %rd76;
$L__BB4_100:
	add.s32 	%r480, %r480, 4;
$L__BB4_101:
	setp.eq.s32 	%p61, %r5, 0;
	@%p61 bra 	$L__BB4_111;
	setp.eq.s32 	%p62, %r135, 0;
	@%p62 bra 	$L__BB4_108;
	shl.b32 	%r387, %r480, 10;
	add.s32 	%r143, %r6, %r387;
	ld.shared.u32 	%r144, [%r143];
	setp.eq.s32 	%p63, %r144, 0;
	@%p63 bra 	$L__BB4_105;
	cvt.u32.u64 	%r388, %rd5;
	shl.b32 	%r389, %r480, 8;
	add.s32 	%r390, %r389, %r388;
	mul.wide.u32 	%rd78, %r390, 8;
	add.s64 	%rd79, %rd2, %rd78;
	cvt.u64.u32 	%rd80, %r144;
	atom.global.add.u64 	%rd81, [%rd79], %rd80;
$L__BB4_105:
	ld.shared.u32 	%r145, [%r143+1024];
	setp.eq.s32 	%p64, %r145, 0;
	@%p64 bra 	$L__BB4_107;
	cvt.u32.u64 	%r391, %rd5;
	shl.b32 	%r392, %r480, 8;
	add.s32 	%r393, %r392, %r391;
	add.s32 	%r394, %r393, 256;
	mul.wide.u32 	%rd82, %r394, 8;
	add.s64 	%rd83, %rd2, %rd82;
	cvt.u64.u32 	%rd84, %r145;
	atom.global.add.u64 	%rd85, [%rd83], %rd84;
$L__BB4_107:
	add.s32 	%r480, %r480, 2;
$L__BB4_108:
	setp.eq.s32 	%p65, %r17, 0;
	@%p65 bra 	$L__BB4_111;
	shl.b32 	%r395, %r480, 10;
	add.s32 	%r396, %r6, %r395;
	ld.shared.u32 	%r148, [%r396];
	setp.eq.s32 	%p66, %r148, 0;
	@%p66 bra 	$L__BB4_111;
	cvt.u32.u64 	%r397, %rd5;
	shl.b32 	%r398, %r480, 8;
	add.s32 	%r399, %r398, %r397;
	mul.wide.u32 	%rd86, %r399, 8;
	add.s64 	%rd87, %rd2, %rd86;
	cvt.u64.u32 	%rd88, %r148;
	atom.global.add.u64 	%rd89, [%rd87], %rd88;
$L__BB4_111:
	cvt.u32.u64 	%r400, %rd5;
	setp.gt.u32 	%p67, %r400, 127;
	@%p67 bra 	$L__BB4_152;
	setp.lt.u32 	%p68, %r1, 7;
	mov.b32 	%r484, 0;
	@%p68 bra 	$L__BB4_131;
	mov.b32 	%r482, 0;
$L__BB4_114:
	.pragma "nounroll";
	shl.b32 	%r404, %r482, 10;
	add.s32 	%r150, %r6, %r404;
	ld.shared.u32 	%r151, [%r150+512];
	setp.eq.s32 	%p69, %r151, 0;
	shl.b32 	%r405, %r482, 8;
	add.s32 	%r406, %r405, %r400;
	mul.wide.u32 	%rd90, %r406, 8;
	add.s64 	%rd15, %rd2, %rd90;
	@%p69 bra 	$L__BB4_116;
	cvt.u64.u32 	%rd91, %r151;
	atom.global.add.u64 	%rd92, [%rd15+1024], %rd91;
$L__BB4_116:
	ld.shared.u32 	%r152, [%r150+1536];
	setp.eq.s32 	%p70, %r152, 0;
	@%p70 bra 	$L__BB4_118;
	cvt.u64.u32 	%rd93, %r152;
	atom.global.add.u64 	%rd94, [%rd15+3072], %rd93;
$L__BB4_118:
	ld.shared.u32 	%r153, [%r150+2560];
	setp.eq.s32 	%p71, %r153, 0;
	@%p71 bra 	$L__BB4_120;
	cvt.u64.u32 	%rd95, %r153;
	atom.global.add.u64 	%rd96, [%rd15+5120], %rd95;
$L__BB4_120:
	ld.shared.u32 	%r154, [%r150+3584];
	setp.eq.s32 	%p72, %r154, 0;
	@%p72 bra 	$L__BB4_122;
	cvt.u64.u32 	%rd97, %r154;
	atom.global.add.u64 	%rd98, [%rd15+7168], %rd97;
$L__BB4_122:
	ld.shared.u32 	%r155, [%r150+4608];
	setp.eq.s32 	%p73, %r155, 0;
	@%p73 bra 	$L__BB4_124;
	cvt.u64.u32 	%rd99, %r155;
	atom.global.add.u64 	%rd100, [%rd15+9216], %rd99;
$L__BB4_124:
	ld.shared.u32 	%r156, [%r150+5632];
	setp.eq.s32 	%p74, %r156, 0;
	@%p74 bra 	$L__BB4_126;
	cvt.u64.u32 	%rd101, %r156;
	atom.global.add.u64 	%rd102, [%rd15+11264], %rd101;
$L__BB4_126:
	ld.shared.u32 	%r157, [%r150+6656];
	setp.eq.s32 	%p75, %r157, 0;
	@%p75 bra 	$L__BB4_128;
	cvt.u64.u32 	%rd103, %r157;
	atom.global.add.u64 	%rd104, [%rd15+13312], %rd103;
$L__BB4_128:
	ld.shared.u32 	%r158, [%r150+7680];
	setp.eq.s32 	%p76, %r158, 0;
	@%p76 bra 	$L__BB4_130;
	cvt.u64.u32 	%rd105, %r158;
	atom.global.add.u64 	%rd106, [%rd15+15360], %rd105;
$L__BB4_130:
	add.s32 	%r482, %r482, 8;
	setp.ne.s32 	%p77, %r482, %r16;
	mov.u32 	%r484, %r16;
	@%p77 bra 	$L__BB4_114;
$L__BB4_131:
	setp.eq.s32 	%p78, %r3, 0;
	@%p78 bra 	$L__BB4_152;
	setp.lt.u32 	%p79, %r4, 3;
	@%p79 bra 	$L__BB4_142;
	shl.b32 	%r407, %r484, 10;
	add.s32 	%r161, %r6, %r407;
	ld.shared.u32 	%r162, [%r161+512];
	setp.eq.s32 	%p80, %r162, 0;
	@%p80 bra 	$L__BB4_135;
	shl.b32 	%r409, %r484, 8;
	add.s32 	%r410, %r409, %r400;
	mul.wide.u32 	%rd107, %r410, 8;
	add.s64 	%rd108, %rd2, %rd107;
	cvt.u64.u32 	%rd109, %r162;
	atom.global.add.u64 	%rd110, [%rd108+1024], %rd109;
$L__BB4_135:
	ld.shared.u32 	%r163, [%r161+1536];
	setp.eq.s32 	%p81, %r163, 0;
	@%p81 bra 	$L__BB4_137;
	shl.b32 	%r412, %r484, 8;
	add.s32 	%r413, %r412, %r400;
	add.s32 	%r414, %r413, 256;
	mul.wide.u32 	%rd111, %r414, 8;
	add.s64 	%rd112, %rd2, %rd111;
	cvt.u64.u32 	%rd113, %r163;
	atom.global.add.u64 	%rd114, [%rd112+1024], %rd113;
$L__BB4_137:
	ld.shared.u32 	%r164, [%r161+2560];
	setp.eq.s32 	%p82, %r164, 0;
	@%p82 bra 	$L__BB4_139;
	shl.b32 	%r416, %r484, 8;
	add.s32 	%r417, %r416, %r400;
	add.s32 	%r418, %r417, 512;
	mul.wide.u32 	%rd115, %r418, 8;
	add.s64 	%rd116, %rd2, %rd115;
	cvt.u64.u32 	%rd117, %r164;
	atom.global.add.u64 	%rd118, [%rd116+1024], %rd117;
$L__BB4_139:
	ld.shared.u32 	%r165, [%r161+3584];
	setp.eq.s32 	%p83, %r165, 0;
	@%p83 bra 	$L__BB4_141;
	shl.b32 	%r420, %r484, 8;
	add.s32 	%r421, %r420, %r400;
	add.s32 	%r422, %r421, 768;
	mul.wide.u32 	%rd119, %r422, 8;
	add.s64 	%rd120, %rd2, %rd119;
	cvt.u64.u32 	%rd121, %r165;
	atom.global.add.u64 	%rd122, [%rd120+1024], %rd121;
$L__BB4_141:
	add.s32 	%r484, %r484, 4;
$L__BB4_142:
	setp.eq.s32 	%p84, %r5, 0;
	@%p84 bra 	$L__BB4_152;
	setp.eq.s32 	%p85, %r135, 0;
	@%p85 bra 	$L__BB4_149;
	shl.b32 	%r423, %r484, 10;
	add.s32 	%r168, %r6, %r423;
	ld.shared.u32 	%r169, [%r168+512];
	setp.eq.s32 	%p86, %r169, 0;
	@%p86 bra 	$L__BB4_146;
	shl.b32 	%r425, %r484, 8;
	add.s32 	%r426, %r425, %r400;
	mul.wide.u32 	%rd123, %r426, 8;
	add.s64 	%rd124, %rd2, %rd123;
	cvt.u64.u32 	%rd125, %r169;
	atom.global.add.u64 	%rd126, [%rd124+1024], %rd125;
$L__BB4_146:
	ld.shared.u32 	%r170, [%r168+1536];
	setp.eq.s32 	%p87, %r170, 0;
	@%p87 bra 	$L__BB4_148;
	shl.b32 	%r428, %r484, 8;
	add.s32 	%r429, %r428, %r400;
	add.s32 	%r430, %r429, 256;
	mul.wide.u32 	%rd127, %r430, 8;
	add.s64 	%rd128, %rd2, %rd127;
	cvt.u64.u32 	%rd129, %r170;
	atom.global.add.u64 	%rd130, [%rd128+1024], %rd129;
$L__BB4_148:
	add.s32 	%r484, %r484, 2;
$L__BB4_149:
	setp.eq.s32 	%p88, %r17, 0;
	@%p88 bra 	$L__BB4_152;
	shl.b32 	%r431, %r484, 10;
	add.s32 	%r432, %r6, %r431;
	ld.shared.u32 	%r173, [%r432+512];
	setp.eq.s32 	%p89, %r173, 0;
	@%p89 bra 	$L__BB4_152;
	shl.b32 	%r434, %r484, 8;
	add.s32 	%r435, %r434, %r400;
	mul.wide.u32 	%rd131, %r435, 8;
	add.s64 	%rd132, %rd2, %rd131;
	cvt.u64.u32 	%rd133, %r173;
	atom.global.add.u64 	%rd134, [%rd132+1024], %rd133;
$L__BB4_152:
	bar.sync 	0;
	add.s64 	%rd135, %rd135, 1;
	setp.ne.s64 	%p90, %rd135, %rd6;
	@%p90 bra 	$L__BB4_2;
$L__BB4_153:
	ret;

}
	// .globl	_ZN3cub18CUB_300001_SM_10006detail10radix_sort33DeviceRadixSortExclusiveSumKernelINS1_5radix10policy_hubIiNS0_8NullTypeEyE10Policy1000EyEEvPT0_
.visible .entry _ZN3cub18CUB_300001_SM_10006detail10radix_sort33DeviceRadixSortExclusiveSumKernelINS1_5radix10policy_hubIiNS0_8NullTypeEyE10Policy1000EyEEvPT0_(
	.param .u64 .ptr .align 1 _ZN3cub18CUB_300001_SM_10006detail10radix_sort33DeviceRadixSortExclusiveSumKernelINS1_5radix10policy_hubIiNS0_8NullTypeEyE10Policy1000EyEEvPT0__param_0
)
{
	.reg .pred 	%p<4>;
	.reg .b32 	%r<28>;
	.reg .b64 	%rd<54>;
	// demoted variable
	.shared .align 16 .b8 _ZZN3cub18CUB_300001_SM_10006detail10radix_sort33DeviceRadixSortExclusiveSumKernelINS1_5radix10policy_hubIiNS0_8NullTypeEyE10Policy1000EyEEvPT0_E12temp_storage[2336];
	ld.param.u64 	%rd5, [_ZN3cub18CUB_300001_SM_10006detail10radix_sort33DeviceRadixSortExclusiveSumKernelINS1_5radix10policy_hubIiNS0_8NullTypeEyE10Policy1000EyEEvPT0__param_0];
	cvta.to.global.u64 	%rd6, %rd5;
	mov.u32 	%r3, %ctaid.x;
	shl.b32 	%r4, %r3, 8;
	mov.u32 	%r1, %tid.x;
	setp.gt.u32 	%p1, %r1, 255;
	add.s32 	%r5, %r4, %r1;
	mul.wide.s32 	%rd7, %r5, 8;
	add.s64 	%rd1, %rd6, %rd7;
	@%p1 bra 	$L__BB5_2;
	ld.global.u64 	%rd53, [%rd1];
$L__BB5_2:
	shr.u32 	%r6, %r1, 3;
	add.s32 	%r7, %r6, %r1;
	shl.b32 	%r8, %r7, 3;
	mov.u32 	%r9, _ZZN3cub18CUB_300001_SM_10006detail10radix_sort33DeviceRadixSortExclusiveSumKernelINS1_5radix10policy_hubIiNS0_8NullTypeEyE10Policy1000EyEEvPT0_E12temp_storage;
	add.s32 	%r10, %r9, %r8;
	add.s32 	%r2, %r10, 16;
	st.shared.u64 	[%r10+16], %rd53;
	bar.sync 	0;
	setp.gt.u32 	%p2, %r1, 31;
	@%p2 bra 	$L__BB5_4;
	mad.lo.s32 	%r27, %r1, 72, %r9;
	ld.shared.u64 	%rd23, [%r27+16];
	ld.shared.u64 	%rd24, [%r27+24];
	ld.shared.u64 	%rd25, [%r27+32];
	ld.shared.u64 	%rd26, [%r27+40];
	ld.shared.u64 	%rd27, [%r27+48];
	ld.shared.u64 	%rd28, [%r27+56];
	ld.shared.u64 	%rd29, [%r27+64];
	ld.shared.u64 	%rd30, [%r27+72];
	add.s64 	%rd31, %rd24, %rd23;
	add.s64 	%rd32, %rd31, %rd25;
	add.s64 	%rd33, %rd32, %rd26;
	add.s64 	%rd34, %rd33, %rd27;
	add.s64 	%rd35, %rd34, %rd28;
	add.s64 	%rd36, %rd35, %rd29;
	add.s64 	%rd10, %rd36, %rd30;
	mov.b32 	%r11, 1;
	mov.b32 	%r24, 0;
	mov.b32 	%r25, -1;
	// begin inline asm
	{  .reg .u64 r0;  .reg .u32 lo;  .reg .u32 hi;  .reg .pred p;  mov.b64 {lo, hi}, %rd10;  shfl.sync.up.b32 lo|p, lo, %r11, %r24, %r25;  shfl.sync.up.b32 hi|p, hi, %r11, %r24, %r25;  mov.b64 r0, {lo, hi};  @p add.u64 r0, r0, %rd10;  mov.u64 %rd8, r0;}
	// end inline asm
	mov.b32 	%r14, 2;
	// begin inline asm
	{  .reg .u64 r0;  .reg .u32 lo;  .reg .u32 hi;  .reg .pred p;  mov.b64 {lo, hi}, %rd8;  shfl.sync.up.b32 lo|p, lo, %r14, %r24, %r25;  shfl.sync.up.b32 hi|p, hi, %r14, %r24, %r25;  mov.b64 r0, {lo, hi};  @p add.u64 r0, r0, %rd8;  mov.u64 %rd11, r0;}
	// end inline asm
	mov.b32 	%r17, 4;
	// begin inline asm
	{  .reg .u64 r0;  .reg .u32 lo;  .reg .u32 hi;  .reg .pred p;  mov.b64 {lo, hi}, %rd11;  shfl.sync.up.b32 lo|p, lo, %r17, %r24, %r25;  shfl.sync.up.b32 hi|p, hi, %r17, %r24, %r25;  mov.b64 r0, {lo, hi};  @p add.u64 r0, r0, %rd11;  mov.u64 %rd14, r0;}
	// end inline asm
	mov.b32 	%r20, 8;
	// begin inline asm
	{  .reg .u64 r0;  .reg .u32 lo;  .reg .u32 hi;  .reg .pred p;  mov.b64 {lo, hi}, %rd14;  shfl.sync.up.b32 lo|p, lo, %r20, %r24, %r25;  shfl.sync.up.b32 hi|p, hi, %r20, %r24, %r25;  mov.b64 r0, {lo, hi};  @p add.u64 r0, r0, %rd14;  mov.u64 %rd17, r0;}
	// end inline asm
	mov.b32 	%r23, 16;
	// begin inline asm
	{  .reg .u64 r0;  .reg .u32 lo;  .reg .u32 hi;  .reg .pred p;  mov.b64 {lo, hi}, %rd17;  shfl.sync.up.b32 lo|p, lo, %r23, %r24, %r25;  shfl.sync.up.b32 hi|p, hi, %r23, %r24, %r25;  mov.b64 r0, {lo, hi};  @p add.u64 r0, r0, %rd17;  mov.u64 %rd20, r0;}
	// end inline asm
	sub.s64 	%rd37, %rd20, %rd10;
	ld.shared.u64 	%rd38, [%r27+16];
	ld.shared.u64 	%rd39, [%r27+24];
	ld.shared.u64 	%rd40, [%r27+32];
	ld.shared.u64 	%rd41, [%r27+40];
	ld.shared.u64 	%rd42, [%r27+48];
	ld.shared.u64 	%rd43, [%r27+56];
	ld.shared.u64 	%rd44, [%r27+64];
	add.s64 	%rd45, %rd38, %rd37;
	add.s64 	%rd46, %rd39, %rd45;
	add.s64 	%rd47, %rd40, %rd46;
	add.s64 	%rd48, %rd41, %rd47;
	add.s64 	%rd49, %rd42, %rd48;
	add.s64 	%rd50, %rd43, %rd49;
	add.s64 	%rd51, %rd44, %rd50;
	st.shared.u64 	[%r27+16], %rd37;
	st.shared.u64 	[%r27+24], %rd45;
	st.shared.u64 	[%r27+32], %rd46;
	st.shared.u64 	[%r27+40], %rd47;
	st.shared.u64 	[%r27+48], %rd48;
	st.shared.u64 	[%r27+56], %rd49;
	st.shared.u64 	[%r27+64], %rd50;
	st.shared.u64 	[%r27+72], %rd51;
$L__BB5_4:
	setp.gt.u32 	%p3, %r1, 255;
	bar.sync 	0;
	@%p3 bra 	$L__BB5_6;
	ld.shared.u64 	%rd52, [%r2];
	st.global.u64 	[%rd1], %rd52;
$L__BB5_6:
	ret;

}
	// .globl	_ZN3cub18CUB_300001_SM_10006detail10radix_sort29DeviceRadixSortOnesweepKernelINS1_5radix10policy_hubIiNS0_8NullTypeEyE10Policy1000ELNS0_9SortOrderE0EiS6_yiiNS1_21identity_decomposer_tEEEvPT5_SC_PT3_PKSD_PT1_PKSH_PT2_PKSL_T4_iiT6_
.visible .entry _ZN3cub18CUB_300001_SM_10006detail10radix_sort29DeviceRadixSortOnesweepKernelINS1_5radix10policy_hubIiNS0_8NullTypeEyE10Policy1000ELNS0_9SortOrderE0EiS6_yiiNS1_21identity_decomposer_tEEEvPT5_SC_PT3_PKSD_PT1_PKSH_PT2_PKSL_T4_iiT6_(
	.param .u64 .ptr .align 1 _ZN3cub18CUB_300001_SM_10006detail10radix_sort29DeviceRadixSortOnesweepKernelINS1_5radix10policy_hubIiNS0_8NullTypeEyE10Policy1000ELNS0_9SortOrderE0EiS6_yiiNS1_21identity_decomposer_tEEEvPT5_SC_PT3_PKSD_PT1_PKSH_PT2_PKSL_T4_iiT6__param_0,
	.param .u64 .ptr .align 1 _ZN3cub18CUB_300001_SM_10006detail10radix_sort29DeviceRadixSortOnesweepKernelINS1_5radix10policy_hubIiNS0_8NullTypeEyE10Policy1000ELNS0_9SortOrderE0EiS6_yiiNS1_21identity_decomposer_tEEEvPT5_SC_PT3_PKSD_PT1_PKSH_PT2_PKSL_T4_iiT6__param_1,
	.param .u64 .ptr .align 1 _ZN3cub18CUB_300001_SM_10006detail10radix_sort29DeviceRadixSortOnesweepKernelINS1_5radix10policy_hubIiNS0_8NullTypeEyE10Policy1000ELNS0_9SortOrderE0EiS6_yiiNS1_21identity_decomposer_tEEEvPT5_SC_PT3_PKSD_PT1_PKSH_PT2_PKSL_T4_iiT6__param_2,
	.param .u64 .ptr .align 1 _ZN3cub18CUB_300001_SM_10006detail10radix_sort29DeviceRadixSortOnesweepKernelINS1_5radix10policy_hubIiNS0_8NullTypeEyE10Policy1000ELNS0_9SortOrderE0EiS6_yiiNS1_21identity_decomposer_tEEEvPT5_SC_PT3_PKSD_PT1_PKSH_PT2_PKSL_T4_iiT6__param_3,
	.param .u64 .ptr .align 1 _ZN3cub18CUB_300001_SM_10006detail10radix_sort29DeviceRadixSortOnesweepKernelINS1_5radix10policy_hubIiNS0_8NullTypeEyE10Policy1000ELNS0_9SortOrderE0EiS6_yiiNS1_21identity_decomposer_tEEEvPT5_SC_PT3_PKSD_PT1_PKSH_PT2_PKSL_T4_iiT6__param_4,
	.param .u64 .ptr .align 1 _ZN3cub18CUB_300001_SM_10006detail10radix_sort29DeviceRadixSortOnesweepKernelINS1_5radix10policy_hubIiNS0_8NullTypeEyE10Policy1000ELNS0_9SortOrderE0EiS6_yiiNS1_21identity_decomposer_tEEEvPT5_SC_PT3_PKSD_PT1_PKSH_PT2_PKSL_T4_iiT6__param_5,
	.param .u64 .ptr .align 1 _ZN3cub18CUB_300001_SM_10006detail10radix_sort29DeviceRadixSortOnesweepKernelINS1_5radix10policy_hubIiNS0_8NullTypeEyE10Policy1000ELNS0_9SortOrderE0EiS6_yiiNS1_21identity_decomposer_tEEEvPT5_SC_PT3_PKSD_PT1_PKSH_PT2_PKSL_T4_iiT6__param_6,
	.param .u64 .ptr .align 1 _ZN3cub18CUB_300001_SM_10006detail10radix_sort29DeviceRadixSortOnesweepKernelINS1_5radix10policy_hubIiNS0_8NullTypeEyE10Policy1000ELNS0_9SortOrderE0EiS6_yiiNS1_21identity_decomposer_tEEEvPT5_SC_PT3_PKSD_PT1_PKSH_PT2_PKSL_T4_iiT6__param_7,
	.param .u32 _ZN3cub18CUB_300001_SM_10006detail10radix_sort29DeviceRadixSortOnesweepKernelINS1_5radix10policy_hubIiNS0_8NullTypeEyE10Policy1000ELNS0_9SortOrderE0EiS6_yiiNS1_21identity_decomposer_tEEEvPT5_SC_PT3_PKSD_PT1_PKSH_PT2_PKSL_T4_iiT6__param_8,
	.param .u32 _ZN3cub18CUB_300001_SM_10006detail10radix_sort29DeviceRadixSortOnesweepKernelINS1_5radix10policy_hubIiNS0_8NullTypeEyE10Policy1000ELNS0_9SortOrderE0EiS6_yiiNS1_21identity_decomposer_tEEEvPT5_SC_PT3_PKSD_PT1_PKSH_PT2_PKSL_T4_iiT6__param_9,
	.param .u32 _ZN3cub18CUB_300001_SM_10006detail10radix_sort29DeviceRadixSortOnesweepKernelINS1_5radix10policy_hubIiNS0_8NullTypeEyE10Policy1000ELNS0_9SortOrderE0EiS6_yiiNS1_21identity_decomposer_tEEEvPT5_SC_PT3_PKSD_PT1_PKSH_PT2_PKSL_T4_iiT6__param_10,
	.param .align 1 .b8 _ZN3cub18CUB_300001_SM_10006detail10radix_sort29DeviceRadixSortOnesweepKernelINS1_5radix10policy_hubIiNS0_8NullTypeEyE10Policy1000ELNS0_9SortOrderE0EiS6_yiiNS1_21identity_decomposer_tEEEvPT5_SC_PT3_PKSD_PT1_PKSH_PT2_PKSL_T4_iiT6__param_11[1]
)
.maxntid 384
{
	.reg .pred 	%p<142>;
	.reg .b32 	%r<1806>;
	.reg .b64 	%rd<239>;
	// demoted variable
	.shared .align 16 .b8 _ZZN3cub18CUB_300001_SM_10006detail10radix_sort29DeviceRadixSortOnesweepKernelINS1_5radix10policy_hubIiNS0_8NullTypeEyE10Policy1000ELNS0_9SortOrderE0EiS6_yiiNS1_21identity_decomposer_tEEEvPT5_SC_PT3_PKSD_PT1_PKSH_PT2_PKSL_T4_iiT6_E1s[31232];
	ld.param.u64 	%rd21, [_ZN3cub18CUB_300001_SM_10006detail10radix_sort29DeviceRadixSortOnesweepKernelINS1_5radix10policy_hubIiNS0_8NullTypeEyE10Policy1000ELNS0_9SortOrderE0EiS6_yiiNS1_21identity_decomposer_tEEEvPT5_SC_PT3_PKSD_PT1_PKSH_PT2_PKSL_T4_iiT6__param_1];
	ld.param.u64 	%rd24, [_ZN3cub18CUB_300001_SM_10006detail10radix_sort29DeviceRadixSortOnesweepKernelINS1_5radix10policy_hubIiNS0_8NullTypeEyE10Policy1000ELNS0_9SortOrderE0EiS6_yiiNS1_21identity_decomposer_tEEEvPT5_SC_PT3_PKSD_PT1_PKSH_PT2_PKSL_T4_iiT6__param_4];
	ld.param.u64 	%rd25, [_ZN3cub18CUB_300001_SM_10006detail10radix_sort29DeviceRadixSortOnesweepKernelINS1_5radix10policy_hubIiNS0_8NullTypeEyE10Policy1000ELNS0_9SortOrderE0EiS6_yiiNS1_21identity_decomposer_tEEEvPT5_SC_PT3_PKSD_PT1_PKSH_PT2_PKSL_T4_iiT6__param_5];
	ld.param.u32 	%r293, [_ZN3cub18CUB_300001_SM_10006detail10radix_sort29DeviceRadixSortOnesweepKernelINS1_5radix10policy_hubIiNS0_8NullTypeEyE10Policy1000ELNS0_9SortOrderE0EiS6_yiiNS1_21identity_decomposer_tEEEvPT5_SC_PT3_PKSD_PT1_PKSH_PT2_PKSL_T4_iiT6__param_9];
	ld.param.u32 	%r294, [_ZN3cub18CUB_300001_SM_10006detail10radix_sort29DeviceRadixSortOnesweepKernelINS1_5radix10policy_hubIiNS0_8NullTypeEyE10Policy1000ELNS0_9SortOrderE0EiS6_yiiNS1_21identity_decomposer_tEEEvPT5_SC_PT3_PKSD_PT1_PKSH_PT2_PKSL_T4_iiT6__param_10];
	cvta.to.global.u64 	%rd1, %rd24;
	cvta.to.global.u64 	%rd2, %rd25;
	mov.u32 	%r1, %tid.x;
	// begin inline asm
	mov.u32 %r295, %laneid;
	// end inline asm
	setp.ne.s32 	%p1, %r1, 0;
	@%p1 bra 	$L__BB6_2;
	cvta.to.global.u64 	%rd26, %rd21;
	atom.global.add.u32 	%r296, [%rd26], 1;
	st.shared.u32 	[_ZZN3cub18CUB_300001_SM_10006detail10radix_sort29DeviceRadixSortOnesweepKernelINS1_5radix10policy_hubIiNS0_8NullTypeEyE10Policy1000ELNS0_9SortOrderE0EiS6_yiiNS1_21identity_decomposer_tEEEvPT5_SC_PT3_PKSD_PT1_PKSH_PT2_PKSL_T4_iiT6_E1s+29184], %r296;
$L__BB6_2:
	ld.param.u32 	%r1706, [_ZN3cub18CUB_300001_SM_10006detail10radix_sort29DeviceRadixSortOnesweepKernelINS1_5radix10policy_hubIiNS0_8NullTypeEyE10Policy1000ELNS0_9SortOrderE0EiS6_yiiNS1_21identity_decomposer_tEEEvPT5_SC_PT3_PKSD_PT1_PKSH_PT2_PKSL_T4_iiT6__param_8];
	bar.sync 	0;
	ld.shared.u32 	%r3, [_ZZN3cub18CUB_300001_SM_10006detail10radix_sort29DeviceRadixSortOnesweepKernelINS1_5radix10policy_hubIiNS0_8NullTypeEyE10Policy1000ELNS0_9SortOrderE0EiS6_yiiNS1_21identity_decomposer_tEEEvPT5_SC_PT3_PKSD_PT1_PKSH_PT2_PKSL_T4_iiT6_E1s+29184];
	mul.lo.s32 	%r297, %r3, 7296;
	add.s32 	%r4, %r297, 7296;
	setp.gt.s32 	%p2, %r4, %r1706;
	cvt.s64.s32 	%rd3, %r297;
	@%p2 bra 	$L__BB6_4;
	and.b32  	%r298, %r1, 31;
	and.b32  	%r299, %r1, 992;
	mul.lo.s32 	%r300, %r299, 19;
	or.b32  	%r301, %r300, %r298;
	cvt.u64.u32 	%rd27, %r301;
	add.s64 	%rd28, %rd27, %rd3;
	shl.b64 	%rd29, %rd28, 2;
	add.s64 	%rd30, %rd2, %rd29;
	ld.global.u32 	%r1732, [%rd30];
	ld.global.u32 	%r1733, [%rd30+128];
	ld.global.u32 	%r1734, [%rd30+256];
	ld.global.u32 	%r1735, [%rd30+384];
	ld.global.u32 	%r1736, [%rd30+512];
	ld.global.u32 	%r1737, [%rd30+640];
	ld.global.u32 	%r1738, [%rd30+768];
	ld.global.u32 	%r1739, [%rd30+896];
	ld.global.u32 	%r1740, [%rd30+1024];
	ld.global.u32 	%r1741, [%rd30+1152];
	ld.global.u32 	%r1742, [%rd30+1280];
	ld.global.u32 	%r1743, [%rd30+1408];
	ld.global.u32 	%r1744, [%rd30+1536];
	ld.global.u32 	%r1745, [%rd30+1664];
	ld.global.u32 	%r1746, [%rd30+1792];
	ld.global.u32 	%r1747, [%rd30+1920];
	ld.global.u32 	%r1748, [%rd30+2048];
	ld.global.u32 	%r1749, [%rd30+2176];
	ld.global.u32 	%r1750, [%rd30+2304];
	bra.uni 	$L__BB6_42;
$L__BB6_4:
	ld.param.u32 	%r1707, [_ZN3cub18CUB_300001_SM_10006detail10radix_sort29DeviceRadixSortOnesweepKernelINS1_5radix10policy_hubIiNS0_8NullTypeEyE10Policy1000ELNS0_9SortOrderE0EiS6_yiiNS1_21identity_decomposer_tEEEvPT5_SC_PT3_PKSD_PT1_PKSH_PT2_PKSL_T4_iiT6__param_8];
	cvt.u32.u64 	%r303, %rd3;
	sub.s32 	%r24, %r1707, %r303;
	and.b32  	%r304, %r1, 31;
	and.b32  	%r305, %r1, 992;
	mul.lo.s32 	%r306, %r305, 19;
	or.b32  	%r25, %r306, %r304;
	setp.ge.s32 	%p3, %r25, %r24;
	cvt.u64.u32 	%rd31, %r25;
	add.s64 	%rd32, %rd31, %rd3;
	shl.b64 	%rd33, %rd32, 2;
	add.s64 	%rd4, %rd2, %rd33;
	mov.b32 	%r1732, 2147483647;
	@%p3 bra 	$L__BB6_6;
	ld.global.u32 	%r1732, [%rd4];
$L__BB6_6:
	add.s32 	%r308, %r25, 32;
	setp.ge.s32 	%p4, %r308, %r24;
	mov.b32 	%r1733, 2147483647;
	@%p4 bra 	$L__BB6_8;
	ld.global.u32 	%r1733, [%rd4+128];
$L__BB6_8:
	add.s32 	%r310, %r25, 64;
	setp.ge.s32 	%p5, %r310, %r24;
	mov.b32 	%r1734, 2147483647;
	@%p5 bra 	$L__BB6_10;
	ld.global.u32 	%r1734, [%rd4+256];
$L__BB6_10:
	add.s32 	%r312, %r25, 96;
	setp.ge.s32 	%p6, %r312, %r24;
	mov.b32 	%r1735, 2147483647;
	@%p6 bra 	$L__BB6_12;
	ld.global.u32 	%r1735, [%rd4+384];
$L__BB6_12:
	add.s32 	%r314, %r25, 128;
	setp.ge.s32 	%p7, %r314, %r24;
	mov.b32 	%r1736, 2147483647;
	@%p7 bra 	$L__BB6_14;
	ld.global.u32 	%r1736, [%rd4+512];
$L__BB6_14:
	add.s32 	%r316, %r25, 160;
	setp.ge.s32 	%p8, %r316, %r24;
	mov.b32 	%r1737, 2147483647;
	@%p8 bra 	$L__BB6_16;
	ld.global.u32 	%r1737, [%rd4+640];
$L__BB6_16:
	add.s32 	%r318, %r25, 192;
	setp.ge.s32 	%p9, %r318, %r24;
	mov.b32 	%r1738, 2147483647;
	@%p9 bra 	$L__BB6_18;
	ld.global.u32 	%r1738, [%rd4+768];
$L__BB6_18:
	add.s32 	%r320, %r25, 224;
	setp.ge.s32 	%p10, %r320, %r24;
	mov.b32 	%r1739, 2147483647;
	@%p10 bra 	$L__BB6_20;
	ld.global.u32 	%r1739, [%rd4+896];
$L__BB6_20:
	add.s32 	%r322, %r25, 256;
	setp.ge.s32 	%p11, %r322, %r24;
	mov.b32 	%r1740, 2147483647;
	@%p11 bra 	$L__BB6_22;
	ld.global.u32 	%r1740, [%rd4+1024];
$L__BB6_22:
	add.s32 	%r324, %r25, 288;
	setp.ge.s32 	%p12, %r324, %r24;
	mov.b32 	%r1741, 2147483647;
	@%p12 bra 	$L__BB6_24;
	ld.global.u32 	%r1741, [%rd4+1152];
$L__BB6_24:
	add.s32 	%r326, %r25, 320;
	setp.ge.s32 	%p13, %r326, %r24;
	mov.b32 	%r1742, 2147483647;
	@%p13 bra 	$L__BB6_26;
	ld.global.u32 	%r1742, [%rd4+1280];
$L__BB6_26:
	add.s32 	%r328, %r25, 352;
	setp.ge.s32 	%p14, %r328, %r24;
	mov.b32 	%r1743, 2147483647;
	@%p14 bra 	$L__BB6_28;
	ld.global.u32 	%r1743, [%rd4+1408];
$L__BB6_28:
	add.s32 	%r330, %r25, 384;
	setp.ge.s32 	%p15, %r330, %r24;
	mov.b32 	%r1744, 2147483647;
	@%p15 bra 	$L__BB6_30;
	ld.global.u32 	%r1744, [%rd4+1536];
$L__BB6_30:
	add.s32 	%r332, %r25, 416;
	setp.ge.s32 	%p16, %r332, %r24;
	mov.b32 	%r1745, 2147483647;
	@%p16 bra 	$L__BB6_32;
	ld.global.u32 	%r1745, [%rd4+1664];
$L__BB6_32:
	add.s32 	%r334, %r25, 448;
	setp.ge.s32 	%p17, %r334, %r24;
	mov.b32 	%r1746, 2147483647;
	@%p17 bra 	$L__BB6_34;
	ld.global.u32 	%r1746, [%rd4+1792];
$L__BB6_34:
	add.s32 	%r336, %r25, 480;
	setp.ge.s32 	%p18, %r336, %r24;
	mov.b32 	%r1747, 2147483647;
	@%p18 bra 	$L__BB6_36;
	ld.global.u32 	%r1747, [%rd4+1920];
$L__BB6_36:
	add.s32 	%r338, %r25, 512;
	setp.ge.s32 	%p19, %r338, %r24;
	mov.b32 	%r1748, 2147483647;
	@%p19 bra 	$L__BB6_38;
	ld.global.u32 	%r1748, [%rd4+2048];
$L__BB6_38:
	add.s32 	%r340, %r25, 544;
	setp.ge.s32 	%p20, %r340, %r24;
	mov.b32 	%r1749, 2147483647;
	@%p20 bra 	$L__BB6_40;
	ld.global.u32 	%r1749, [%rd4+2176];
$L__BB6_40:
	add.s32 	%r342, %r25, 576;
	setp.ge.s32 	%p21, %r342, %r24;
	mov.b32 	%r1750, 2147483647;
	@%p21 bra 	$L__BB6_42;
	ld.global.u32 	%r1750, [%rd4+2304];
$L__BB6_42:
	mov.b32 	%r343, -1;
	shl.b32 	%r344, %r343, %r294;
	not.b32 	%r82, %r344;
	shr.u32 	%r83, %r1, 5;
	shl.b32 	%r345, %r83, 10;
	mov.u32 	%r346, _ZZN3cub18CUB_300001_SM_10006detail10radix_sort29DeviceRadixSortOnesweepKernelINS1_5radix10policy_hubIiNS0_8NullTypeEyE10Policy1000ELNS0_9SortOrderE0EiS6_yiiNS1_21identity_decomposer_tEEEvPT5_SC_PT3_PKSD_PT1_PKSH_PT2_PKSL_T4_iiT6_E1s;
	add.s32 	%r84, %r346, %r345;
	setp.gt.s32 	%p22, %r295, 255;
	@%p22 bra 	$L__BB6_55;
	max.s32 	%r347, %r295, 224;
	sub.s32 	%r348, %r347, %r295;
	add.s32 	%r349, %r348, 31;
	shr.u32 	%r350, %r349, 5;
	add.s32 	%r85, %r350, 1;
	and.b32  	%r86, %r85, 15;
	setp.lt.u32 	%p23, %r349, 480;
	mov.u32 	%r1754, %r295;
	@%p23 bra 	$L__BB6_46;
	and.b32  	%r351, %r85, 268435440;
	neg.s32 	%r1752, %r351;
	shl.b32 	%r353, %r295, 2;
	add.s32 	%r354, %r345, %r353;
	add.s32 	%r356, %r354, %r346;
	add.s32 	%r1751, %r356, 1024;
	mov.u32 	%r1754, %r295;
$L__BB6_45:
	.pragma "nounroll";
	mov.b32 	%r357, 0;
	st.shared.u32 	[%r1751+-1024], %r357;
	st.shared.u32 	[%r1751+-896], %r357;
	st.shared.u32 	[%r1751+-768], %r357;
	st.shared.u32 	[%r1751+-640], %r357;
	st.shared.u32 	[%r1751+-512], %r357;
	st.shared.u32 	[%r1751+-384], %r357;
	st.shared.u32 	[%r1751+-256], %r357;
	st.shared.u32 	[%r1751+-128], %r357;
	st.shared.u32 	[%r1751], %r357;
	st.shared.u32 	[%r1751+128], %r357;
	st.shared.u32 	[%r1751+256], %r357;
	st.shared.u32 	[%r1751+384], %r357;
	st.shared.u32 	[%r1751+512], %r357;
	st.shared.u32 	[%r1751+640], %r357;
	st.shared.u32 	[%r1751+768], %r357;
	st.shared.u32 	[%r1751+896], %r357;
	add.s32 	%r1754, %r1754, 512;
	add.s32 	%r1752, %r1752, 16;
	add.s32 	%r1751, %r1751, 2048;
	setp.ne.s32 	%p24, %r1752, 0;
	@%p24 bra 	$L__BB6_45;
$L__BB6_46:
	setp.eq.s32 	%p25, %r86, 0;
	@%p25 bra 	$L__BB6_55;
	and.b32  	%r96, %r85, 7;
	setp.lt.u32 	%p26, %r86, 8;
	@%p26 bra 	$L__BB6_49;
	shl.b32 	%r358, %r1754, 2;
	add.s32 	%r359, %r84, %r358;
	mov.b32 	%r360, 0;
	st.shared.u32 	[%r359], %r360;
	st.shared.u32 	[%r359+128], %r360;
	st.shared.u32 	[%r359+256], %r360;
	st.shared.u32 	[%r359+384], %r360;
	st.shared.u32 	[%r359+512], %r360;
	st.shared.u32 	[%r359+640], %r360;
	st.shared.u32 	[%r359+768], %r360;
	st.shared.u32 	[%r359+896], %r360;
	add.s32 	%r1754, %r1754, 256;
$L__BB6_49:
	setp.eq.s32 	%p27, %r96, 0;
	@%p27 bra 	$L__BB6_55;
	and.b32  	%r99, %r85, 3;
	setp.lt.u32 	%p28, %r96, 4;
	@%p28 bra 	$L__BB6_52;
	shl.b32 	%r361, %r1754, 2;
	add.s32 	%r362, %r84, %r361;
	mov.b32 	%r363, 0;
	st.shared.u32 	[%r362], %r363;
	st.shared.u32 	[%r362+128], %r363;
	st.shared.u32 	[%r362+256], %r363;
	st.shared.u32 	[%r362+384], %r363;
	add.s32 	%r1754, %r1754, 128;
$L__BB6_52:
	setp.eq.s32 	%p29, %r99, 0;
	@%p29 bra 	$L__BB6_55;
	shl.b32 	%r365, %r1754, 2;
	add.s32 	%r366, %r345, %r365;
	add.s32 	%r1758, %r346, %r366;
	neg.s32 	%r1757, %r99;
$L__BB6_54:
	.pragma "nounroll";
	mov.b32 	%r368, 0;
	st.shared.u32 	[%r1758], %r368;
	add.s32 	%r1758, %r1758, 128;
	add.s32 	%r1757, %r1757, 1;
	setp.ne.s32 	%p30, %r1757, 0;
	@%p30 bra 	$L__BB6_54;
$L__BB6_55:
	bar.warp.sync 	-1;
	xor.b32  	%r370, %r1732, -2147483648;
	shr.u32 	%r371, %r370, %r293;
	and.b32  	%r108, %r371, %r82;
	shl.b32 	%r372, %r108, 2;
	add.s32 	%r373, %r84, %r372;
	atom.shared.add.u32 	%r374, [%r373], 1;
	xor.b32  	%r375, %r1733, -2147483648;
	shr.u32 	%r376, %r375, %r293;
	and.b32  	%r377, %r376, %r82;
	shl.b32 	%r378, %r377, 2;
	add.s32 	%r379, %r84, %r378;
	atom.shared.add.u32 	%r380, [%r379], 1;
	xor.b32  	%r381, %r1734, -2147483648;
	shr.u32 	%r382, %r381, %r293;
	and.b32  	%r383, %r382, %r82;
	shl.b32 	%r384, %r383, 2;
	add.s32 	%r385, %r84, %r384;
	atom.shared.add.u32 	%r386, [%r385], 1;
	xor.b32  	%r387, %r1735, -2147483648;
	shr.u32 	%r388, %r387, %r293;
	and.b32  	%r389, %r388, %r82;
	shl.b32 	%r390, %r389, 2;
	add.s32 	%r391, %r84, %r390;
	atom.shared.add.u32 	%r392, [%r391], 1;
	xor.b32  	%r393, %r1736, -2147483648;
	shr.u32 	%r394, %r393, %r293;
	and.b32  	%r395, %r394, %r82;
	shl.b32 	%r396, %r395, 2;
	add.s32 	%r397, %r84, %r396;
	atom.shared.add.u32 	%r398, [%r397], 1;
	xor.b32  	%r399, %r1737, -2147483648;
	shr.u32 	%r400, %r399, %r293;
	and.b32  	%r401, %r400, %r82;
	shl.b32 	%r402, %r401, 2;
	add.s32 	%r403, %r84, %r402;
	atom.shared.add.u32 	%r404, [%r403], 1;
	xor.b32  	%r405, %r1738, -2147483648;
	shr.u32 	%r406, %r405, %r293;
	and.b32  	%r407, %r406, %r82;
	shl.b32 	%r408, %r407, 2;
	add.s32 	%r409, %r84, %r408;
	atom.shared.add.u32 	%r410, [%r409], 1;
	xor.b32  	%r1771, %r1739, -2147483648;
	shr.u32 	%r411, %r1771, %r293;
	and.b32  	%r412, %r411, %r82;
	shl.b32 	%r413, %r412, 2;
	add.s32 	%r414, %r84, %r413;
	atom.shared.add.u32 	%r415, [%r414], 1;
	xor.b32  	%r1772, %r1740, -2147483648;
	shr.u32 	%r416, %r1772, %r293;
	and.b32  	%r417, %r416, %r82;
	shl.b32 	%r418, %r417, 2;
	add.s32 	%r419, %r84, %r418;
	atom.shared.add.u32 	%r420, [%r419], 1;
	xor.b32  	%r421, %r1741, -2147483648;
	shr.u32 	%r422, %r421, %r293;
	and.b32  	%r423, %r422, %r82;
	shl.b32 	%r424, %r423, 2;
	add.s32 	%r425, %r84, %r424;
	atom.shared.add.u32 	%r426, [%r425], 1;
	xor.b32  	%r427, %r1742, -2147483648;
	shr.u32 	%r428, %r427, %r293;
	and.b32  	%r429, %r428, %r82;
	shl.b32 	%r430, %r429, 2;
	add.s32 	%r431, %r84, %r430;
	atom.shared.add.u32 	%r432, [%r431], 1;
	xor.b32  	%r433, %r1743, -2147483648;
	shr.u32 	%r434, %r433, %r293;
	and.b32  	%r435, %r434, %r82;
	shl.b32 	%r436, %r435, 2;
	add.s32 	%r437, %r84, %r436;
	atom.shared.add.u32 	%r438, [%r437], 1;
	xor.b32  	%r439, %r1744, -2147483648;
	shr.u32 	%r440, %r439, %r293;
	and.b32  	%r441, %r440, %r82;
	shl.b32 	%r442, %r441, 2;
	add.s32 	%r443, %r84, %r442;
	atom.shared.add.u32 	%r444, [%r443], 1;
	xor.b32  	%r445, %r1745, -2147483648;
	shr.u32 	%r446, %r445, %r293;
	and.b32  	%r447, %r446, %r82;
	shl.b32 	%r448, %r447, 2;
	add.s32 	%r449, %r84, %r448;
	atom.shared.add.u32 	%r450, [%r449], 1;
	xor.b32  	%r451, %r1746, -2147483648;
	shr.u32 	%r452, %r451, %r293;
	and.b32  	%r453, %r452, %r82;
	shl.b32 	%r454, %r453, 2;
	add.s32 	%r455, %r84, %r454;
	atom.shared.add.u32 	%r456, [%r455], 1;
	xor.b32  	%r457, %r1747, -2147483648;
	shr.u32 	%r458, %r457, %r293;
	and.b32  	%r459, %r458, %r82;
	shl.b32 	%r460, %r459, 2;
	add.s32 	%r461, %r84, %r460;
	atom.shared.add.u32 	%r462, [%r461], 1;
	xor.b32  	%r463, %r1748, -2147483648;
	shr.u32 	%r464, %r463, %r293;
	and.b32  	%r465, %r464, %r82;
	shl.b32 	%r466, %r465, 2;
	add.s32 	%r467, %r84, %r466;
	atom.shared.add.u32 	%r468, [%r467], 1;
	xor.b32  	%r469, %r1749, -2147483648;
	shr.u32 	%r470, %r469, %r293;
	and.b32  	%r471, %r470, %r82;
	shl.b32 	%r472, %r471, 2;
	add.s32 	%r473, %r84, %r472;
	atom.shared.add.u32 	%r474, [%r473], 1;
	xor.b32  	%r475, %r1750, -2147483648;
	shr.u32 	%r476, %r475, %r293;
	and.b32  	%r477, %r476, %r82;
	shl.b32 	%r478, %r477, 2;
	add.s32 	%r479, %r84, %r478;
	atom.shared.add.u32 	%r480, [%r479], 1;
	bar.sync 	0;
	setp.gt.u32 	%p31, %r1, 255;
	shl.b32 	%r481, %r1, 2;
	add.s32 	%r111, %r346, %r481;
	mov.b32 	%r1759, 0;
	@%p31 bra 	$L__BB6_57;
	ld.shared.u32 	%r483, [%r111];
	mov.b32 	%r484, 0;
	st.shared.u32 	[%r111], %r484;
	ld.shared.u32 	%r485, [%r111+1024];
	st.shared.u32 	[%r111+1024], %r483;
	add.s32 	%r486, %r485, %r483;
	ld.shared.u32 	%r487, [%r111+2048];
	st.shared.u32 	[%r111+2048], %r486;
	add.s32 	%r488, %r487, %r486;
	ld.shared.u32 	%r489, [%r111+3072];
	st.shared.u32 	[%r111+3072], %r488;
	add.s32 	%r490, %r489, %r488;
	ld.shared.u32 	%r491, [%r111+4096];
	st.shared.u32 	[%r111+4096], %r490;
	add.s32 	%r492, %r491, %r490;
	ld.shared.u32 	%r493, [%r111+5120];
	st.shared.u32 	[%r111+5120], %r492;
	add.s32 	%r494, %r493, %r492;
	ld.shared.u32 	%r495, [%r111+6144];
	st.shared.u32 	[%r111+6144], %r494;
	add.s32 	%r496, %r495, %r494;
	ld.shared.u32 	%r497, [%r111+7168];
	st.shared.u32 	[%r111+7168], %r496;
	add.s32 	%r498, %r497, %r496;
	ld.shared.u32 	%r499, [%r111+8192];
	st.shared.u32 	[%r111+8192], %r498;
	add.s32 	%r500, %r499, %r498;
	ld.shared.u32 	%r501, [%r111+9216];
	st.shared.u32 	[%r111+9216], %r500;
	add.s32 	%r502, %r501, %r500;
	ld.shared.u32 	%r503, [%r111+10240];
	st.shared.u32 	[%r111+10240], %r502;
	add.s32 	%r504, %r503, %r502;
	ld.shared.u32 	%r505, [%r111+11264];
	st.shared.u32 	[%r111+11264], %r504;
	add.s32 	%r1759, %r505, %r504;
$L__BB6_57:
	ld.param.u64 	%rd228, [_ZN3cub18CUB_300001_SM_10006detail10radix_sort29DeviceRadixSortOnesweepKernelINS1_5radix10policy_hubIiNS0_8NullTypeEyE10Policy1000ELNS0_9SortOrderE0EiS6_yiiNS1_21identity_decomposer_tEEEvPT5_SC_PT3_PKSD_PT1_PKSH_PT2_PKSL_T4_iiT6__param_0];
	setp.gt.u32 	%p32, %r1, 255;
	shl.b32 	%r506, %r3, 8;
	add.s32 	%r507, %r506, %r1;
	cvta.to.global.u64 	%rd5, %rd228;
	mul.wide.s32 	%rd34, %r507, 4;
	add.s64 	%rd6, %rd5, %rd34;
	@%p32 bra 	$L__BB6_59;
	or.b32  	%r508, %r1759, 1073741824;
	st.volatile.global.u32 	[%rd6], %r508;
$L__BB6_59:
	ld.param.u64 	%rd235, [_ZN3cub18CUB_300001_SM_10006detail10radix_sort29DeviceRadixSortOnesweepKernelINS1_5radix10policy_hubIiNS0_8NullTypeEyE10Policy1000ELNS0_9SortOrderE0EiS6_yiiNS1_21identity_decomposer_tEEEvPT5_SC_PT3_PKSD_PT1_PKSH_PT2_PKSL_T4_iiT6__param_3];
	xor.b32  	%r1773, %r1741, -2147483648;
	xor.b32  	%r1774, %r1742, -2147483648;
	xor.b32  	%r1765, %r1733, -2147483648;
	xor.b32  	%r1766, %r1734, -2147483648;
	xor.b32  	%r1777, %r1745, -2147483648;
	xor.b32  	%r1778, %r1746, -2147483648;
	xor.b32  	%r1764, %r1732, -2147483648;
	xor.b32  	%r1779, %r1747, -2147483648;
	xor.b32  	%r1780, %r1748, -2147483648;
	xor.b32  	%r1768, %r1736, -2147483648;
	xor.b32  	%r1767, %r1735, -2147483648;
	xor.b32  	%r1775, %r1743, -2147483648;
	xor.b32  	%r1782, %r1750, -2147483648;
	xor.b32  	%r1781, %r1749, -2147483648;
	xor.b32  	%r1769, %r1737, -2147483648;
	xor.b32  	%r1776, %r1744, -2147483648;
	xor.b32  	%r1770, %r1738, -2147483648;
	setp.lt.u32 	%p33, %r1, 256;
	setp.eq.s32 	%p34, %r1759, 7296;
	and.pred  	%p35, %p33, %p34;
	selp.u32 	%r509, 1, 0, %p35;
	{ 
	.reg .pred 	%p1; 
	.reg .pred 	%p2; 
	setp.ne.u32 	%p1, %r509, 0; 
	bar.red.or.pred 	%p2, 0, %p1; 
	selp.u32 	%r510, 1, 0, %p2; 
	}
	setp.eq.s32 	%p36, %r510, 0;
	cvt.u64.u32 	%rd7, %r1;
	cvta.to.global.u64 	%rd35, %rd235;
	mul.wide.u32 	%rd36, %r1, 8;
	add.s64 	%rd8, %rd35, %rd36;
	@%p36 bra 	$L__BB6_111;
	setp.gt.u32 	%p37, %r1, 255;
	setp.gt.u32 	%p38, %r1, %r108;
	selp.b32 	%r131, 7296, 0, %p38;
	shl.b32 	%r511, %r1, 3;
	mov.u32 	%r512, _ZZN3cub18CUB_300001_SM_10006detail10radix_sort29DeviceRadixSortOnesweepKernelINS1_5radix10policy_hubIiNS0_8NullTypeEyE10Policy1000ELNS0_9SortOrderE0EiS6_yiiNS1_21identity_decomposer_tEEEvPT5_SC_PT3_PKSD_PT1_PKSH_PT2_PKSL_T4_iiT6_E1s;
	add.s32 	%r513, %r512, %r511;
	add.s32 	%r132, %r513, 29184;
	@%p37 bra 	$L__BB6_68;
	ld.global.u64 	%rd37, [%rd8];
	cvt.u64.u32 	%rd38, %r131;
	sub.s64 	%rd237, %rd37, %rd38;
	st.shared.u64 	[%r132], %rd237;
	setp.lt.s32 	%p39, %r3, 1;
	mov.u32 	%r1763, %r1759;
	@%p39 bra 	$L__BB6_67;
	mov.b32 	%r1761, -1;
	mov.u32 	%r1760, %r3;
	mov.u32 	%r1763, %r1759;
$L__BB6_63:
	add.s32 	%r136, %r1760, -1;
	shl.b32 	%r515, %r136, 8;
	add.s32 	%r516, %r515, %r1;
	mul.wide.s32 	%rd39, %r516, 4;
	add.s64 	%rd10, %rd5, %rd39;
$L__BB6_64:
	membar.cta;
	ld.volatile.global.u32 	%r137, [%rd10];
	setp.eq.s32 	%p40, %r137, 0;
	@%p40 bra 	$L__BB6_64;
	and.b32  	%r517, %r137, 1073741823;
	add.s32 	%r1763, %r517, %r1763;
	setp.gt.s32 	%p41, %r137, -1;
	vote.sync.ballot.b32 	%r1761, %p41, %r1761;
	setp.gt.u32 	%p43, %r1760, 1;
	and.pred  	%p44, %p41, %p43;
	mov.u32 	%r1760, %r136;
	@%p44 bra 	$L__BB6_63;
	ld.shared.u64 	%rd237, [%r132];
$L__BB6_67:
	or.b32  	%r518, %r1763, -2147483648;
	st.volatile.global.u32 	[%rd6], %r518;
	sub.s32 	%r519, %r1763, %r1759;
	cvt.s64.s32 	%rd40, %r519;
	add.s64 	%rd41, %rd237, %rd40;
	st.shared.u64 	[%r132], %rd41;
$L__BB6_68:
	ld.param.u32 	%r1708, [_ZN3cub18CUB_300001_SM_10006detail10radix_sort29DeviceRadixSortOnesweepKernelINS1_5radix10policy_hubIiNS0_8NullTypeEyE10Policy1000ELNS0_9SortOrderE0EiS6_yiiNS1_21identity_decomposer_tEEEvPT5_SC_PT3_PKSD_PT1_PKSH_PT2_PKSL_T4_iiT6__param_8];
	ld.param.u64 	%rd231, [_ZN3cub18CUB_300001_SM_10006detail10radix_sort29DeviceRadixSortOnesweepKernelINS1_5radix10policy_hubIiNS0_8NullTypeEyE10Policy1000ELNS0_9SortOrderE0EiS6_yiiNS1_21identity_decomposer_tEEEvPT5_SC_PT3_PKSD_PT1_PKSH_PT2_PKSL_T4_iiT6__param_2];
	setp.gt.u32 	%p45, %r1, 255;
	setp.lt.s32 	%p46, %r4, %r1708;
	setp.eq.s64 	%p47, %rd231, 0;
	or.pred  	%p48, %p47, %p46;
	or.pred  	%p49, %p45, %p48;
	@%p49 bra 	$L__BB6_70;
	ld.param.u64 	%rd232, [_ZN3cub18CUB_300001_SM_10006detail10radix_sort29DeviceRadixSortOnesweepKernelINS1_5radix10policy_hubIiNS0_8NullTypeEyE10Policy1000ELNS0_9SortOrderE0EiS6_yiiNS1_21identity_decomposer_tEEEvPT5_SC_PT3_PKSD_PT1_PKSH_PT2_PKSL_T4_iiT6__param_2];
	ld.shared.u64 	%rd42, [%r132];
	cvt.u64.u32 	%rd43, %r131;
	cvt.s64.s32 	%rd44, %r1759;
	add.s64 	%rd45, %rd43, %rd44;
	add.s64 	%rd46, %rd45, %rd42;
	cvta.to.global.u64 	%rd47, %rd232;
	shl.b64 	%rd48, %rd7, 3;
	add.s64 	%rd49, %rd47, %rd48;
	st.global.u64 	[%rd49], %rd46;
$L__BB6_70:
	ld.param.u32 	%r1709, [_ZN3cub18CUB_300001_SM_10006detail10radix_sort29DeviceRadixSortOnesweepKernelINS1_5radix10policy_hubIiNS0_8NullTypeEyE10Policy1000ELNS0_9SortOrderE0EiS6_yiiNS1_21identity_decomposer_tEEEvPT5_SC_PT3_PKSD_PT1_PKSH_PT2_PKSL_T4_iiT6__param_8];
	setp.gt.s32 	%p50, %r4, %r1709;
	bar.sync 	0;
	shl.b32 	%r520, %r108, 3;
	add.s32 	%r522, %r512, %r520;
	ld.shared.u64 	%rd13, [%r522+29184];
	@%p50 bra 	$L__BB6_72;
	and.b32  	%r523, %r1, 31;
	and.b32  	%r524, %r1, 992;
	mul.lo.s32 	%r525, %r524, 19;
	or.b32  	%r526, %r525, %r523;
	cvt.u64.u32 	%rd50, %r526;
	add.s64 	%rd51, %rd13, %rd50;
	shl.b64 	%rd52, %rd51, 2;
	add.s64 	%rd53, %rd1, %rd52;
	st.global.u32 	[%rd53], %r1732;
	st.global.u32 	[%rd53+128], %r1733;
	st.global.u32 	[%rd53+256], %r1734;
	st.global.u32 	[%rd53+384], %r1735;
	st.global.u32 	[%rd53+512], %r1736;
	st.global.u32 	[%rd53+640], %r1737;
	st.global.u32 	[%rd53+768], %r1738;
	st.global.u32 	[%rd53+896], %r1739;
	st.global.u32 	[%rd53+1024], %r1740;
	st.global.u32 	[%rd53+1152], %r1741;
	st.global.u32 	[%rd53+1280], %r1742;
	st.global.u32 	[%rd53+1408], %r1743;
	st.global.u32 	[%rd53+1536], %r1744;
	st.global.u32 	[%rd53+1664], %r1745;
	st.global.u32 	[%rd53+1792], %r1746;
	st.global.u32 	[%rd53+1920], %r1747;
	st.global.u32 	[%rd53+2048], %r1748;
	st.global.u32 	[%rd53+2176], %r1749;
	st.global.u32 	[%rd53+2304], %r1750;
	bra.uni 	$L__BB6_110;
$L__BB6_72:
	ld.param.u32 	%r1710, [_ZN3cub18CUB_300001_SM_10006detail10radix_sort29DeviceRadixSortOnesweepKernelINS1_5radix10policy_hubIiNS0_8NullTypeEyE10Policy1000ELNS0_9SortOrderE0EiS6_yiiNS1_21identity_decomposer_tEEEvPT5_SC_PT3_PKSD_PT1_PKSH_PT2_PKSL_T4_iiT6__param_8];
	mad.lo.s32 	%r141, %r3, -7296, %r1710;
	and.b32  	%r527, %r1, 31;
	and.b32  	%r528, %r1, 992;
	mul.lo.s32 	%r529, %r528, 19;
	or.b32  	%r142, %r529, %r527;
	setp.ge.s32 	%p51, %r142, %r141;
	cvt.u64.u32 	%rd54, %r142;
	add.s64 	%rd55, %rd13, %rd54;
	shl.b64 	%rd56, %rd55, 2;
	add.s64 	%rd14, %rd1, %rd56;
	@%p51 bra 	$L__BB6_74;
	st.global.u32 	[%rd14], %r1732;
$L__BB6_74:
	add.s32 	%r530, %r142, 32;
	setp.ge.s32 	%p52, %r530, %r141;
	@%p52 bra 	$L__BB6_76;
	st.global.u32 	[%rd14+128], %r1733;
$L__BB6_76:
	add.s32 	%r531, %r142, 64;
	setp.ge.s32 	%p53, %r531, %r141;
	@%p53 bra 	$L__BB6_78;
	st.global.u32 	[%rd14+256], %r1734;
$L__BB6_78:
	add.s32 	%r532, %r142, 96;
	setp.ge.s32 	%p54, %r532, %r141;
	@%p54 bra 	$L__BB6_80;
	st.global.u32 	[%rd14+384], %r1735;
$L__BB6_80:
	add.s32 	%r533, %r142, 128;
	setp.ge.s32 	%p55, %r533, %r141;
	@%p55 bra 	$L__BB6_82;
	st.global.u32 	[%rd14+512], %r1736;
$L__BB6_82:
	add.s32 	%r534, %r142, 160;
	setp.ge.s32 	%p56, %r534, %r141;
	@%p56 bra 	$L__BB6_84;
	st.global.u32 	[%rd14+640], %r1737;
$L__BB6_84:
	add.s32 	%r535, %r142, 192;
	setp.ge.s32 	%p57, %r535, %r141;
	@%p57 bra 	$L__BB6_86;
	st.global.u32 	[%rd14+768], %r1738;
$L__BB6_86:
	add.s32 	%r536, %r142, 224;
	setp.ge.s32 	%p58, %r536, %r141;
	@%p58 bra 	$L__BB6_88;
	st.global.u32 	[%rd14+896], %r1739;
$L__BB6_88:
	add.s32 	%r537, %r142, 256;
	setp.ge.s32 	%p59, %r537, %r141;
	@%p59 bra 	$L__BB6_90;
	st.global.u32 	[%rd14+1024], %r1740;
$L__BB6_90:
	add.s32 	%r538, %r142, 288;
	setp.ge.s32 	%p60, %r538, %r141;
	@%p60 bra 	$L__BB6_92;
	st.global.u32 	[%rd14+1152], %r1741;
$L__BB6_92:
	add.s32 	%r539, %r142, 320;
	setp.ge.s32 	%p61, %r539, %r141;
	@%p61 bra 	$L__BB6_94;
	st.global.u32 	[%rd14+1280], %r1742;
$L__BB6_94:
	add.s32 	%r540, %r142, 352;
	setp.ge.s32 	%p62, %r540, %r141;
	@%p62 bra 	$L__BB6_96;
	st.global.u32 	[%rd14+1408], %r1743;
$L__BB6_96:
	add.s32 	%r541, %r142, 384;
	setp.ge.s32 	%p63, %r541, %r141;
	@%p63 bra 	$L__BB6_98;
	st.global.u32 	[%rd14+1536], %r1744;
$L__BB6_98:
	add.s32 	%r542, %r142, 416;
	setp.ge.s32 	%p64, %r542, %r141;
	@%p64 bra 	$L__BB6_100;
	st.global.u32 	[%rd14+1664], %r1745;
$L__BB6_100:
	add.s32 	%r543, %r142, 448;
	setp.ge.s32 	%p65, %r543, %r141;
	@%p65 bra 	$L__BB6_102;
	st.global.u32 	[%rd14+1792], %r1746;
$L__BB6_102:
	add.s32 	%r544, %r142, 480;
	setp.ge.s32 	%p66, %r544, %r141;
	@%p66 bra 	$L__BB6_104;
	st.global.u32 	[%rd14+1920], %r1747;
$L__BB6_104:
	add.s32 	%r545, %r142, 512;
	setp.ge.s32 	%p67, %r545, %r141;
	@%p67 bra 	$L__BB6_106;
	st.global.u32 	[%rd14+2048], %r1748;
$L__BB6_106:
	add.s32 	%r546, %r142, 544;
	setp.ge.s32 	%p68, %r546, %r141;
	@%p68 bra 	$L__BB6_108;
	st.global.u32 	[%rd14+2176], %r1749;
$L__BB6_108:
	add.s32 	%r547, %r142, 576;
	setp.ge.s32 	%p69, %r547, %r141;
	@%p69 bra 	$L__BB6_110;
	st.global.u32 	[%rd14+2304], %r1750;
$L__BB6_110:
	// begin inline asm
	exit;
	// end inline asm
	mov.u32 	%r1764, %r1732;
	mov.u32 	%r1765, %r1733;
	mov.u32 	%r1766, %r1734;
	mov.u32 	%r1767, %r1735;
	mov.u32 	%r1768, %r1736;
	mov.u32 	%r1769, %r1737;
	mov.u32 	%r1770, %r1738;
	mov.u32 	%r1771, %r1739;
	mov.u32 	%r1772, %r1740;
	mov.u32 	%r1773, %r1741;
	mov.u32 	%r1774, %r1742;
	mov.u32 	%r1775, %r1743;
	mov.u32 	%r1776, %r1744;
	mov.u32 	%r1777, %r1745;
	mov.u32 	%r1778, %r1746;
	mov.u32 	%r1779, %r1747;
	mov.u32 	%r1780, %r1748;
	mov.u32 	%r1781, %r1749;
	mov.u32 	%r1782, %r1750;
$L__BB6_111:
	mul.hi.u32 	%r548, %r1, 357913942;
	add.s32 	%r549, %r548, %r1;
	shl.b32 	%r550, %r549, 2;
	mov.u32 	%r551, _ZZN3cub18CUB_300001_SM_10006detail10radix_sort29DeviceRadixSortOnesweepKernelINS1_5radix10policy_hubIiNS0_8NullTypeEyE10Policy1000ELNS0_9SortOrderE0EiS6_yiiNS1_21identity_decomposer_tEEEvPT5_SC_PT3_PKSD_PT1_PKSH_PT2_PKSL_T4_iiT6_E1s;
	add.s32 	%r552, %r551, %r550;
	add.s32 	%r162, %r552, 13328;
	st.shared.u32 	[%r552+13328], %r1759;
	bar.sync 	0;
	setp.gt.u32 	%p70, %r1, 31;
	@%p70 bra 	$L__BB6_113;
	mad.lo.s32 	%r584, %r1, 52, %r551;
	ld.shared.u32 	%r585, [%r584+13328];
	ld.shared.u32 	%r586, [%r584+13332];
	ld.shared.u32 	%r587, [%r584+13336];
	ld.shared.u32 	%r588, [%r584+13340];
	ld.shared.u32 	%r589, [%r584+13344];
	ld.shared.u32 	%r590, [%r584+13348];
	ld.shared.u32 	%r591, [%r584+13352];
	ld.shared.u32 	%r592, [%r584+13356];
	ld.shared.u32 	%r593, [%r584+13360];
	ld.shared.u32 	%r594, [%r584+13364];
	ld.shared.u32 	%r595, [%r584+13368];
	ld.shared.u32 	%r596, [%r584+13372];
	add.s32 	%r597, %r586, %r585;
	add.s32 	%r598, %r597, %r587;
	add.s32 	%r599, %r598, %r588;
	add.s32 	%r600, %r599, %r589;
	add.s32 	%r601, %r600, %r590;
	add.s32 	%r602, %r601, %r591;
	add.s32 	%r603, %r602, %r592;
	add.s32 	%r604, %r603, %r593;
	add.s32 	%r605, %r604, %r594;
	add.s32 	%r606, %r605, %r595;
	add.s32 	%r557, %r606, %r596;
	mov.b32 	%r555, 1;
	mov.b32 	%r580, 0;
	mov.b32 	%r582, -1;
	// begin inline asm
	{  .reg .s32 r0;  .reg .pred p;  shfl.sync.up.b32 r0|p, %r557, %r555, %r580, %r582;  @p add.s32 r0, r0, %r557;  mov.s32 %r553, r0;}
	// end inline asm
	mov.b32 	%r561, 2;
	// begin inline asm
	{  .reg .s32 r0;  .reg .pred p;  shfl.sync.up.b32 r0|p, %r553, %r561, %r580, %r582;  @p add.s32 r0, r0, %r553;  mov.s32 %r559, r0;}
	// end inline asm
	mov.b32 	%r567, 4;
	// begin inline asm
	{  .reg .s32 r0;  .reg .pred p;  shfl.sync.up.b32 r0|p, %r559, %r567, %r580, %r582;  @p add.s32 r0, r0, %r559;  mov.s32 %r565, r0;}
	// end inline asm
	mov.b32 	%r573, 8;
	// begin inline asm
	{  .reg .s32 r0;  .reg .pred p;  shfl.sync.up.b32 r0|p, %r565, %r573, %r580, %r582;  @p add.s32 r0, r0, %r565;  mov.s32 %r571, r0;}
	// end inline asm
	mov.b32 	%r579, 16;
	// begin inline asm
	{  .reg .s32 r0;  .reg .pred p;  shfl.sync.up.b32 r0|p, %r571, %r579, %r580, %r582;  @p add.s32 r0, r0, %r571;  mov.s32 %r577, r0;}
	// end inline asm
	sub.s32 	%r607, %r577, %r557;
	add.s32 	%r608, %r585, %r607;
	add.s32 	%r609, %r586, %r608;
	add.s32 	%r610, %r587, %r609;
	add.s32 	%r611, %r588, %r610;
	add.s32 	%r612, %r589, %r611;
	add.s32 	%r613, %r590, %r612;
	add.s32 	%r614, %r591, %r613;
	add.s32 	%r615, %r592, %r614;
	add.s32 	%r616, %r593, %r615;
	add.s32 	%r617, %r594, %r616;
	add.s32 	%r618, %r595, %r617;
	st.shared.u32 	[%r584+13328], %r607;
	st.shared.u32 	[%r584+13332], %r608;
	st.shared.u32 	[%r584+13336], %r609;
	st.shared.u32 	[%r584+13340], %r610;
	st.shared.u32 	[%r584+13344], %r611;
	st.shared.u32 	[%r584+13348], %r612;
	st.shared.u32 	[%r584+13352], %r613;
	st.shared.u32 	[%r584+13356], %r614;
	st.shared.u32 	[%r584+13360], %r615;
	st.shared.u32 	[%r584+13364], %r616;
	st.shared.u32 	[%r584+13368], %r617;
	st.shared.u32 	[%r584+13372], %r618;
$L__BB6_113:
	setp.gt.u32 	%p71, %r1, 255;
	bar.sync 	0;
	ld.shared.u32 	%r163, [%r162];
	@%p71 bra 	$L__BB6_115;
	shl.b32 	%r619, %r1, 2;
	add.s32 	%r621, %r551, %r619;
	ld.shared.u32 	%r622, [%r621];
	add.s32 	%r623, %r622, %r163;
	st.shared.u32 	[%r621], %r623;
	ld.shared.u32 	%r624, [%r621+1024];
	add.s32 	%r625, %r624, %r163;
	st.shared.u32 	[%r621+1024], %r625;
	ld.shared.u32 	%r626, [%r621+2048];
	add.s32 	%r627, %r626, %r163;
	st.shared.u32 	[%r621+2048], %r627;
	ld.shared.u32 	%r628, [%r621+3072];
	add.s32 	%r629, %r628, %r163;
	st.shared.u32 	[%r621+3072], %r629;
	ld.shared.u32 	%r630, [%r621+4096];
	add.s32 	%r631, %r630, %r163;
	st.shared.u32 	[%r621+4096], %r631;
	ld.shared.u32 	%r632, [%r621+5120];
	add.s32 	%r633, %r632, %r163;
	st.shared.u32 	[%r621+5120], %r633;
	ld.shared.u32 	%r634, [%r621+6144];
	add.s32 	%r635, %r634, %r163;
	st.shared.u32 	[%r621+6144], %r635;
	ld.shared.u32 	%r636, [%r621+7168];
	add.s32 	%r637, %r636, %r163;
	st.shared.u32 	[%r621+7168], %r637;
	ld.shared.u32 	%r638, [%r621+8192];
	add.s32 	%r639, %r638, %r163;
	st.shared.u32 	[%r621+8192], %r639;
	ld.shared.u32 	%r640, [%r621+9216];
	add.s32 	%r641, %r640, %r163;
	st.shared.u32 	[%r621+9216], %r641;
	ld.shared.u32 	%r642, [%r621+10240];
	add.s32 	%r643, %r642, %r163;
	st.shared.u32 	[%r621+10240], %r643;
	ld.shared.u32 	%r644, [%r621+11264];
	add.s32 	%r645, %r644, %r163;
	st.shared.u32 	[%r621+11264], %r645;
$L__BB6_115:
	shl.b32 	%r672, %r1, 5;
	and.b32  	%r673, %r672, 31744;
	add.s32 	%r164, %r551, %r673;
	bar.sync 	0;
	// begin inline asm
	mov.u32 %r646, %lanemask_le;
	// end inline asm
	shr.u32 	%r675, %r1764, %r293;
	and.b32  	%r669, %r675, %r82;
	mov.b32 	%r649, 1;
	// begin inline asm
	{
    .reg .pred p;
    and.b32 %r647, %r669, %r649;    setp.ne.u32 p, %r647, 0;
    vote.ballot.sync.b32 %r647, p, 0xffffffff;
    @!p not.b32 %r647, %r647;
}

	// end inline asm
	mov.b32 	%r652, 2;
	// begin inline asm
	{
    .reg .pred p;
    and.b32 %r650, %r669, %r652;    setp.ne.u32 p, %r650, 0;
    vote.ballot.sync.b32 %r650, p, 0xffffffff;
    @!p not.b32 %r650, %r650;
}

	// end inline asm
	and.b32  	%r676, %r650, %r647;
	mov.b32 	%r655, 4;
	// begin inline asm
	{
    .reg .pred p;
    and.b32 %r653, %r669, %r655;    setp.ne.u32 p, %r653, 0;
    vote.ballot.sync.b32 %r653, p, 0xffffffff;
    @!p not.b32 %r653, %r653;
}

	// end inline asm
	and.b32  	%r677, %r653, %r676;
	mov.b32 	%r658, 8;
	// begin inline asm
	{
    .reg .pred p;
    and.b32 %r656, %r669, %r658;    setp.ne.u32 p, %r656, 0;
    vote.ballot.sync.b32 %r656, p, 0xffffffff;
    @!p not.b32 %r656, %r656;
}

	// end inline asm
	and.b32  	%r678, %r656, %r677;
	mov.b32 	%r661, 16;
	// begin inline asm
	{
    .reg .pred p;
    and.b32 %r659, %r669, %r661;    setp.ne.u32 p, %r659, 0;
    vote.ballot.sync.b32 %r659, p, 0xffffffff;
    @!p not.b32 %r659, %r659;
}

	// end inline asm
	and.b32  	%r679, %r659, %r678;
	mov.b32 	%r664, 32;
	// begin inline asm
	{
    .reg .pred p;
    and.b32 %r662, %r669, %r664;    setp.ne.u32 p, %r662, 0;
    vote.ballot.sync.b32 %r662, p, 0xffffffff;
    @!p not.b32 %r662, %r662;
}

	// end inline asm
	and.b32  	%r680, %r662, %r679;
	mov.b32 	%r667, 64;
	// begin inline asm
	{
    .reg .pred p;
    and.b32 %r665, %r669, %r667;    setp.ne.u32 p, %r665, 0;
    vote.ballot.sync.b32 %r665, p, 0xffffffff;
    @!p not.b32 %r665, %r665;
}

	// end inline asm
	and.b32  	%r681, %r665, %r680;
	mov.b32 	%r670, 128;
	// begin inline asm
	{
    .reg .pred p;
    and.b32 %r668, %r669, %r670;    setp.ne.u32 p, %r668, 0;
    vote.ballot.sync.b32 %r668, p, 0xffffffff;
    @!p not.b32 %r668, %r668;
}

	// end inline asm
	and.b32  	%r682, %r668, %r681;
	clz.b32 	%r683, %r682;
	sub.s32 	%r167, 31, %r683;
	and.b32  	%r684, %r646, %r682;
	popc.b32 	%r168, %r684;
	setp.ne.s32 	%p72, %r295, %r167;
	mov.b32 	%r1783, 0;
	@%p72 bra 	$L__BB6_117;
	shl.b32 	%r685, %r669, 2;
	add.s32 	%r686, %r164, %r685;
	atom.shared.add.u32 	%r1783, [%r686], %r168;
$L__BB6_117:
	shfl.sync.idx.b32	%r712|%p73, %r1783, %r167, 31, -1;
	add.s32 	%r171, %r168, %r712;
	shr.u32 	%r713, %r1765, %r293;
	and.b32  	%r709, %r713, %r82;
	mov.b32 	%r689, 1;
	// begin inline asm
	{
    .reg .pred p;
    and.b32 %r687, %r709, %r689;    setp.ne.u32 p, %r687, 0;
    vote.ballot.sync.b32 %r687, p, 0xffffffff;
    @!p not.b32 %r687, %r687;
}

	// end inline asm
	mov.b32 	%r692, 2;
	// begin inline asm
	{
    .reg .pred p;
    and.b32 %r690, %r709, %r692;    setp.ne.u32 p, %r690, 0;
    vote.ballot.sync.b32 %r690, p, 0xffffffff;
    @!p not.b32 %r690, %r690;
}

	// end inline asm
	and.b32  	%r714, %r690, %r687;
	mov.b32 	%r695, 4;
	// begin inline asm
	{
    .reg .pred p;
    and.b32 %r693, %r709, %r695;    setp.ne.u32 p, %r693, 0;
    vote.ballot.sync.b32 %r693, p, 0xffffffff;
    @!p not.b32 %r693, %r693;
}

	// end inline asm
	and.b32  	%r715, %r693, %r714;
	mov.b32 	%r698, 8;
	// begin inline asm
	{
    .reg .pred p;
    and.b32 %r696, %r709, %r698;    setp.ne.u32 p, %r696, 0;
    vote.ballot.sync.b32 %r696, p, 0xffffffff;
    @!p not.b32 %r696, %r696;
}

	// end inline asm
	and.b32  	%r716, %r696, %r715;
	mov.b32 	%r701, 16;
	// begin inline asm
	{
    .reg .pred p;
    and.b32 %r699, %r709, %r701;    setp.ne.u32 p, %r699, 0;
    vote.ballot.sync.b32 %r699, p, 0xffffffff;
    @!p not.b32 %r699, %r699;
}

	// end inline asm
	and.b32  	%r717, %r699, %r716;
	mov.b32 	%r704, 32;
	// begin inline asm
	{
    .reg .pred p;
    and.b32 %r702, %r709, %r704;    setp.ne.u32 p, %r702, 0;
    vote.ballot.sync.b32 %r702, p, 0xffffffff;
    @!p not.b32 %r702, %r702;
}

	// end inline asm
	and.b32  	%r718, %r702, %r717;
	mov.b32 	%r707, 64;
	// begin inline asm
	{
    .reg .pred p;
    and.b32 %r705, %r709, %r707;    setp.ne.u32 p, %r705, 0;
    vote.ballot.sync.b32 %r705, p, 0xffffffff;
    @!p not.b32 %r705, %r705;
}

	// end inline asm
	and.b32  	%r719, %r705, %r718;
	mov.b32 	%r710, 128;
	// begin inline asm
	{
    .reg .pred p;
    and.b32 %r708, %r709, %r710;    setp.ne.u32 p, %r708, 0;
    vote.ballot.sync.b32 %r708, p, 0xffffffff;
    @!p not.b32 %r708, %r708;
}

	// end inline asm
	and.b32  	%r720, %r708, %r719;
	clz.b32 	%r721, %r720;
	sub.s32 	%r173, 31, %r721;
	and.b32  	%r722, %r646, %r720;
	popc.b32 	%r174, %r722;
	setp.ne.s32 	%p74, %r295, %r173;
	mov.b32 	%r1784, 0;
	@%p74 bra 	$L__BB6_119;
	shl.b32 	%r723, %r709, 2;
	add.s32 	%r724, %r164, %r723;
	atom.shared.add.u32 	%r1784, [%r724], %r174;
$L__BB6_119:
	shfl.sync.idx.b32	%r750|%p75, %r1784, %r173, 31, -1;
	add.s32 	%r177, %r174, %r750;
	shr.u32 	%r751, %r1766, %r293;
	and.b32  	%r747, %r751, %r82;
	mov.b32 	%r727, 1;
	// begin inline asm
	{
    .reg .pred p;
    and.b32 %r725, %r747, %r727;    setp.ne.u32 p, %r725, 0;
    vote.ballot.sync.b32 %r725, p, 0xffffffff;
    @!p not.b32 %r725, %r725;
}

	// end inline asm
	mov.b32 	%r730, 2;
	// begin inline asm
	{
    .reg .pred p;
    and.b32 %r728, %r747, %r730;    setp.ne.u32 p, %r728, 0;
    vote.ballot.sync.b32 %r728, p, 0xffffffff;
    @!p not.b32 %r728, %r728;
}

	// end inline asm
	and.b32  	%r752, %r728, %r725;
	mov.b32 	%r733, 4;
	// begin inline asm
	{
    .reg .pred p;
    and.b32 %r731, %r747, %r733;    setp.ne.u32 p, %r731, 0;
    vote.ballot.sync.b32 %r731, p, 0xffffffff;
    @!p not.b32 %r731, %r731;
}

	// end inline asm
	and.b32  	%r753, %r731, %r752;
	mov.b32 	%r736, 8;
	// begin inline asm
	{
    .reg .pred p;
    and.b32 %r734, %r747, %r736;    setp.ne.u32 p, %r734, 0;
    vote.ballot.sync.b32 %r734, p, 0xffffffff;
    @!p not.b32 %r734, %r734;
}

	// end inline asm
	and.b32  	%r754, %r734, %r753;
	mov.b32 	%r739, 16;
	// begin inline asm
	{
    .reg .pred p;
    and.b32 %r737, %r747, %r739;    setp.ne.u32 p, %r737, 0;
    vote.ballot.sync.b32 %r737, p, 0xffffffff;
    @!p not.b32 %r737, %r737;
}

	// end inline asm
	and.b32  	%r755, %r737, %r754;
	mov.b32 	%r742, 32;
	// begin inline asm
	{
    .reg .pred p;
    and.b32 %r740, %r747, %r742;    setp.ne.u32 p, %r740, 0;
    vote.ballot.sync.b32 %r740, p, 0xffffffff;
    @!p not.b32 %r740, %r740;
}

	// end inline asm
	and.b32  	%r756, %r740, %r755;
	mov.b32 	%r745, 64;
	// begin inline asm
	{
    .reg .pred p;
    and.b32 %r743, %r747, %r745;    setp.ne.u32 p, %r743, 0;
    vote.ballot.sync.b32 %r743, p, 0xffffffff;
    @!p not.b32 %r743, %r743;
}

	// end inline asm
	and.b32  	%r757, %r743, %r756;
	mov.b32 	%r748, 128;
	// begin inline asm
	{
    .reg .pred p;
    and.b32 %r746, %r747, %r748;    setp.ne.u32 p, %r746, 0;
    vote.ballot.sync.b32 %r746, p, 0xffffffff;
    @!p not.b32 %r746, %r746;
}

	// end inline asm
	and.b32  	%r758, %r746, %r757;
	clz.b32 	%r759, %r758;
	sub.s32 	%r179, 31, %r759;
	and.b32  	%r760, %r646, %r758;
	popc.b32 	%r180, %r760;
	setp.ne.s32 	%p76, %r295, %r179;
	mov.b32 	%r1785, 0;
	@%p76 bra 	$L__BB6_121;
	shl.b32 	%r761, %r747, 2;
	add.s32 	%r762, %r164, %r761;
	atom.shared.add.u32 	%r1785, [%r762], %r180;
$L__BB6_121:
	shfl.sync.idx.b32	%r788|%p77, %r1785, %r179, 31, -1;
	add.s32 	%r183, %r180, %r788;
	shr.u32 	%r789, %r1767, %r293;
	and.b32  	%r785, %r789, %r82;
	mov.b32 	%r765, 1;
	// begin inline asm
	{
    .reg .pred p;
    and.b32 %r763, %r785, %r765;    setp.ne.u32 p, %r763, 0;
    vote.ballot.sync.b32 %r763, p, 0xffffffff;
    @!p not.b32 %r763, %r763;
}

	// end inline asm
	mov.b32 	%r768, 2;
	// begin inline asm
	{
    .reg .pred p;
    and.b32 %r766, %r785, %r768;    setp.ne.u32 p, %r766, 0;
    vote.ballot.sync.b32 %r766, p, 0xffffffff;
    @!p not.b32 %r766, %r766;
}

	// end inline asm
	and.b32  	%r790, %r766, %r763;
	mov.b32 	%r771, 4;
	// begin inline asm
	{
    .reg .pred p;
    and.b32 %r769, %r785, %r771;    setp.ne.u32 p, %r769, 0;
    vote.ballot.sync.b32 %r769, p, 0xffffffff;
    @!p not.b32 %r769, %r769;
}

	// end inline asm
	and.b32  	%r791, %r769, %r790;
	mov.b32 	%r774, 8;
	// begin inline asm
	{
    .reg .pred p;
    and.b32 %r772, %r785, %r774;    setp.ne.u32 p, %r772, 0;
    vote.ballot.sync.b32 %r772, p, 0xffffffff;
    @!p not.b32 %r772, %r772;
}

	// end inline asm
	and.b32  	%r792, %r772, %r791;
	mov.b32 	%r777, 16;
	// begin inline asm
	{
    .reg .pred p;
    and.b32 %r775, %r785, %r777;    setp.ne.u32 p, %r775, 0;
    vote.ballot.sync.b32 %r775, p, 0xffffffff;
    @!p not.b32 %r775, %r775;
}

	// end inline asm
	and.b32  	%r793, %r775, %r792;
	mov.b32 	%r780, 32;
	// begin inline asm
	{
    .reg .pred p;
    and.b32 %r778, %r785, %r780;    setp.ne.u32 p, %r778, 0;
    vote.ballot.sync.b32 %r778, p, 0xffffffff;
    @!p not.b32 %r778, %r778;
}

	// end inline asm
	and.b32  	%r794, %r778, %r793;
	mov.b32 	%r783, 64;
	// begin inline asm
	{
    .reg .pred p;
    and.b32 %r781, %r785, %r783;    setp.ne.u32 p, %r781, 0;
    vote.ballot.sync.b32 %r781, p, 0xffffffff;
    @!p not.b32 %r781, %r781;
}

	// end inline asm
	and.b32  	%r795, %r781, %r794;
	mov.b32 	%r786, 128;
	// begin inline asm
	{
    .reg .pred p;
    and.b32 %r784, %r785, %r786;    setp.ne.u32 p, %r784, 0;
    vote.ballot.sync.b32 %r784, p, 0xffffffff;
    @!p not.b32 %r784, %r784;
}

	// end inline asm
	and.b32  	%r796, %r784, %r795;
	clz.b32 	%r797, %r796;
	sub.s32 	%r185, 31, %r797;
	and.b32  	%r798, %r646, %r796;
	popc.b32 	%r186, %r798;
	setp.ne.s32 	%p78, %r295, %r185;
	mov.b32 	%r1786, 0;
	@%p78 bra 	$L__BB6_123;
	shl.b32 	%r799, %r785, 2;
	add.s32 	%r800, %r164, %r799;
	atom.shared.add.u32 	%r1786, [%r800], %r186;
$L__BB6_123:
	shfl.sync.idx.b32	%r826|%p79, %r1786, %r185, 31, -1;
	add.s32 	%r189, %r186, %r826;
	shr.u32 	%r827, %r1768, %r293;
	and.b32  	%r823, %r827, %r82;
	mov.b32 	%r803, 1;
	// begin inline asm
	{
    .reg .pred p;
    and.b32 %r801, %r823, %r803;    setp.ne.u32 p, %r801, 0;
    vote.ballot.sync.b32 %r801, p, 0xffffffff;
    @!p not.b32 %r801, %r801;
}

	// end inline asm
	mov.b32 	%r806, 2;
	// begin inline asm
	{
    .reg .pred p;
    and.b32 %r804, %r823, %r806;    setp.ne.u32 p, %r804, 0;
    vote.ballot.sync.b32 %r804, p, 0xffffffff;
    @!p not.b32 %r804, %r804;
}

	// end inline asm
	and.b32  	%r828, %r804, %r801;
	mov.b32 	%r809, 4;
	// begin inline asm
	{
    .reg .pred p;
    and.b32 %r807, %r823, %r809;    setp.ne.u32 p, %r807, 0;
    vote.ballot.sync.b32 %r807, p, 0xffffffff;
    @!p not.b32 %r807, %r807;
}

	// end inline asm
	and.b32  	%r829, %r807, %r828;
	mov.b32 	%r812, 8;
	// begin inline asm
	{
    .reg .pred p;
    and.b32 %r810, %r823, %r812;    setp.ne.u32 p, %r810, 0;
    vote.ballot.sync.b32 %r810, p, 0xffffffff;
    @!p not.b32 %r810, %r810;
}

	// end inline asm
	and.b32  	%r830, %r810, %r829;
	mov.b32 	%r815, 16;
	// begin inline asm
	{
    .reg .pred p;
    and.b32 %r813, %r823, %r815;    setp.ne.u32 p, %r813, 0;
    vote.ballot.sync.b32 %r813, p, 0xffffffff;
    @!p not.b32 %r813, %r813;
}

	// end inline asm
	and.b32  	%r831, %r813, %r830;
	mov.b32 	%r818, 32;
	// begin inline asm
	{
    .reg .pred p;
    and.b32 %r816, %r823, %r818;    setp.ne.u32 p, %r816, 0;
    vote.ballot.sync.b32 %r816, p, 0xffffffff;
    @!p not.b32 %r816, %r816;
}

	// end inline asm
	and.b32  	%r832, %r816, %r831;
	mov.b32 	%r821, 64;
	// begin inline asm
	{
    .reg .pred p;
    and.b32 %r819, %r823, %r821;    setp.ne.u32 p, %r819, 0;
    vote.ballot.sync.b32 %r819, p, 0xffffffff;
    @!p not.b32 %r819, %r819;
}

	// end inline asm
	and.b32  	%r833, %r819, %r832;
	mov.b32 	%r824, 128;
	// begin inline asm
	{
    .reg .pred p;
    and.b32 %r822, %r823, %r824;    setp.ne.u32 p, %r822, 0;
    vote.ballot.sync.b32 %r822, p, 0xffffffff;
    @!p not.b32 %r822, %r822;
}

	// end inline asm
	and.b32  	%r834, %r822, %r833;
	clz.b32 	%r835, %r834;
	sub.s32 	%r191, 31, %r835;
	and.b32  	%r836, %r646, %r834;
	popc.b32 	%r192, %r836;
	setp.ne.s32 	%p80, %r295, %r191;
	mov.b32 	%r1787, 0;
	@%p80 bra 	$L__BB6_125;
	shl.b32 	%r837, %r823, 2;
	add.s32 	%r838, %r164, %r837;
	atom.shared.add.u32 	%r1787, [%r838], %r192;
$L__BB6_125:
	shfl.sync.idx.b32	%r864|%p81, %r1787, %r191, 31, -1;
	add.s32 	%r195, %r192, %r864;
	shr.u32 	%r865, %r1769, %r293;
	and.b32  	%r861, %r865, %r82;
	mov.b32 	%r841, 1;
	// begin inline asm
	{
    .reg .pred p;
    and.b32 %r839, %r861, %r841;    setp.ne.u32 p, %r839, 0;
    vote.ballot.sync.b32 %r839, p, 0xffffffff;
    @!p not.b32 %r839, %r839;
}

	// end inline asm
	mov.b32 	%r844, 2;
	// begin inline asm
	{
    .reg .pred p;
    and.b32 %r842, %r861, %r844;    setp.ne.u32 p, %r842, 0;
    vote.ballot.sync.b32 %r842, p, 0xffffffff;
    @!p not.b32 %r842, %r842;
}

	// end inline asm
	and.b32  	%r866, %r842, %r839;
	mov.b32 	%r847, 4;
	// begin inline asm
	{
    .reg .pred p;
    and.b32 %r845, %r861, %r847;    setp.ne.u32 p, %r845, 0;
    vote.ballot.sync.b32 %r845, p, 0xffffffff;
    @!p not.b32 %r845, %r845;
}

	// end inline asm
	and.b32  	%r867, %r845, %r866;
	mov.b32 	%r850, 8;
	// begin inline asm
	{
    .reg .pred p;
    and.b32 %r848, %r861, %r850;    setp.ne.u32 p, %r848, 0;
    vote.ballot.sync.b32 %r848, p, 0xffffffff;
    @!p not.b32 %r848, %r848;
}

	// end inline asm
	and.b32  	%r868, %r848, %r867;
	mov.b32 	%r853, 16;
	// begin inline asm
	{
    .reg .pred p;
    and.b32 %r851, %r861, %r853;    setp.ne.u32 p, %r851, 0;
    vote.ballot.sync.b32 %r851, p, 0xffffffff;
    @!p not.b32 %r851, %r851;
}

	// end inline asm
	and.b32  	%r869, %r851, %r868;
	mov.b32 	%r856, 32;
	// begin inline asm
	{
    .reg .pred p;
    and.b32 %r854, %r861, %r856;    setp.ne.u32 p, %r854, 0;
    vote.ballot.sync.b32 %r854, p, 0xffffffff;
    @!p not.b32 %r854, %r854;
}

	// end inline asm
	and.b32  	%r870, %r854, %r869;
	mov.b32 	%r859, 64;
	// begin inline asm
	{
    .reg .pred p;
    and.b32 %r857, %r861, %r859;    setp.ne.u32 p, %r857, 0;
    vote.ballot.sync.b32 %r857, p, 0xffffffff;
    @!p not.b32 %r857, %r857;
}

	// end inline asm
	and.b32  	%r871, %r857, %r870;
	mov.b32 	%r862, 128;
	// begin inline asm
	{
    .reg .pred p;
    and.b32 %r860, %r861, %r862;    setp.ne.u32 p, %r860, 0;
    vote.ballot.sync.b32 %r860, p, 0xffffffff;
    @!p not.b32 %r860, %r860;
}

	// end inline asm
	and.b32  	%r872, %r860, %r871;
	clz.b32 	%r873, %r872;
	sub.s32 	%r197, 31, %r873;
	and.b32  	%r874, %r646, %r872;
	popc.b32 	%r198, %r874;
	setp.ne.s32 	%p82, %r295, %r197;
	mov.b32 	%r1788, 0;
	@%p82 bra 	$L__BB6_127;
	shl.b32 	%r875, %r861, 2;
	add.s32 	%r876, %r164, %r875;
	atom.shared.add.u32 	%r1788, [%r876], %r198;
$L__BB6_127:
	shfl.sync.idx.b32	%r902|%p83, %r1788, %r197, 31, -1;
	add.s32 	%r201, %r198, %r902;
	shr.u32 	%r903, %r1770, %r293;
	and.b32  	%r899, %r903, %r82;
	mov.b32 	%r879, 1;
	// begin inline asm
	{
    .reg .pred p;
    and.b32 %r877, %r899, %r879;    setp.ne.u32 p, %r877, 0;
    vote.ballot.sync.b32 %r877, p, 0xffffffff;
    @!p not.b32 %r877, %r877;
}

	// end inline asm
	mov.b32 	%r882, 2;
	// begin inline asm
	{
    .reg .pred p;
    and.b32 %r880, %r899, %r882;    setp.ne.u32 p, %r880, 0;
    vote.ballot.sync.b32 %r880, p, 0xffffffff;
    @!p not.b32 %r880, %r880;
}

	// end inline asm
	and.b32  	%r904, %r880, %r877;
	mov.b32 	%r885, 4;
	// begin inline asm
	{
    .reg .pred p;
    and.b32 %r883, %r899, %r885;    setp.ne.u32 p, %r883, 0;
    vote.ballot.sync.b32 %r883, p, 0xffffffff;
    @!p not.b32 %r883, %r883;
}

	// end inline asm
	and.b32  	%r905, %r883, %r904;
	mov.b32 	%r888, 8;
	// begin inline asm
	{
    .reg .pred p;
    and.b32 %r886, %r899, %r888;    setp.ne.u32 p, %r886, 0;
    vote.ballot.sync.b32 %r886, p, 0xffffffff;
    @!p not.b32 %r886, %r886;
}

	// end inline asm
	and.b32  	%r906, %r886, %r905;
	mov.b32 	%r891, 16;
	// begin inline asm
	{
    .reg .pred p;
    and.b32 %r889, %r899, %r891;    setp.ne.u32 p, %r889, 0;
    vote.ballot.sync.b32 %r889, p, 0xffffffff;
    @!p not.b32 %r889, %r889;
}

	// end inline asm
	and.b32  	%r907, %r889, %r906;
	mov.b32 	%r894, 32;
	// begin inline asm
	{
    .reg .pred p;
    and.b32 %r892, %r899, %r894;    setp.ne.u32 p, %r892, 0;
    vote.ballot.sync.b32 %r892, p, 0xffffffff;
    @!p not.b32 %r892, %r892;
}

	// end inline asm
	and.b32  	%r908, %r892, %r907;
	mov.b32 	%r897, 64;
	// begin inline asm
	{
    .reg .pred p;
    and.b32 %r895, %r899, %r897;    setp.ne.u32 p, %r895, 0;
    vote.ballot.sync.b32 %r895, p, 0xffffffff;
    @!p not.b32 %r895, %r895;
}

	// end inline asm
	and.b32  	%r909, %r895, %r908;
	mov.b32 	%r900, 128;
	// begin inline asm
	{
    .reg .pred p;
    and.b32 %r898, %r899, %r900;    setp.ne.u32 p, %r898, 0;
    vote.ballot.sync.b32 %r898, p, 0xffffffff;
    @!p not.b32 %r898, %r898;
}

	// end inline asm
	and.b32  	%r910, %r898, %r909;
	clz.b32 	%r911, %r910;
	sub.s32 	%r203, 31, %r911;
	and.b32  	%r912, %r646, %r910;
	popc.b32 	%r204, %r912;
	setp.ne.s32 	%p84, %r295, %r203;
	mov.b32 	%r1789, 0;
	@%p84 bra 	$L__BB6_129;
	shl.b32 	%r913, %r899, 2;
	add.s32 	%r914, %r164, %r913;
	atom.shared.add.u32 	%r1789, [%r914], %r204;
$L__BB6_129:
	shfl.sync.idx.b32	%r940|%p85, %r1789, %r203, 31, -1;
	add.s32 	%r207, %r204, %r940;
	shr.u32 	%r941, %r1771, %r293;
	and.b32  	%r937, %r941, %r82;
	mov.b32 	%r917, 1;
	// begin inline asm
	{
    .reg .pred p;
    and.b32 %r915, %r937, %r917;    setp.ne.u32 p, %r915, 0;
    vote.ballot.sync.b32 %r915, p, 0xffffffff;
    @!p not.b32 %r915, %r915;
}

	// end inline asm
	mov.b32 	%r920, 2;
	// begin inline asm
	{
    .reg .pred p;
    and.b32 %r918, %r937, %r920;    setp.ne.u32 p, %r918, 0;
    vote.ballot.sync.b32 %r918, p, 0xffffffff;
    @!p not.b32 %r918, %r918;
}

	// end inline asm
	and.b32  	%r942, %r918, %r915;
	mov.b32 	%r923, 4;
	// begin inline asm
	{
    .reg .pred p;
    and.b32 %r921, %r937, %r923;    setp.ne.u32 p, %r921, 0;
    vote.ballot.sync.b32 %r921, p, 0xffffffff;
    @!p not.b32 %r921, %r921;
}

	// end inline asm
	and.b32  	%r943, %r921, %r942;
	mov.b32 	%r926, 8;
	// begin inline asm
	{
    .reg .pred p;
    and.b32 %r924, %r937, %r926;    setp.ne.u32 p, %r924, 0;
    vote.ballot.sync.b32 %r924, p, 0xffffffff;
    @!p not.b32 %r924, %r924;
}

	// end inline asm
	and.b32  	%r944, %r924, %r943;
	mov.b32 	%r929, 16;
	// begin inline asm
	{
    .reg .pred p;
    and.b32 %r927, %r937, %r929;    setp.ne.u32 p, %r927, 0;
    vote.ballot.sync.b32 %r927, p, 0xffffffff;
    @!p not.b32 %r927, %r927;
}

	// end inline asm
	and.b32  	%r945, %r927, %r944;
	mov.b32 	%r932, 32;
	// begin inline asm
	{
    .reg .pred p;
    and.b32 %r930, %r937, %r932;    setp.ne.u32 p, %r930, 0;
    vote.ballot.sync.b32 %r930, p, 0xffffffff;
    @!p not.b32 %r930, %r930;
}

	// end inline asm
	and.b32  	%r946, %r930, %r945;
	mov.b32 	%r935, 64;
	// begin inline asm
	{
    .reg .pred p;
    and.b32 %r933, %r937, %r935;    setp.ne.u32 p, %r933, 0;
    vote.ballot.sync.b32 %r933, p, 0xffffffff;
    @!p not.b32 %r933, %r933;
}

	// end inline asm
	and.b32  	%r947, %r933, %r946;
	mov.b32 	%r938, 128;
	// begin inline asm
	{
    .reg .pred p;
    and.b32 %r936, %r937, %r938;    setp.ne.u32 p, %r936, 0;
    vote.ballot.sync.b32 %r936, p, 0xffffffff;
    @!p not.b32 %r936, %r936;
}

	// end inline asm
	and.b32  	%r948, %r936, %r947;
	clz.b32 	%r949, %r948;
	sub.s32 	%r209, 31, %r949;
	and.b32  	%r950, %r646, %r948;
	popc.b32 	%r210, %r950;
	setp.ne.s32 	%p86, %r295, %r209;
	mov.b32 	%r1790, 0;
	@%p86 bra 	$L__BB6_131;
	shl.b32 	%r951, %r937, 2;
	add.s32 	%r952, %r164, %r951;
	atom.shared.add.u32 	%r1790, [%r952], %r210;
$L__BB6_131:
	shfl.sync.idx.b32	%r978|%p87, %r1790, %r209, 31, -1;
	add.s32 	%r213, %r210, %r978;
	shr.u32 	%r979, %r1772, %r293;
	and.b32  	%r975, %r979, %r82;
	mov.b32 	%r955, 1;
	// begin inline asm
	{
    .reg .pred p;
    and.b32 %r953, %r975, %r955;    setp.ne.u32 p, %r953, 0;
    vote.ballot.sync.b32 %r953, p, 0xffffffff;
    @!p not.b32 %r953, %r953;
}

	// end inline asm
	mov.b32 	%r958, 2;
	// begin inline asm
	{
    .reg .pred p;
    and.b32 %r956, %r975, %r958;    setp.ne.u32 p, %r956, 0;
    vote.ballot.sync.b32 %r956, p, 0xffffffff;
    @!p not.b32 %r956, %r956;
}

	// end inline asm
	and.b32  	%r980, %r956, %r953;
	mov.b32 	%r961, 4;
	// begin inline asm
	{
    .reg .pred p;
    and.b32 %r959, %r975, %r961;    setp.ne.u32 p, %r959, 0;
    vote.ballot.sync.b32 %r959, p, 0xffffffff;
    @!p not.b32 %r959, %r959;
}

	// end inline asm
	and.b32  	%r981, %r959, %r980;
	mov.b32 	%r964, 8;
	// begin inline asm
	{
    .reg .pred p;
    and.b32 %r962, %r975, %r964;    setp.ne.u32 p, %r962, 0;
    vote.ballot.sync.b32 %r962, p, 0xffffffff;
    @!p not.b32 %r962, %r962;
}

	// end inline asm
	and.b32  	%r982, %r962, %r981;
	mov.b32 	%r967, 16;
	// begin inline asm
	{
    .reg .pred p;
    and.b32 %r965, %r975, %r967;    setp.ne.u32 p, %r965, 0;
    vote.ballot.sync.b32 %r965, p, 0xffffffff;
    @!p not.b32 %r965, %r965;
}

	// end inline asm
	and.b32  	%r983, %r965, %r982;
	mov.b32 	%r970, 32;
	// begin inline asm
	{
    .reg .pred p;
    and.b32 %r968, %r975, %r970;    setp.ne.u32 p, %r968, 0;
    vote.ballot.sync.b32 %r968, p, 0xffffffff;
    @!p not.b32 %r968, %r968;
}

	// end inline asm
	and.b32  	%r984, %r968, %r983;
	mov.b32 	%r973, 64;
	// begin inline asm
	{
    .reg .pred p;
    and.b32 %r971, %r975, %r973;    setp.ne.u32 p, %r971, 0;
    vote.ballot.sync.b32 %r971, p, 0xffffffff;
    @!p not.b32 %r971, %r971;
}

	// end inline asm
	and.b32  	%r985, %r971, %r984;
	mov.b32 	%r976, 128;
	// begin inline asm
	{
    .reg .pred p;
    and.b32 %r974, %r975, %r976;    setp.ne.u32 p, %r974, 0;
    vote.ballot.sync.b32 %r974, p, 0xffffffff;
    @!p not.b32 %r974, %r974;
}

	// end inline asm
	and.b32  	%r986, %r974, %r985;
	clz.b32 	%r987, %r986;
	sub.s32 	%r215, 31, %r987;
	and.b32  	%r988, %r646, %r986;
	popc.b32 	%r216, %r988;
	setp.ne.s32 	%p88, %r295, %r215;
	mov.b32 	%r1791, 0;
	@%p88 bra 	$L__BB6_133;
	shl.b32 	%r989, %r975, 2;
	add.s32 	%r990, %r164, %r989;
	atom.shared.add.u32 	%r1791, [%r990], %r216;
$L__BB6_133:
	shfl.sync.idx.b32	%r1016|%p89, %r1791, %r215, 31, -1;
	add.s32 	%r219, %r216, %r1016;
	shr.u32 	%r1017, %r1773, %r293;
	and.b32  	%r1013, %r1017, %r82;
	mov.b32 	%r993, 1;
	// begin inline asm
	{
    .reg .pred p;
    and.b32 %r991, %r1013, %r993;    setp.ne.u32 p, %r991, 0;
    vote.ballot.sync.b32 %r991, p, 0xffffffff;
    @!p not.b32 %r991, %r991;
}

	// end inline asm
	mov.b32 	%r996, 2;
	// begin inline asm
	{
    .reg .pred p;
    and.b32 %r994, %r1013, %r996;    setp.ne.u32 p, %r994, 0;
    vote.ballot.sync.b32 %r994, p, 0xffffffff;
    @!p not.b32 %r994, %r994;
}

	// end inline asm
	and.b32  	%r1018, %r994, %r991;
	mov.b32 	%r999, 4;
	// begin inline asm
	{
    .reg .pred p;
    and.b32 %r997, %r1013, %r999;    setp.ne.u32 p, %r997, 0;
    vote.ballot.sync.b32 %r997, p, 0xffffffff;
    @!p not.b32 %r997, %r997;
}

	// end inline asm
	and.b32  	%r1019, %r997, %r1018;
	mov.b32 	%r1002, 8;
	// begin inline asm
	{
    .reg .pred p;
    and.b32 %r1000, %r1013, %r1002;    setp.ne.u32 p, %r1000, 0;
    vote.ballot.sync.b32 %r1000, p, 0xffffffff;
    @!p not.b32 %r1000, %r1000;
}

	// end inline asm
	and.b32  	%r1020, %r1000, %r1019;
	mov.b32 	%r1005, 16;
	// begin inline asm
	{
    .reg .pred p;
    and.b32 %r1003, %r1013, %r1005;    setp.ne.u32 p, %r1003, 0;
    vote.ballot.sync.b32 %r1003, p, 0xffffffff;
    @!p not.b32 %r1003, %r1003;
}

	// end inline asm
	and.b32  	%r1021, %r1003, %r1020;
	mov.b32 	%r1008, 32;
	// begin inline asm
	{
    .reg .pred p;
    and.b32 %r1006, %r1013, %r1008;    setp.ne.u32 p, %r1006, 0;
    vote.ballot.sync.b32 %r1006, p, 0xffffffff;
    @!p not.b32 %r1006, %r1006;
}

	// end inline asm
	and.b32  	%r1022, %r1006, %r1021;
	mov.b32 	%r1011, 64;
	// begin inline asm
	{
    .reg .pred p;
    and.b32 %r1009, %r1013, %r1011;    setp.ne.u32 p, %r1009, 0;
    vote.ballot.sync.b32 %r1009, p, 0xffffffff;
    @!p not.b32 %r1009, %r1009;
}

	// end inline asm
	and.b32  	%r1023, %r1009, %r1022;
	mov.b32 	%r1014, 128;
	// begin inline asm
	{
    .reg .pred p;
    and.b32 %r1012, %r1013, %r1014;    setp.ne.u32 p, %r1012, 0;
    vote.ballot.sync.b32 %r1012, p, 0xffffffff;
    @!p not.b32 %r1012, %r1012;
}

	// end inline asm
	and.b32  	%r1024, %r1012, %r1023;
	clz.b32 	%r1025, %r1024;
	sub.s32 	%r221, 31, %r1025;
	and.b32  	%r1026, %r646, %r1024;
	popc.b32 	%r222, %r1026;
	setp.ne.s32 	%p90, %r295, %r221;
	mov.b32 	%r1792, 0;
	@%p90 bra 	$L__BB6_135;
	shl.b32 	%r1027, %r1013, 2;
	add.s32 	%r1028, %r164, %r1027;
	atom.shared.add.u32 	%r1792, [%r1028], %r222;
$L__BB6_135:
	shfl.sync.idx.b32	%r1054|%p91, %r1792, %r221, 31, -1;
	add.s32 	%r225, %r222, %r1054;
	shr.u32 	%r1055, %r1774, %r293;
	and.b32  	%r1051, %r1055, %r82;
	mov.b32 	%r1031, 1;
	// begin inline asm
	{
    .reg .pred p;
    and.b32 %r1029, %r1051, %r1031;    setp.ne.u32 p, %r1029, 0;
    vote.ballot.sync.b32 %r1029, p, 0xffffffff;
    @!p not.b32 %r1029, %r1029;
}

	// end inline asm
	mov.b32 	%r1034, 2;
	// begin inline asm
	{
    .reg .pred p;
    and.b32 %r1032, %r1051, %r1034;    setp.ne.u32 p, %r1032, 0;
    vote.ballot.sync.b32 %r1032, p, 0xffffffff;
    @!p not.b32 %r1032, %r1032;
}

	// end inline asm
	and.b32  	%r1056, %r1032, %r1029;
	mov.b32 	%r1037, 4;
	// begin inline asm
	{
    .reg .pred p;
    and.b32 %r1035, %r1051, %r1037;    setp.ne.u32 p, %r1035, 0;
    vote.ballot.sync.b32 %r1035, p, 0xffffffff;
    @!p not.b32 %r1035, %r1035;
}

	// end inline asm
	and.b32  	%r1057, %r1035, %r1056;
	mov.b32 	%r1040, 8;
	// begin inline asm
	{
    .reg .pred p;
    and.b32 %r1038, %r1051, %r1040;    setp.ne.u32 p, %r1038, 0;
    vote.ballot.sync.b32 %r1038, p, 0xffffffff;
    @!p not.b32 %r1038, %r1038;
}

	// end inline asm
	and.b32  	%r1058, %r1038, %r1057;
	mov.b32 	%r1043, 16;
	// begin inline asm
	{
    .reg .pred p;
    and.b32 %r1041, %r1051, %r1043;    setp.ne.u32 p, %r1041, 0;
    vote.ballot.sync.b32 %r1041, p, 0xffffffff;
    @!p not.b32 %r1041, %r1041;
}

	// end inline asm
	and.b32  	%r1059, %r1041, %r1058;
	mov.b32 	%r1046, 32;
	// begin inline asm
	{
    .reg .pred p;
    and.b32 %r1044, %r1051, %r1046;    setp.ne.u32 p, %r1044, 0;
    vote.ballot.sync.b32 %r1044, p, 0xffffffff;
    @!p not.b32 %r1044, %r1044;
}

	// end inline asm
	and.b32  	%r1060, %r1044, %r1059;
	mov.b32 	%r1049, 64;
	// begin inline asm
	{
    .reg .pred p;
    and.b32 %r1047, %r1051, %r1049;    setp.ne.u32 p, %r1047, 0;
    vote.ballot.sync.b32 %r1047, p, 0xffffffff;
    @!p not.b32 %r1047, %r1047;
}

	// end inline asm
	and.b32  	%r1061, %r1047, %r1060;
	mov.b32 	%r1052, 128;
	// begin inline asm
	{
    .reg .pred p;
    and.b32 %r1050, %r1051, %r1052;    setp.ne.u32 p, %r1050, 0;
    vote.ballot.sync.b32 %r1050, p, 0xffffffff;
    @!p not.b32 %r1050, %r1050;
}

	// end inline asm
	and.b32  	%r1062, %r1050, %r1061;
	clz.b32 	%r1063, %r1062;
	sub.s32 	%r227, 31, %r1063;
	and.b32  	%r1064, %r646, %r1062;
	popc.b32 	%r228, %r1064;
	setp.ne.s32 	%p92, %r295, %r227;
	mov.b32 	%r1793, 0;
	@%p92 bra 	$L__BB6_137;
	shl.b32 	%r1065, %r1051, 2;
	add.s32 	%r1066, %r164, %r1065;
	atom.shared.add.u32 	%r1793, [%r1066], %r228;
$L__BB6_137:
	shfl.sync.idx.b32	%r1092|%p93, %r1793, %r227, 31, -1;
	add.s32 	%r231, %r228, %r1092;
	shr.u32 	%r1093, %r1775, %r293;
	and.b32  	%r1089, %r1093, %r82;
	mov.b32 	%r1069, 1;
	// begin inline asm
	{
    .reg .pred p;
    and.b32 %r1067, %r1089, %r1069;    setp.ne.u32 p, %r1067, 0;
    vote.ballot.sync.b32 %r1067, p, 0xffffffff;
    @!p not.b32 %r1067, %r1067;
}

	// end inline asm
	mov.b32 	%r1072, 2;
	// begin inline asm
	{
    .reg .pred p;
    and.b32 %r1070, %r1089, %r1072;    setp.ne.u32 p, %r1070, 0;
    vote.ballot.sync.b32 %r1070, p, 0xffffffff;
    @!p not.b32 %r1070, %r1070;
}

	// end inline asm
	and.b32  	%r1094, %r1070, %r1067;
	mov.b32 	%r1075, 4;
	// begin inline asm
	{
    .reg .pred p;
    and.b32 %r1073, %r1089, %r1075;    setp.ne.u32 p, %r1073, 0;
    vote.ballot.sync.b32 %r1073, p, 0xffffffff;
    @!p not.b32 %r1073, %r1073;
}

	// end inline asm
	and.b32  	%r1095, %r1073, %r1094;
	mov.b32 	%r1078, 8;
	// begin inline asm
	{
    .reg .pred p;
    and.b32 %r1076, %r1089, %r1078;    setp.ne.u32 p, %r1076, 0;
    vote.ballot.sync.b32 %r1076, p, 0xffffffff;
    @!p not.b32 %r1076, %r1076;
}

	// end inline asm
	and.b32  	%r1096, %r1076, %r1095;
	mov.b32 	%r1081, 16;
	// begin inline asm
	{
    .reg .pred p;
    and.b32 %r1079, %r1089, %r1081;    setp.ne.u32 p, %r1079, 0;
    vote.ballot.sync.b32 %r1079, p, 0xffffffff;
    @!p not.b32 %r1079, %r1079;
}

	// end inline asm
	and.b32  	%r1097, %r1079, %r1096;
	mov.b32 	%r1084, 32;
	// begin inline asm
	{
    .reg .pred p;
    and.b32 %r1082, %r1089, %r1084;    setp.ne.u32 p, %r1082, 0;
    vote.ballot.sync.b32 %r1082, p, 0xffffffff;
    @!p not.b32 %r1082, %r1082;
}

	// end inline asm
	and.b32  	%r1098, %r1082, %r1097;
	mov.b32 	%r1087, 64;
	// begin inline asm
	{
    .reg .pred p;
    and.b32 %r1085, %r1089, %r1087;    setp.ne.u32 p, %r1085, 0;
    vote.ballot.sync.b32 %r1085, p, 0xffffffff;
    @!p not.b32 %r1085, %r1085;
}

	// end inline asm
	and.b32  	%r1099, %r1085, %r1098;
	mov.b32 	%r1090, 128;
	// begin inline asm
	{
    .reg .pred p;
    and.b32 %r1088, %r1089, %r1090;    setp.ne.u32 p, %r1088, 0;
    vote.ballot.sync.b32 %r1088, p, 0xffffffff;
    @!p not.b32 %r1088, %r1088;
}

	// end inline asm
	and.b32  	%r1100, %r1088, %r1099;
	clz.b32 	%r1101, %r1100;
	sub.s32 	%r233, 31, %r1101;
	and.b32  	%r1102, %r646, %r1100;
	popc.b32 	%r234, %r1102;
	setp.ne.s32 	%p94, %r295, %r233;
	mov.b32 	%r1794, 0;
	@%p94 bra 	$L__BB6_139;
	shl.b32 	%r1103, %r1089, 2;
	add.s32 	%r1104, %r164, %r1103;
	atom.shared.add.u32 	%r1794, [%r1104], %r234;
$L__BB6_139:
	shfl.sync.idx.b32	%r1130|%p95, %r1794, %r233, 31, -1;
	add.s32 	%r237, %r234, %r1130;
	shr.u32 	%r1131, %r1776, %r293;
	and.b32  	%r1127, %r1131, %r82;
	mov.b32 	%r1107, 1;
	// begin inline asm
	{
    .reg .pred p;
    and.b32 %r1105, %r1127, %r1107;    setp.ne.u32 p, %r1105, 0;
    vote.ballot.sync.b32 %r1105, p, 0xffffffff;
    @!p not.b32 %r1105, %r1105;
}

	// end inline asm
	mov.b32 	%r1110, 2;
	// begin inline asm
	{
    .reg .pred p;
    and.b32 %r1108, %r1127, %r1110;    setp.ne.u32 p, %r1108, 0;
    vote.ballot.sync.b32 %r1108, p, 0xffffffff;
    @!p not.b32 %r1108, %r1108;
}

	// end inline asm
	and.b32  	%r1132, %r1108, %r1105;
	mov.b32 	%r1113, 4;
	// begin inline asm
	{
    .reg .pred p;
    and.b32 %r1111, %r1127, %r1113;    setp.ne.u32 p, %r1111, 0;
    vote.ballot.sync.b32 %r1111, p, 0xffffffff;
    @!p not.b32 %r1111, %r1111;
}

	// end inline asm
	and.b32  	%r1133, %r1111, %r1132;
	mov.b32 	%r1116, 8;
	// begin inline asm
	{
    .reg .pred p;
    and.b32 %r1114, %r1127, %r1116;    setp.ne.u32 p, %r1114, 0;
    vote.ballot.sync.b32 %r1114, p, 0xffffffff;
    @!p not.b32 %r1114, %r1114;
}

	// end inline asm
	and.b32  	%r1134, %r1114, %r1133;
	mov.b32 	%r1119, 16;
	// begin inline asm
	{
    .reg .pred p;
    and.b32 %r1117, %r1127, %r1119;    setp.ne.u32 p, %r1117, 0;
    vote.ballot.sync.b32 %r1117, p, 0xffffffff;
    @!p not.b32 %r1117, %r1117;
}

	// end inline asm
	and.b32  	%r1135, %r1117, %r1134;
	mov.b32 	%r1122, 32;
	// begin inline asm
	{
    .reg .pred p;
    and.b32 %r1120, %r1127, %r1122;    setp.ne.u32 p, %r1120, 0;
    vote.ballot.sync.b32 %r1120, p, 0xffffffff;
    @!p not.b32 %r1120, %r1120;
}

	// end inline asm
	and.b32  	%r1136, %r1120, %r1135;
	mov.b32 	%r1125, 64;
	// begin inline asm
	{
    .reg .pred p;
    and.b32 %r1123, %r1127, %r1125;    setp.ne.u32 p, %r1123, 0;
    vote.ballot.sync.b32 %r1123, p, 0xffffffff;
    @!p not.b32 %r1123, %r1123;
}

	// end inline asm
	and.b32  	%r1137, %r1123, %r1136;
	mov.b32 	%r1128, 128;
	// begin inline asm
	{
    .reg .pred p;
    and.b32 %r1126, %r1127, %r1128;    setp.ne.u32 p, %r1126, 0;
    vote.ballot.sync.b32 %r1126, p, 0xffffffff;
    @!p not.b32 %r1126, %r1126;
}

	// end inline asm
	and.b32  	%r1138, %r1126, %r1137;
	clz.b32 	%r1139, %r1138;
	sub.s32 	%r239, 31, %r1139;
	and.b32  	%r1140, %r646, %r1138;
	popc.b32 	%r240, %r1140;
	setp.ne.s32 	%p96, %r295, %r239;
	mov.b32 	%r1795, 0;
	@%p96 bra 	$L__BB6_141;
	shl.b32 	%r1141, %r1127, 2;
	add.s32 	%r1142, %r164, %r1141;
	atom.shared.add.u32 	%r1795, [%r1142], %r240;
$L__BB6_141:
	shfl.sync.idx.b32	%r1168|%p97, %r1795, %r239, 31, -1;
	add.s32 	%r243, %r240, %r1168;
	shr.u32 	%r1169, %r1777, %r293;
	and.b32  	%r1165, %r1169, %r82;
	mov.b32 	%r1145, 1;
	// begin inline asm
	{
    .reg .pred p;
    and.b32 %r1143, %r1165, %r1145;    setp.ne.u32 p, %r1143, 0;
    vote.ballot.sync.b32 %r1143, p, 0xffffffff;
    @!p not.b32 %r1143, %r1143;
}

	// end inline asm
	mov.b32 	%r1148, 2;
	// begin inline asm
	{
    .reg .pred p;
    and.b32 %r1146, %r1165, %r1148;    setp.ne.u32 p, %r1146, 0;
    vote.ballot.sync.b32 %r1146, p, 0xffffffff;
    @!p not.b32 %r1146, %r1146;
}

	// end inline asm
	and.b32  	%r1170, %r1146, %r1143;
	mov.b32 	%r1151, 4;
	// begin inline asm
	{
    .reg .pred p;
    and.b32 %r1149, %r1165, %r1151;    setp.ne.u32 p, %r1149, 0;
    vote.ballot.sync.b32 %r1149, p, 0xffffffff;
    @!p not.b32 %r1149, %r1149;
}

	// end inline asm
	and.b32  	%r1171, %r1149, %r1170;
	mov.b32 	%r1154, 8;
	// begin inline asm
	{
    .reg .pred p;
    and.b32 %r1152, %r1165, %r1154;    setp.ne.u32 p, %r1152, 0;
    vote.ballot.sync.b32 %r1152, p, 0xffffffff;
    @!p not.b32 %r1152, %r1152;
}

	// end inline asm
	and.b32  	%r1172, %r1152, %r1171;
	mov.b32 	%r1157, 16;
	// begin inline asm
	{
    .reg .pred p;
    and.b32 %r1155, %r1165, %r1157;    setp.ne.u32 p, %r1155, 0;
    vote.ballot.sync.b32 %r1155, p, 0xffffffff;
    @!p not.b32 %r1155, %r1155;
}

	// end inline asm
	and.b32  	%r1173, %r1155, %r1172;
	mov.b32 	%r1160, 32;
	// begin inline asm
	{
    .reg .pred p;
    and.b32 %r1158, %r1165, %r1160;    setp.ne.u32 p, %r1158, 0;
    vote.ballot.sync.b32 %r1158, p, 0xffffffff;
    @!p not.b32 %r1158, %r1158;
}

	// end inline asm
	and.b32  	%r1174, %r1158, %r1173;
	mov.b32 	%r1163, 64;
	// begin inline asm
	{
    .reg .pred p;
    and.b32 %r1161, %r1165, %r1163;    setp.ne.u32 p, %r1161, 0;
    vote.ballot.sync.b32 %r1161, p, 0xffffffff;
    @!p not.b32 %r1161, %r1161;
}

	// end inline asm
	and.b32  	%r1175, %r1161, %r1174;
	mov.b32 	%r1166, 128;
	// begin inline asm
	{
    .reg .pred p;
    and.b32 %r1164, %r1165, %r1166;    setp.ne.u32 p, %r1164, 0;
    vote.ballot.sync.b32 %r1164, p, 0xffffffff;
    @!p not.b32 %r1164, %r1164;
}

	// end inline asm
	and.b32  	%r1176, %r1164, %r1175;
	clz.b32 	%r1177, %r1176;
	sub.s32 	%r245, 31, %r1177;
	and.b32  	%r1178, %r646, %r1176;
	popc.b32 	%r246, %r1178;
	setp.ne.s32 	%p98, %r295, %r245;
	mov.b32 	%r1796, 0;
	@%p98 bra 	$L__BB6_143;
	shl.b32 	%r1179, %r1165, 2;
	add.s32 	%r1180, %r164, %r1179;
	atom.shared.add.u32 	%r1796, [%r1180], %r246;
$L__BB6_143:
	shfl.sync.idx.b32	%r1206|%p99, %r1796, %r245, 31, -1;
	add.s32 	%r249, %r246, %r1206;
	shr.u32 	%r1207, %r1778, %r293;
	and.b32  	%r1203, %r1207, %r82;
	mov.b32 	%r1183, 1;
	// begin inline asm
	{
    .reg .pred p;
    and.b32 %r1181, %r1203, %r1183;    setp.ne.u32 p, %r1181, 0;
    vote.ballot.sync.b32 %r1181, p, 0xffffffff;
    @!p not.b32 %r1181, %r1181;
}

	// end inline asm
	mov.b32 	%r1186, 2;
	// begin inline asm
	{
    .reg .pred p;
    and.b32 %r1184, %r1203, %r1186;    setp.ne.u32 p, %r1184, 0;
    vote.ballot.sync.b32 %r1184, p, 0xffffffff;
    @!p not.b32 %r1184, %r1184;
}

	// end inline asm
	and.b32  	%r1208, %r1184, %r1181;
	mov.b32 	%r1189, 4;
	// begin inline asm
	{
    .reg .pred p;
    and.b32 %r1187, %r1203, %r1189;    setp.ne.u32 p, %r1187, 0;
    vote.ballot.sync.b32 %r1187, p, 0xffffffff;
    @!p not.b32 %r1187, %r1187;
}

	// end inline asm
	and.b32  	%r1209, %r1187, %r1208;
	mov.b32 	%r1192, 8;
	// begin inline asm
	{
    .reg .pred p;
    and.b32 %r1190, %r1203, %r1192;    setp.ne.u32 p, %r1190, 0;
    vote.ballot.sync.b32 %r1190, p, 0xffffffff;
    @!p not.b32 %r1190, %r1190;
}

	// end inline asm
	and.b32  	%r1210, %r1190, %r1209;
	mov.b32 	%r1195, 16;
	// begin inline asm
	{
    .reg .pred p;
    and.b32 %r1193, %r1203, %r1195;    setp.ne.u32 p, %r1193, 0;
    vote.ballot.sync.b32 %r1193, p, 0xffffffff;
    @!p not.b32 %r1193, %r1193;
}

	// end inline asm
	and.b32  	%r1211, %r1193, %r1210;
	mov.b32 	%r1198, 32;
	// begin inline asm
	{
    .reg .pred p;
    and.b32 %r1196, %r1203, %r1198;    setp.ne.u32 p, %r1196, 0;
    vote.ballot.sync.b32 %r1196, p, 0xffffffff;
    @!p not.b32 %r1196, %r1196;
}

	// end inline asm
	and.b32  	%r1212, %r1196, %r1211;
	mov.b32 	%r1201, 64;
	// begin inline asm
	{
    .reg .pred p;
    and.b32 %r1199, %r1203, %r1201;    setp.ne.u32 p, %r1199, 0;
    vote.ballot.sync.b32 %r1199, p, 0xffffffff;
    @!p not.b32 %r1199, %r1199;
}

	// end inline asm
	and.b32  	%r1213, %r1199, %r1212;
	mov.b32 	%r1204, 128;
	// begin inline asm
	{
    .reg .pred p;
    and.b32 %r1202, %r1203, %r1204;    setp.ne.u32 p, %r1202, 0;
    vote.ballot.sync.b32 %r1202, p, 0xffffffff;
    @!p not.b32 %r1202, %r1202;
}

	// end inline asm
	and.b32  	%r1214, %r1202, %r1213;
	clz.b32 	%r1215, %r1214;
	sub.s32 	%r251, 31, %r1215;
	and.b32  	%r1216, %r646, %r1214;
	popc.b32 	%r252, %r1216;
	setp.ne.s32 	%p100, %r295, %r251;
	mov.b32 	%r1797, 0;
	@%p100 bra 	$L__BB6_145;
	shl.b32 	%r1217, %r1203, 2;
	add.s32 	%r1218, %r164, %r1217;
	atom.shared.add.u32 	%r1797, [%r1218], %r252;
$L__BB6_145:
	shfl.sync.idx.b32	%r1244|%p101, %r1797, %r251, 31, -1;
	add.s32 	%r255, %r252, %r1244;
	shr.u32 	%r1245, %r1779, %r293;
	and.b32  	%r1241, %r1245, %r82;
	mov.b32 	%r1221, 1;
	// begin inline asm
	{
    .reg .pred p;
    and.b32 %r1219, %r1241, %r1221;    setp.ne.u32 p, %r1219, 0;
    vote.ballot.sync.b32 %r1219, p, 0xffffffff;
    @!p not.b32 %r1219, %r1219;
}

	// end inline asm
	mov.b32 	%r1224, 2;
	// begin inline asm
	{
    .reg .pred p;
    and.b32 %r1222, %r1241, %r1224;    setp.ne.u32 p, %r1222, 0;
    vote.ballot.sync.b32 %r1222, p, 0xffffffff;
    @!p not.b32 %r1222, %r1222;
}

	// end inline asm
	and.b32  	%r1246, %r1222, %r1219;
	mov.b32 	%r1227, 4;
	// begin inline asm
	{
    .reg .pred p;
    and.b32 %r1225, %r1241, %r1227;    setp.ne.u32 p, %r1225, 0;
    vote.ballot.sync.b32 %r1225, p, 0xffffffff;
    @!p not.b32 %r1225, %r1225;
}

	// end inline asm
	and.b32  	%r1247, %r1225, %r1246;
	mov.b32 	%r1230, 8;
	// begin inline asm
	{
    .reg .pred p;
    and.b32 %r1228, %r1241, %r1230;    setp.ne.u32 p, %r1228, 0;
    vote.ballot.sync.b32 %r1228, p, 0xffffffff;
    @!p not.b32 %r1228, %r1228;
}

	// end inline asm
	and.b32  	%r1248, %r1228, %r1247;
	mov.b32 	%r1233, 16;
	// begin inline asm
	{
    .reg .pred p;
    and.b32 %r1231, %r1241, %r1233;    setp.ne.u32 p, %r1231, 0;
    vote.ballot.sync.b32 %r1231, p, 0xffffffff;
    @!p not.b32 %r1231, %r1231;
}

	// end inline asm
	and.b32  	%r1249, %r1231, %r1248;
	mov.b32 	%r1236, 32;
	// begin inline asm
	{
    .reg .pred p;
    and.b32 %r1234, %r1241, %r1236;    setp.ne.u32 p, %r1234, 0;
    vote.ballot.sync.b32 %r1234, p, 0xffffffff;
    @!p not.b32 %r1234, %r1234;
}

	// end inline asm
	and.b32  	%r1250, %r1234, %r1249;
	mov.b32 	%r1239, 64;
	// begin inline asm
	{
    .reg .pred p;
    and.b32 %r1237, %r1241, %r1239;    setp.ne.u32 p, %r1237, 0;
    vote.ballot.sync.b32 %r1237, p, 0xffffffff;
    @!p not.b32 %r1237, %r1237;
}

	// end inline asm
	and.b32  	%r1251, %r1237, %r1250;
	mov.b32 	%r1242, 128;
	// begin inline asm
	{
    .reg .pred p;
    and.b32 %r1240, %r1241, %r1242;    setp.ne.u32 p, %r1240, 0;
    vote.ballot.sync.b32 %r1240, p, 0xffffffff;
    @!p not.b32 %r1240, %r1240;
}

	// end inline asm
	and.b32  	%r1252, %r1240, %r1251;
	clz.b32 	%r1253, %r1252;
	sub.s32 	%r257, 31, %r1253;
	and.b32  	%r1254, %r646, %r1252;
	popc.b32 	%r258, %r1254;
	setp.ne.s32 	%p102, %r295, %r257;
	mov.b32 	%r1798, 0;
	@%p102 bra 	$L__BB6_147;
	shl.b32 	%r1259, %r1241, 2;
	add.s32 	%r1260, %r164, %r1259;
	atom.shared.add.u32 	%r1798, [%r1260], %r258;
$L__BB6_147:
	shfl.sync.idx.b32	%r1286|%p103, %r1798, %r257, 31, -1;
	add.s32 	%r261, %r258, %r1286;
	shr.u32 	%r1287, %r1780, %r293;
	and.b32  	%r1283, %r1287, %r82;
	mov.b32 	%r1263, 1;
	// begin inline asm
	{
    .reg .pred p;
    and.b32 %r1261, %r1283, %r1263;    setp.ne.u32 p, %r1261, 0;
    vote.ballot.sync.b32 %r1261, p, 0xffffffff;
    @!p not.b32 %r1261, %r1261;
}

	// end inline asm
	mov.b32 	%r1266, 2;
	// begin inline asm
	{
    .reg .pred p;
    and.b32 %r1264, %r1283, %r1266;    setp.ne.u32 p, %r1264, 0;
    vote.ballot.sync.b32 %r1264, p, 0xffffffff;
    @!p not.b32 %r1264, %r1264;
}

	// end inline asm
	and.b32  	%r1288, %r1264, %r1261;
	mov.b32 	%r1269, 4;
	// begin inline asm
	{
    .reg .pred p;
    and.b32 %r1267, %r1283, %r1269;    setp.ne.u32 p, %r1267, 0;
    vote.ballot.sync.b32 %r1267, p, 0xffffffff;
    @!p not.b32 %r1267, %r1267;
}

	// end inline asm
	and.b32  	%r1289, %r1267, %r1288;
	mov.b32 	%r1272, 8;
	// begin inline asm
	{
    .reg .pred p;
    and.b32 %r1270, %r1283, %r1272;    setp.ne.u32 p, %r1270, 0;
    vote.ballot.sync.b32 %r1270, p, 0xffffffff;
    @!p not.b32 %r1270, %r1270;
}

	// end inline asm
	and.b32  	%r1290, %r1270, %r1289;
	mov.b32 	%r1275, 16;
	// begin inline asm
	{
    .reg .pred p;
    and.b32 %r1273, %r1283, %r1275;    setp.ne.u32 p, %r1273, 0;
    vote.ballot.sync.b32 %r1273, p, 0xffffffff;
    @!p not.b32 %r1273, %r1273;
}

	// end inline asm
	and.b32  	%r1291, %r1273, %r1290;
	mov.b32 	%r1278, 32;
	// begin inline asm
	{
    .reg .pred p;
    and.b32 %r1276, %r1283, %r1278;    setp.ne.u32 p, %r1276, 0;
    vote.ballot.sync.b32 %r1276, p, 0xffffffff;
    @!p not.b32 %r1276, %r1276;
}

	// end inline asm
	and.b32  	%r1292, %r1276, %r1291;
	mov.b32 	%r1281, 64;
	// begin inline asm
	{
    .reg .pred p;
    and.b32 %r1279, %r1283, %r1281;    setp.ne.u32 p, %r1279, 0;
    vote.ballot.sync.b32 %r1279, p, 0xffffffff;
    @!p not.b32 %r1279, %r1279;
}

	// end inline asm
	and.b32  	%r1293, %r1279, %r1292;
	mov.b32 	%r1284, 128;
	// begin inline asm
	{
    .reg .pred p;
    and.b32 %r1282, %r1283, %r1284;    setp.ne.u32 p, %r1282, 0;
    vote.ballot.sync.b32 %r1282, p, 0xffffffff;
    @!p not.b32 %r1282, %r1282;
}

	// end inline asm
	and.b32  	%r1294, %r1282, %r1293;
	clz.b32 	%r1295, %r1294;
	sub.s32 	%r263, 31, %r1295;
	and.b32  	%r1296, %r646, %r1294;
	popc.b32 	%r264, %r1296;
	setp.ne.s32 	%p104, %r295, %r263;
	mov.b32 	%r1799, 0;
	@%p104 bra 	$L__BB6_149;
	shl.b32 	%r1301, %r1283, 2;
	add.s32 	%r1302, %r164, %r1301;
	atom.shared.add.u32 	%r1799, [%r1302], %r264;
$L__BB6_149:
	shfl.sync.idx.b32	%r1328|%p105, %r1799, %r263, 31, -1;
	add.s32 	%r267, %r264, %r1328;
	shr.u32 	%r1329, %r1781, %r293;
	and.b32  	%r1325, %r1329, %r82;
	mov.b32 	%r1305, 1;
	// begin inline asm
	{
    .reg .pred p;
    and.b32 %r1303, %r1325, %r1305;    setp.ne.u32 p, %r1303, 0;
    vote.ballot.sync.b32 %r1303, p, 0xffffffff;
    @!p not.b32 %r1303, %r1303;
}

	// end inline asm
	mov.b32 	%r1308, 2;
	// begin inline asm
	{
    .reg .pred p;
    and.b32 %r1306, %r1325, %r1308;    setp.ne.u32 p, %r1306, 0;
    vote.ballot.sync.b32 %r1306, p, 0xffffffff;
    @!p not.b32 %r1306, %r1306;
}

	// end inline asm
	and.b32  	%r1330, %r1306, %r1303;
	mov.b32 	%r1311, 4;
	// begin inline asm
	{
    .reg .pred p;
    and.b32 %r1309, %r1325, %r1311;    setp.ne.u32 p, %r1309, 0;
    vote.ballot.sync.b32 %r1309, p, 0xffffffff;
    @!p not.b32 %r1309, %r1309;
}

	// end inline asm
	and.b32  	%r1331, %r1309, %r1330;
	mov.b32 	%r1314, 8;
	// begin inline asm
	{
    .reg .pred p;
    and.b32 %r1312, %r1325, %r1314;    setp.ne.u32 p, %r1312, 0;
    vote.ballot.sync.b32 %r1312, p, 0xffffffff;
    @!p not.b32 %r1312, %r1312;
}

	// end inline asm
	and.b32  	%r1332, %r1312, %r1331;
	mov.b32 	%r1317, 16;
	// begin inline asm
	{
    .reg .pred p;
    and.b32 %r1315, %r1325, %r1317;    setp.ne.u32 p, %r1315, 0;
    vote.ballot.sync.b32 %r1315, p, 0xffffffff;
    @!p not.b32 %r1315, %r1315;
}

	// end inline asm
	and.b32  	%r1333, %r1315, %r1332;
	mov.b32 	%r1320, 32;
	// begin inline asm
	{
    .reg .pred p;
    and.b32 %r1318, %r1325, %r1320;    setp.ne.u32 p, %r1318, 0;
    vote.ballot.sync.b32 %r1318, p, 0xffffffff;
    @!p not.b32 %r1318, %r1318;
}

	// end inline asm
	and.b32  	%r1334, %r1318, %r1333;
	mov.b32 	%r1323, 64;
	// begin inline asm
	{
    .reg .pred p;
    and.b32 %r1321, %r1325, %r1323;    setp.ne.u32 p, %r1321, 0;
    vote.ballot.sync.b32 %r1321, p, 0xffffffff;
    @!p not.b32 %r1321, %r1321;
}

	// end inline asm
	and.b32  	%r1335, %r1321, %r1334;
	mov.b32 	%r1326, 128;
	// begin inline asm
	{
    .reg .pred p;
    and.b32 %r1324, %r1325, %r1326;    setp.ne.u32 p, %r1324, 0;
    vote.ballot.sync.b32 %r1324, p, 0xffffffff;
    @!p not.b32 %r1324, %r1324;
}

	// end inline asm
	and.b32  	%r1336, %r1324, %r1335;
	clz.b32 	%r1337, %r1336;
	sub.s32 	%r269, 31, %r1337;
	and.b32  	%r1338, %r646, %r1336;
	popc.b32 	%r270, %r1338;
	setp.ne.s32 	%p106, %r295, %r269;
	mov.b32 	%r1800, 0;
	@%p106 bra 	$L__BB6_151;
	shl.b32 	%r1339, %r1, 5;
	and.b32  	%r1340, %r1339, 31744;
	add.s32 	%r1342, %r551, %r1340;
	shl.b32 	%r1343, %r1325, 2;
	add.s32 	%r1344, %r1342, %r1343;
	atom.shared.add.u32 	%r1800, [%r1344], %r270;
$L__BB6_151:
	shfl.sync.idx.b32	%r1370|%p107, %r1800, %r269, 31, -1;
	add.s32 	%r273, %r270, %r1370;
	shr.u32 	%r1371, %r1782, %r293;
	and.b32  	%r1367, %r1371, %r82;
	mov.b32 	%r1347, 1;
	// begin inline asm
	{
    .reg .pred p;
    and.b32 %r1345, %r1367, %r1347;    setp.ne.u32 p, %r1345, 0;
    vote.ballot.sync.b32 %r1345, p, 0xffffffff;
    @!p not.b32 %r1345, %r1345;
}

	// end inline asm
	mov.b32 	%r1350, 2;
	// begin inline asm
	{
    .reg .pred p;
    and.b32 %r1348, %r1367, %r1350;    setp.ne.u32 p, %r1348, 0;
    vote.ballot.sync.b32 %r1348, p, 0xffffffff;
    @!p not.b32 %r1348, %r1348;
}

	// end inline asm
	and.b32  	%r1372, %r1348, %r1345;
	mov.b32 	%r1353, 4;
	// begin inline asm
	{
    .reg .pred p;
    and.b32 %r1351, %r1367, %r1353;    setp.ne.u32 p, %r1351, 0;
    vote.ballot.sync.b32 %r1351, p, 0xffffffff;
    @!p not.b32 %r1351, %r1351;
}

	// end inline asm
	and.b32  	%r1373, %r1351, %r1372;
	mov.b32 	%r1356, 8;
	// begin inline asm
	{
    .reg .pred p;
    and.b32 %r1354, %r1367, %r1356;    setp.ne.u32 p, %r1354, 0;
    vote.ballot.sync.b32 %r1354, p, 0xffffffff;
    @!p not.b32 %r1354, %r1354;
}

	// end inline asm
	and.b32  	%r1374, %r1354, %r1373;
	mov.b32 	%r1359, 16;
	// begin inline asm
	{
    .reg .pred p;
    and.b32 %r1357, %r1367, %r1359;    setp.ne.u32 p, %r1357, 0;
    vote.ballot.sync.b32 %r1357, p, 0xffffffff;
    @!p not.b32 %r1357, %r1357;
}

	// end inline asm
	and.b32  	%r1375, %r1357, %r1374;
	mov.b32 	%r1362, 32;
	// begin inline asm
	{
    .reg .pred p;
    and.b32 %r1360, %r1367, %r1362;    setp.ne.u32 p, %r1360, 0;
    vote.ballot.sync.b32 %r1360, p, 0xffffffff;
    @!p not.b32 %r1360, %r1360;
}

	// end inline asm
	and.b32  	%r1376, %r1360, %r1375;
	mov.b32 	%r1365, 64;
	// begin inline asm
	{
    .reg .pred p;
    and.b32 %r1363, %r1367, %r1365;    setp.ne.u32 p, %r1363, 0;
    vote.ballot.sync.b32 %r1363, p, 0xffffffff;
    @!p not.b32 %r1363, %r1363;
}

	// end inline asm
	and.b32  	%r1377, %r1363, %r1376;
	mov.b32 	%r1368, 128;
	// begin inline asm
	{
    .reg .pred p;
    and.b32 %r1366, %r1367, %r1368;    setp.ne.u32 p, %r1366, 0;
    vote.ballot.sync.b32 %r1366, p, 0xffffffff;
    @!p not.b32 %r1366, %r1366;
}

	// end inline asm
	and.b32  	%r1378, %r1366, %r1377;
	clz.b32 	%r1379, %r1378;
	sub.s32 	%r275, 31, %r1379;
	and.b32  	%r1380, %r646, %r1378;
	popc.b32 	%r276, %r1380;
	setp.ne.s32 	%p108, %r295, %r275;
	mov.b32 	%r1801, 0;
	@%p108 bra 	$L__BB6_153;
	shl.b32 	%r1385, %r1367, 2;
	add.s32 	%r1386, %r164, %r1385;
	atom.shared.add.u32 	%r1801, [%r1386], %r276;
$L__BB6_153:
	setp.gt.u32 	%p109, %r1, 255;
	shfl.sync.idx.b32	%r1387|%p110, %r1801, %r275, 31, -1;
	add.s32 	%r1388, %r276, %r1387;
	bar.sync 	0;
	shl.b32 	%r1389, %r171, 2;
	add.s32 	%r1391, %r551, %r1389;
	st.shared.u32 	[%r1391+-4], %r1764;
	shl.b32 	%r1392, %r177, 2;
	add.s32 	%r1393, %r551, %r1392;
	st.shared.u32 	[%r1393+-4], %r1765;
	shl.b32 	%r1394, %r183, 2;
	add.s32 	%r1395, %r551, %r1394;
	st.shared.u32 	[%r1395+-4], %r1766;
	shl.b32 	%r1396, %r189, 2;
	add.s32 	%r1397, %r551, %r1396;
	st.shared.u32 	[%r1397+-4], %r1767;
	shl.b32 	%r1398, %r195, 2;
	add.s32 	%r1399, %r551, %r1398;
	st.shared.u32 	[%r1399+-4], %r1768;
	shl.b32 	%r1400, %r201, 2;
	add.s32 	%r1401, %r551, %r1400;
	st.shared.u32 	[%r1401+-4], %r1769;
	shl.b32 	%r1402, %r207, 2;
	add.s32 	%r1403, %r551, %r1402;
	st.shared.u32 	[%r1403+-4], %r1770;
	shl.b32 	%r1404, %r213, 2;
	add.s32 	%r1405, %r551, %r1404;
	st.shared.u32 	[%r1405+-4], %r1771;
	shl.b32 	%r1406, %r219, 2;
	add.s32 	%r1407, %r551, %r1406;
	st.shared.u32 	[%r1407+-4], %r1772;
	shl.b32 	%r1408, %r225, 2;
	add.s32 	%r1409, %r551, %r1408;
	st.shared.u32 	[%r1409+-4], %r1773;
	shl.b32 	%r1410, %r231, 2;
	add.s32 	%r1411, %r551, %r1410;
	st.shared.u32 	[%r1411+-4], %r1774;
	shl.b32 	%r1412, %r237, 2;
	add.s32 	%r1413, %r551, %r1412;
	st.shared.u32 	[%r1413+-4], %r1775;
	shl.b32 	%r1414, %r243, 2;
	add.s32 	%r1415, %r551, %r1414;
	st.shared.u32 	[%r1415+-4], %r1776;
	shl.b32 	%r1416, %r249, 2;
	add.s32 	%r1417, %r551, %r1416;
	st.shared.u32 	[%r1417+-4], %r1777;
	shl.b32 	%r1418, %r255, 2;
	add.s32 	%r1419, %r551, %r1418;
	st.shared.u32 	[%r1419+-4], %r1778;
	shl.b32 	%r1420, %r261, 2;
	add.s32 	%r1421, %r551, %r1420;
	st.shared.u32 	[%r1421+-4], %r1779;
	shl.b32 	%r1422, %r267, 2;
	add.s32 	%r1423, %r551, %r1422;
	st.shared.u32 	[%r1423+-4], %r1780;
	shl.b32 	%r1424, %r273, 2;
	add.s32 	%r1425, %r551, %r1424;
	st.shared.u32 	[%r1425+-4], %r1781;
	shl.b32 	%r1426, %r1388, 2;
	add.s32 	%r1427, %r551, %r1426;
	st.shared.u32 	[%r1427+-4], %r1782;
	shl.b32 	%r1428, %r1, 3;
	add.s32 	%r1429, %r551, %r1428;
	add.s32 	%r279, %r1429, 29184;
	@%p109 bra 	$L__BB6_161;
	ld.param.u64 	%rd236, [_ZN3cub18CUB_300001_SM_10006detail10radix_sort29DeviceRadixSortOnesweepKernelINS1_5radix10policy_hubIiNS0_8NullTypeEyE10Policy1000ELNS0_9SortOrderE0EiS6_yiiNS1_21identity_decomposer_tEEEvPT5_SC_PT3_PKSD_PT1_PKSH_PT2_PKSL_T4_iiT6__param_3];
	cvta.to.global.u64 	%rd57, %rd236;
	shl.b64 	%rd58, %rd7, 3;
	add.s64 	%rd59, %rd57, %rd58;
	ld.global.u64 	%rd60, [%rd59];
	cvt.s64.s32 	%rd61, %r163;
	sub.s64 	%rd238, %rd60, %rd61;
	st.shared.u64 	[%r279], %rd238;
	setp.lt.s32 	%p111, %r3, 1;
	mov.u32 	%r1805, %r1759;
	@%p111 bra 	$L__BB6_160;
	mov.b32 	%r1803, -1;
	mov.u32 	%r1802, %r3;
	mov.u32 	%r1805, %r1759;
$L__BB6_156:
	ld.param.u64 	%rd229, [_ZN3cub18CUB_300001_SM_10006detail10radix_sort29DeviceRadixSortOnesweepKernelINS1_5radix10policy_hubIiNS0_8NullTypeEyE10Policy1000ELNS0_9SortOrderE0EiS6_yiiNS1_21identity_decomposer_tEEEvPT5_SC_PT3_PKSD_PT1_PKSH_PT2_PKSL_T4_iiT6__param_0];
	add.s32 	%r283, %r1802, -1;
	shl.b32 	%r1431, %r283, 8;
	add.s32 	%r1432, %r1431, %r1;
	cvta.to.global.u64 	%rd62, %rd229;
	mul.wide.s32 	%rd63, %r1432, 4;
	add.s64 	%rd16, %rd62, %rd63;
$L__BB6_157:
	membar.cta;
	ld.volatile.global.u32 	%r284, [%rd16];
	setp.eq.s32 	%p112, %r284, 0;
	@%p112 bra 	$L__BB6_157;
	and.b32  	%r1433, %r284, 1073741823;
	add.s32 	%r1805, %r1433, %r1805;
	setp.gt.s32 	%p113, %r284, -1;
	vote.sync.ballot.b32 	%r1803, %p113, %r1803;
	setp.gt.u32 	%p115, %r1802, 1;
	and.pred  	%p116, %p113, %p115;
	mov.u32 	%r1802, %r283;
	@%p116 bra 	$L__BB6_156;
	ld.shared.u64 	%rd238, [%r279];
$L__BB6_160:
	ld.param.u64 	%rd230, [_ZN3cub18CUB_300001_SM_10006detail10radix_sort29DeviceRadixSortOnesweepKernelINS1_5radix10policy_hubIiNS0_8NullTypeEyE10Policy1000ELNS0_9SortOrderE0EiS6_yiiNS1_21identity_decomposer_tEEEvPT5_SC_PT3_PKSD_PT1_PKSH_PT2_PKSL_T4_iiT6__param_0];
	or.b32  	%r1434, %r1805, -2147483648;
	cvta.to.global.u64 	%rd64, %rd230;
	shl.b32 	%r1435, %r3, 8;
	add.s32 	%r1436, %r1435, %r1;
	mul.wide.s32 	%rd65, %r1436, 4;
	add.s64 	%rd66, %rd64, %rd65;
	st.volatile.global.u32 	[%rd66], %r1434;
	sub.s32 	%r1437, %r1805, %r1759;
	cvt.s64.s32 	%rd67, %r1437;
	add.s64 	%rd68, %rd238, %rd67;
	st.shared.u64 	[%r279], %rd68;
$L__BB6_161:
	ld.param.u32 	%r1711, [_ZN3cub18CUB_300001_SM_10006detail10radix_sort29DeviceRadixSortOnesweepKernelINS1_5radix10policy_hubIiNS0_8NullTypeEyE10Policy1000ELNS0_9SortOrderE0EiS6_yiiNS1_21identity_decomposer_tEEEvPT5_SC_PT3_PKSD_PT1_PKSH_PT2_PKSL_T4_iiT6__param_8];
	ld.param.u64 	%rd233, [_ZN3cub18CUB_300001_SM_10006detail10radix_sort29DeviceRadixSortOnesweepKernelINS1_5radix10policy_hubIiNS0_8NullTypeEyE10Policy1000ELNS0_9SortOrderE0EiS6_yiiNS1_21identity_decomposer_tEEEvPT5_SC_PT3_PKSD_PT1_PKSH_PT2_PKSL_T4_iiT6__param_2];
	setp.gt.u32 	%p117, %r1, 255;
	mad.lo.s32 	%r288, %r3, 7296, 7296;
	setp.lt.s32 	%p118, %r288, %r1711;
	setp.eq.s64 	%p119, %rd233, 0;
	or.pred  	%p120, %p119, %p118;
	or.pred  	%p121, %p117, %p120;
	@%p121 bra 	$L__BB6_163;
	ld.param.u64 	%rd234, [_ZN3cub18CUB_300001_SM_10006detail10radix_sort29DeviceRadixSortOnesweepKernelINS1_5radix10policy_hubIiNS0_8NullTypeEyE10Policy1000ELNS0_9SortOrderE0EiS6_yiiNS1_21identity_decomposer_tEEEvPT5_SC_PT3_PKSD_PT1_PKSH_PT2_PKSL_T4_iiT6__param_2];
	ld.shared.u64 	%rd69, [%r279];
	cvt.s64.s32 	%rd70, %r1759;
	cvt.s64.s32 	%rd71, %r163;
	add.s64 	%rd72, %rd71, %rd70;
	add.s64 	%rd73, %rd72, %rd69;
	cvta.to.global.u64 	%rd74, %rd234;
	shl.b64 	%rd75, %rd7, 3;
	add.s64 	%rd76, %rd74, %rd75;
	st.global.u64 	[%rd76], %rd73;
$L__BB6_163:
	ld.param.u32 	%r1712, [_ZN3cub18CUB_300001_SM_10006detail10radix_sort29DeviceRadixSortOnesweepKernelINS1_5radix10policy_hubIiNS0_8NullTypeEyE10Policy1000ELNS0_9SortOrderE0EiS6_yiiNS1_21identity_decomposer_tEEEvPT5_SC_PT3_PKSD_PT1_PKSH_PT2_PKSL_T4_iiT6__param_8];
	shl.b32 	%r1438, %r1, 2;
	add.s32 	%r289, %r551, %r1438;
	setp.gt.s32 	%p122, %r288, %r1712;
	bar.sync 	0;
	@%p122 bra 	$L__BB6_165;
	ld.shared.u32 	%r1440, [%r289];
	shr.u32 	%r1441, %r1440, %r293;
	and.b32  	%r1442, %r1441, %r82;
	shl.b32 	%r1443, %r1442, 3;
	add.s32 	%r1445, %r551, 29184;
	add.s32 	%r1446, %r1445, %r1443;
	ld.shared.u64 	%rd77, [%r1446];
	add.s64 	%rd78, %rd77, %rd7;
	xor.b32  	%r1447, %r1440, -2147483648;
	shl.b64 	%rd79, %rd78, 2;
	add.s64 	%rd80, %rd1, %rd79;
	st.global.u32 	[%rd80], %r1447;
	bar.warp.sync 	-1;
	ld.shared.u32 	%r1448, [%r289+1536];
	shr.u32 	%r1449, %r1448, %r293;
	and.b32  	%r1450, %r1449, %r82;
	shl.b32 	%r1451, %r1450, 3;
	add.s32 	%r1452, %r1445, %r1451;
	ld.shared.u64 	%rd81, [%r1452];
	add.s64 	%rd82, %rd81, %rd7;
	xor.b32  	%r1453, %r1448, -2147483648;
	shl.b64 	%rd83, %rd82, 2;
	add.s64 	%rd84, %rd1, %rd83;
	st.global.u32 	[%rd84+1536], %r1453;
	bar.warp.sync 	-1;
	ld.shared.u32 	%r1454, [%r289+3072];
	shr.u32 	%r1455, %r1454, %r293;
	and.b32  	%r1456, %r1455, %r82;
	shl.b32 	%r1457, %r1456, 3;
	add.s32 	%r1458, %r1445, %r1457;
	ld.shared.u64 	%rd85, [%r1458];
	add.s64 	%rd86, %rd85, %rd7;
	xor.b32  	%r1459, %r1454, -2147483648;
	shl.b64 	%rd87, %rd86, 2;
	add.s64 	%rd88, %rd1, %rd87;
	st.global.u32 	[%rd88+3072], %r1459;
	bar.warp.sync 	-1;
	ld.shared.u32 	%r1460, [%r289+4608];
	shr.u32 	%r1461, %r1460, %r293;
	and.b32  	%r1462, %r1461, %r82;
	shl.b32 	%r1463, %r1462, 3;
	add.s32 	%r1464, %r1445, %r1463;
	ld.shared.u64 	%rd89, [%r1464];
	add.s64 	%rd90, %rd89, %rd7;
	xor.b32  	%r1465, %r1460, -2147483648;
	shl.b64 	%rd91, %rd90, 2;
	add.s64 	%rd92, %rd1, %rd91;
	st.global.u32 	[%rd92+4608], %r1465;
	bar.warp.sync 	-1;
	ld.shared.u32 	%r1466, [%r289+6144];
	shr.u32 	%r1467, %r1466, %r293;
	and.b32  	%r1468, %r1467, %r82;
	shl.b32 	%r1469, %r1468, 3;
	add.s32 	%r1470, %r1445, %r1469;
	ld.shared.u64 	%rd93, [%r1470];
	add.s64 	%rd94, %rd93, %rd7;
	xor.b32  	%r1471, %r1466, -2147483648;
	shl.b64 	%rd95, %rd94, 2;
	add.s64 	%rd96, %rd1, %rd95;
	st.global.u32 	[%rd96+6144], %r1471;
	bar.warp.sync 	-1;
	ld.shared.u32 	%r1472, [%r289+7680];
	shr.u32 	%r1473, %r1472, %r293;
	and.b32  	%r1474, %r1473, %r82;
	shl.b32 	%r1475, %r1474, 3;
	add.s32 	%r1476, %r1445, %r1475;
	ld.shared.u64 	%rd97, [%r1476];
	add.s64 	%rd98, %rd97, %rd7;
	xor.b32  	%r1477, %r1472, -2147483648;
	shl.b64 	%rd99, %rd98, 2;
	add.s64 	%rd100, %rd1, %rd99;
	st.global.u32 	[%rd100+7680], %r1477;
	bar.warp.sync 	-1;
	ld.shared.u32 	%r1478, [%r289+9216];
	shr.u32 	%r1479, %r1478, %r293;
	and.b32  	%r1480, %r1479, %r82;
	shl.b32 	%r1481, %r1480, 3;
	add.s32 	%r1482, %r1445, %r1481;
	ld.shared.u64 	%rd101, [%r1482];
	add.s64 	%rd102, %rd101, %rd7;
	xor.b32  	%r1483, %r1478, -2147483648;
	shl.b64 	%rd103, %rd102, 2;
	add.s64 	%rd104, %rd1, %rd103;
	st.global.u32 	[%rd104+9216], %r1483;
	bar.warp.sync 	-1;
	ld.shared.u32 	%r1484, [%r289+10752];
	shr.u32 	%r1485, %r1484, %r293;
	and.b32  	%r1486, %r1485, %r82;
	shl.b32 	%r1487, %r1486, 3;
	add.s32 	%r1488, %r1445, %r1487;
	ld.shared.u64 	%rd105, [%r1488];
	add.s64 	%rd106, %rd105, %rd7;
	xor.b32  	%r1489, %r1484, -2147483648;
	shl.b64 	%rd107, %rd106, 2;
	add.s64 	%rd108, %rd1, %rd107;
	st.global.u32 	[%rd108+10752], %r1489;
	bar.warp.sync 	-1;
	ld.shared.u32 	%r1490, [%r289+12288];
	shr.u32 	%r1491, %r1490, %r293;
	and.b32  	%r1492, %r1491, %r82;
	shl.b32 	%r1493, %r1492, 3;
	add.s32 	%r1494, %r1445, %r1493;
	ld.shared.u64 	%rd109, [%r1494];
	add.s64 	%rd110, %rd109, %rd7;
	xor.b32  	%r1495, %r1490, -2147483648;
	shl.b64 	%rd111, %rd110, 2;
	add.s64 	%rd112, %rd1, %rd111;
	st.global.u32 	[%rd112+12288], %r1495;
	bar.warp.sync 	-1;
	ld.shared.u32 	%r1496, [%r289+13824];
	shr.u32 	%r1497, %r1496, %r293;
	and.b32  	%r1498, %r1497, %r82;
	shl.b32 	%r1499, %r1498, 3;
	add.s32 	%r1500, %r1445, %r1499;
	ld.shared.u64 	%rd113, [%r1500];
	add.s64 	%rd114, %rd113, %rd7;
	xor.b32  	%r1501, %r1496, -2147483648;
	shl.b64 	%rd115, %rd114, 2;
	add.s64 	%rd116, %rd1, %rd115;
	st.global.u32 	[%rd116+13824], %r1501;
	bar.warp.sync 	-1;
	ld.shared.u32 	%r1502, [%r289+15360];
	shr.u32 	%r1503, %r1502, %r293;
	and.b32  	%r1504, %r1503, %r82;
	shl.b32 	%r1505, %r1504, 3;
	add.s32 	%r1506, %r1445, %r1505;
	ld.shared.u64 	%rd117, [%r1506];
	add.s64 	%rd118, %rd117, %rd7;
	xor.b32  	%r1507, %r1502, -2147483648;
	shl.b64 	%rd119, %rd118, 2;
	add.s64 	%rd120, %rd1, %rd119;
	st.global.u32 	[%rd120+15360], %r1507;
	bar.warp.sync 	-1;
	ld.shared.u32 	%r1508, [%r289+16896];
	shr.u32 	%r1509, %r1508, %r293;
	and.b32  	%r1510, %r1509, %r82;
	shl.b32 	%r1511, %r1510, 3;
	add.s32 	%r1512, %r1445, %r1511;
	ld.shared.u64 	%rd121, [%r1512];
	add.s64 	%rd122, %rd121, %rd7;
	xor.b32  	%r1513, %r1508, -2147483648;
	shl.b64 	%rd123, %rd122, 2;
	add.s64 	%rd124, %rd1, %rd123;
	st.global.u32 	[%rd124+16896], %r1513;
	bar.warp.sync 	-1;
	ld.shared.u32 	%r1514, [%r289+18432];
	shr.u32 	%r1515, %r1514, %r293;
	and.b32  	%r1516, %r1515, %r82;
	shl.b32 	%r1517, %r1516, 3;
	add.s32 	%r1518, %r1445, %r1517;
	ld.shared.u64 	%rd125, [%r1518];
	add.s64 	%rd126, %rd125, %rd7;
	xor.b32  	%r1519, %r1514, -2147483648;
	shl.b64 	%rd127, %rd126, 2;
	add.s64 	%rd128, %rd1, %rd127;
	st.global.u32 	[%rd128+18432], %r1519;
	bar.warp.sync 	-1;
	ld.shared.u32 	%r1520, [%r289+19968];
	shr.u32 	%r1521, %r1520, %r293;
	and.b32  	%r1522, %r1521, %r82;
	shl.b32 	%r1523, %r1522, 3;
	add.s32 	%r1524, %r1445, %r1523;
	ld.shared.u64 	%rd129, [%r1524];
	add.s64 	%rd130, %rd129, %rd7;
	xor.b32  	%r1525, %r1520, -2147483648;
	shl.b64 	%rd131, %rd130, 2;
	add.s64 	%rd132, %rd1, %rd131;
	st.global.u32 	[%rd132+19968], %r1525;
	bar.warp.sync 	-1;
	ld.shared.u32 	%r1526, [%r289+21504];
	shr.u32 	%r1527, %r1526, %r293;
	and.b32  	%r1528, %r1527, %r82;
	shl.b32 	%r1529, %r1528, 3;
	add.s32 	%r1530, %r1445, %r1529;
	ld.shared.u64 	%rd133, [%r1530];
	add.s64 	%rd134, %rd133, %rd7;
	xor.b32  	%r1531, %r1526, -2147483648;
	shl.b64 	%rd135, %rd134, 2;
	add.s64 	%rd136, %rd1, %rd135;
	st.global.u32 	[%rd136+21504], %r1531;
	bar.warp.sync 	-1;
	ld.shared.u32 	%r1532, [%r289+23040];
	shr.u32 	%r1533, %r1532, %r293;
	and.b32  	%r1534, %r1533, %r82;
	shl.b32 	%r1535, %r1534, 3;
	add.s32 	%r1536, %r1445, %r1535;
	ld.shared.u64 	%rd137, [%r1536];
	add.s64 	%rd138, %rd137, %rd7;
	xor.b32  	%r1537, %r1532, -2147483648;
	shl.b64 	%rd139, %rd138, 2;
	add.s64 	%rd140, %rd1, %rd139;
	st.global.u32 	[%rd140+23040], %r1537;
	bar.warp.sync 	-1;
	ld.shared.u32 	%r1538, [%r289+24576];
	shr.u32 	%r1539, %r1538, %r293;
	and.b32  	%r1540, %r1539, %r82;
	shl.b32 	%r1541, %r1540, 3;
	add.s32 	%r1542, %r1445, %r1541;
	ld.shared.u64 	%rd141, [%r1542];
	add.s64 	%rd142, %rd141, %rd7;
	xor.b32  	%r1543, %r1538, -2147483648;
	shl.b64 	%rd143, %rd142, 2;
	add.s64 	%rd144, %rd1, %rd143;
	st.global.u32 	[%rd144+24576], %r1543;
	bar.warp.sync 	-1;
	ld.shared.u32 	%r1544, [%r289+26112];
	shr.u32 	%r1545, %r1544, %r293;
	and.b32  	%r1546, %r1545, %r82;
	shl.b32 	%r1547, %r1546, 3;
	add.s32 	%r1548, %r1445, %r1547;
	ld.shared.u64 	%rd145, [%r1548];
	add.s64 	%rd146, %rd145, %rd7;
	xor.b32  	%r1549, %r1544, -2147483648;
	shl.b64 	%rd147, %rd146, 2;
	add.s64 	%rd148, %rd1, %rd147;
	st.global.u32 	[%rd148+26112], %r1549;
	bar.warp.sync 	-1;
	ld.shared.u32 	%r1550, [%r289+27648];
	shr.u32 	%r1551, %r1550, %r293;
	and.b32  	%r1552, %r1551, %r82;
	shl.b32 	%r1553, %r1552, 3;
	add.s32 	%r1554, %r1445, %r1553;
	ld.shared.u64 	%rd149, [%r1554];
	add.s64 	%rd150, %rd149, %rd7;
	xor.b32  	%r1555, %r1550, -2147483648;
	shl.b64 	%rd151, %rd150, 2;
	add.s64 	%rd152, %rd1, %rd151;
	st.global.u32 	[%rd152+27648], %r1555;
	bar.warp.sync 	-1;
	bra.uni 	$L__BB6_204;
$L__BB6_165:
	ld.param.u32 	%r1713, [_ZN3cub18CUB_300001_SM_10006detail10radix_sort29DeviceRadixSortOnesweepKernelINS1_5radix10policy_hubIiNS0_8NullTypeEyE10Policy1000ELNS0_9SortOrderE0EiS6_yiiNS1_21identity_decomposer_tEEEvPT5_SC_PT3_PKSD_PT1_PKSH_PT2_PKSL_T4_iiT6__param_8];
	mad.lo.s32 	%r290, %r3, -7296, %r1713;
	setp.ge.s32 	%p123, %r1, %r290;
	@%p123 bra 	$L__BB6_167;
	ld.shared.u32 	%r1556, [%r289];
	shr.u32 	%r1557, %r1556, %r293;
	and.b32  	%r1558, %r1557, %r82;
	shl.b32 	%r1559, %r1558, 3;
	add.s32 	%r1561, %r551, %r1559;
	ld.shared.u64 	%rd153, [%r1561+29184];
	xor.b32  	%r1562, %r1556, -2147483648;
	add.s64 	%rd154, %rd153, %rd7;
	shl.b64 	%rd155, %rd154, 2;
	add.s64 	%rd156, %rd1, %rd155;
	st.global.u32 	[%rd156], %r1562;
$L__BB6_167:
	bar.warp.sync 	-1;
	add.s32 	%r1563, %r1, 384;
	setp.ge.s32 	%p124, %r1563, %r290;
	@%p124 bra 	$L__BB6_169;
	ld.shared.u32 	%r1564, [%r289+1536];
	shr.u32 	%r1565, %r1564, %r293;
	and.b32  	%r1566, %r1565, %r82;
	shl.b32 	%r1567, %r1566, 3;
	add.s32 	%r1569, %r551, %r1567;
	ld.shared.u64 	%rd157, [%r1569+29184];
	xor.b32  	%r1570, %r1564, -2147483648;
	add.s64 	%rd158, %rd157, %rd7;
	shl.b64 	%rd159, %rd158, 2;
	add.s64 	%rd160, %rd1, %rd159;
	st.global.u32 	[%rd160+1536], %r1570;
$L__BB6_169:
	bar.warp.sync 	-1;
	add.s32 	%r1571, %r1, 768;
	setp.ge.s32 	%p125, %r1571, %r290;
	@%p125 bra 	$L__BB6_171;
	ld.shared.u32 	%r1572, [%r289+3072];
	shr.u32 	%r1573, %r1572, %r293;
	and.b32  	%r1574, %r1573, %r82;
	shl.b32 	%r1575, %r1574, 3;
	add.s32 	%r1577, %r551, %r1575;
	ld.shared.u64 	%rd161, [%r1577+29184];
	xor.b32  	%r1578, %r1572, -2147483648;
	add.s64 	%rd162, %rd161, %rd7;
	shl.b64 	%rd163, %rd162, 2;
	add.s64 	%rd164, %rd1, %rd163;
	st.global.u32 	[%rd164+3072], %r1578;
$L__BB6_171:
	bar.warp.sync 	-1;
	add.s32 	%r1579, %r1, 1152;
	setp.ge.s32 	%p126, %r1579, %r290;
	@%p126 bra 	$L__BB6_173;
	ld.shared.u32 	%r1580, [%r289+4608];
	shr.u32 	%r1581, %r1580, %r293;
	and.b32  	%r1582, %r1581, %r82;
	shl.b32 	%r1583, %r1582, 3;
	add.s32 	%r1585, %r551, %r1583;
	ld.shared.u64 	%rd165, [%r1585+29184];
	xor.b32  	%r1586, %r1580, -2147483648;
	add.s64 	%rd166, %rd165, %rd7;
	shl.b64 	%rd167, %rd166, 2;
	add.s64 	%rd168, %rd1, %rd167;
	st.global.u32 	[%rd168+4608], %r1586;
$L__BB6_173:
	bar.warp.sync 	-1;
	add.s32 	%r1587, %r1, 1536;
	setp.ge.s32 	%p127, %r1587, %r290;
	@%p127 bra 	$L__BB6_175;
	ld.shared.u32 	%r1588, [%r289+6144];
	shr.u32 	%r1589, %r1588, %r293;
	and.b32  	%r1590, %r1589, %r82;
	shl.b32 	%r1591, %r1590, 3;
	add.s32 	%r1593, %r551, %r1591;
	ld.shared.u64 	%rd169, [%r1593+29184];
	xor.b32  	%r1594, %r1588, -2147483648;
	add.s64 	%rd170, %rd169, %rd7;
	shl.b64 	%rd171, %rd170, 2;
	add.s64 	%rd172, %rd1, %rd171;
	st.global.u32 	[%rd172+6144], %r1594;
$L__BB6_175:
	bar.warp.sync 	-1;
	add.s32 	%r1595, %r1, 1920;
	setp.ge.s32 	%p128, %r1595, %r290;
	@%p128 bra 	$L__BB6_177;
	ld.shared.u32 	%r1596, [%r289+7680];
	shr.u32 	%r1597, %r1596, %r293;
	and.b32  	%r1598, %r1597, %r82;
	shl.b32 	%r1599, %r1598, 3;
	add.s32 	%r1601, %r551, %r1599;
	ld.shared.u64 	%rd173, [%r1601+29184];
	xor.b32  	%r1602, %r1596, -2147483648;
	add.s64 	%rd174, %rd173, %rd7;
	shl.b64 	%rd175, %rd174, 2;
	add.s64 	%rd176, %rd1, %rd175;
	st.global.u32 	[%rd176+7680], %r1602;
$L__BB6_177:
	bar.warp.sync 	-1;
	add.s32 	%r1603, %r1, 2304;
	setp.ge.s32 	%p129, %r1603, %r290;
	@%p129 bra 	$L__BB6_179;
	ld.shared.u32 	%r1604, [%r289+9216];
	shr.u32 	%r1605, %r1604, %r293;
	and.b32  	%r1606, %r1605, %r82;
	shl.b32 	%r1607, %r1606, 3;
	add.s32 	%r1609, %r551, %r1607;
	ld.shared.u64 	%rd177, [%r1609+29184];
	xor.b32  	%r1610, %r1604, -2147483648;
	add.s64 	%rd178, %rd177, %rd7;
	shl.b64 	%rd179, %rd178, 2;
	add.s64 	%rd180, %rd1, %rd179;
	st.global.u32 	[%rd180+9216], %r1610;
$L__BB6_179:
	bar.warp.sync 	-1;
	add.s32 	%r1611, %r1, 2688;
	setp.ge.s32 	%p130, %r1611, %r290;
	@%p130 bra 	$L__BB6_181;
	ld.shared.u32 	%r1612, [%r289+10752];
	shr.u32 	%r1613, %r1612, %r293;
	and.b32  	%r1614, %r1613, %r82;
	shl.b32 	%r1615, %r1614, 3;
	add.s32 	%r1617, %r551, %r1615;
	ld.shared.u64 	%rd181, [%r1617+29184];
	xor.b32  	%r1618, %r1612, -2147483648;
	add.s64 	%rd182, %rd181, %rd7;
	shl.b64 	%rd183, %rd182, 2;
	add.s64 	%rd184, %rd1, %rd183;
	st.global.u32 	[%rd184+10752], %r1618;
$L__BB6_181:
	bar.warp.sync 	-1;
	or.b32  	%r1619, %r1, 3072;
	setp.ge.s32 	%p131, %r1619, %r290;
	@%p131 bra 	$L__BB6_183;
	ld.shared.u32 	%r1620, [%r289+12288];
	shr.u32 	%r1621, %r1620, %r293;
	and.b32  	%r1622, %r1621, %r82;
	shl.b32 	%r1623, %r1622, 3;
	add.s32 	%r1625, %r551, %r1623;
	ld.shared.u64 	%rd185, [%r1625+29184];
	xor.b32  	%r1626, %r1620, -2147483648;
	add.s64 	%rd186, %rd185, %rd7;
	shl.b64 	%rd187, %rd186, 2;
	add.s64 	%rd188, %rd1, %rd187;
	st.global.u32 	[%rd188+12288], %r1626;
$L__BB6_183:
	bar.warp.sync 	-1;
	add.s32 	%r1627, %r1, 3456;
	setp.ge.s32 	%p132, %r1627, %r290;
	@%p132 bra 	$L__BB6_185;
	ld.shared.u32 	%r1628, [%r289+13824];
	shr.u32 	%r1629, %r1628, %r293;
	and.b32  	%r1630, %r1629, %r82;
	shl.b32 	%r1631, %r1630, 3;
	add.s32 	%r1633, %r551, %r1631;
	ld.shared.u64 	%rd189, [%r1633+29184];
	xor.b32  	%r1634, %r1628, -2147483648;
	add.s64 	%rd190, %rd189, %rd7;
	shl.b64 	%rd191, %rd190, 2;
	add.s64 	%rd192, %rd1, %rd191;
	st.global.u32 	[%rd192+13824], %r1634;
$L__BB6_185:
	bar.warp.sync 	-1;
	add.s32 	%r1635, %r1, 3840;
	setp.ge.s32 	%p133, %r1635, %r290;
	@%p133 bra 	$L__BB6_187;
	ld.shared.u32 	%r1636, [%r289+15360];
	shr.u32 	%r1637, %r1636, %r293;
	and.b32  	%r1638, %r1637, %r82;
	shl.b32 	%r1639, %r1638, 3;
	add.s32 	%r1641, %r551, %r1639;
	ld.shared.u64 	%rd193, [%r1641+29184];
	xor.b32  	%r1642, %r1636, -2147483648;
	add.s64 	%rd194, %rd193, %rd7;
	shl.b64 	%rd195, %rd194, 2;
	add.s64 	%rd196, %rd1, %rd195;
	st.global.u32 	[%rd196+15360], %r1642;
$L__BB6_187:
	bar.warp.sync 	-1;
	add.s32 	%r1643, %r1, 4224;
	setp.ge.s32 	%p134, %r1643, %r290;
	@%p134 bra 	$L__BB6_189;
	ld.shared.u32 	%r1644, [%r289+16896];
	shr.u32 	%r1645, %r1644, %r293;
	and.b32  	%r1646, %r1645, %r82;
	shl.b32 	%r1647, %r1646, 3;
	add.s32 	%r1649, %r551, %r1647;
	ld.shared.u64 	%rd197, [%r1649+29184];
	xor.b32  	%r1650, %r1644, -2147483648;
	add.s64 	%rd198, %rd197, %rd7;
	shl.b64 	%rd199, %rd198, 2;
	add.s64 	%rd200, %rd1, %rd199;
	st.global.u32 	[%rd200+16896], %r1650;
$L__BB6_189:
	bar.warp.sync 	-1;
	add.s32 	%r1651, %r1, 4608;
	setp.ge.s32 	%p135, %r1651, %r290;
	@%p135 bra 	$L__BB6_191;
	ld.shared.u32 	%r1652, [%r289+18432];
	shr.u32 	%r1653, %r1652, %r293;
	and.b32  	%r1654, %r1653, %r82;
	shl.b32 	%r1655, %r1654, 3;
	add.s32 	%r1657, %r551, %r1655;
	ld.shared.u64 	%rd201, [%r1657+29184];
	xor.b32  	%r1658, %r1652, -2147483648;
	add.s64 	%rd202, %rd201, %rd7;
	shl.b64 	%rd203, %rd202, 2;
	add.s64 	%rd204, %rd1, %rd203;
	st.global.u32 	[%rd204+18432], %r1658;
$L__BB6_191:
	bar.warp.sync 	-1;
	add.s32 	%r1659, %r1, 4992;
	setp.ge.s32 	%p136, %r1659, %r290;
	@%p136 bra 	$L__BB6_193;
	ld.shared.u32 	%r1660, [%r289+19968];
	shr.u32 	%r1661, %r1660, %r293;
	and.b32  	%r1662, %r1661, %r82;
	shl.b32 	%r1663, %r1662, 3;
	add.s32 	%r1665, %r551, %r1663;
	ld.shared.u64 	%rd205, [%r1665+29184];
	xor.b32  	%r1666, %r1660, -2147483648;
	add.s64 	%rd206, %rd205, %rd7;
	shl.b64 	%rd207, %rd206, 2;
	add.s64 	%rd208, %rd1, %rd207;
	st.global.u32 	[%rd208+19968], %r1666;
$L__BB6_193:
	bar.warp.sync 	-1;
	add.s32 	%r1667, %r1, 5376;
	setp.ge.s32 	%p137, %r1667, %r290;
	@%p137 bra 	$L__BB6_195;
	ld.shared.u32 	%r1668, [%r289+21504];
	shr.u32 	%r1669, %r1668, %r293;
	and.b32  	%r1670, %r1669, %r82;
	shl.b32 	%r1671, %r1670, 3;
	add.s32 	%r1673, %r551, %r1671;
	ld.shared.u64 	%rd209, [%r1673+29184];
	xor.b32  	%r1674, %r1668, -2147483648;
	add.s64 	%rd210, %rd209, %rd7;
	shl.b64 	%rd211, %rd210, 2;
	add.s64 	%rd212, %rd1, %rd211;
	st.global.u32 	[%rd212+21504], %r1674;
$L__BB6_195:
	bar.warp.sync 	-1;
	add.s32 	%r1675, %r1, 5760;
	setp.ge.s32 	%p138, %r1675, %r290;
	@%p138 bra 	$L__BB6_197;
	ld.shared.u32 	%r1676, [%r289+23040];
	shr.u32 	%r1677, %r1676, %r293;
	and.b32  	%r1678, %r1677, %r82;
	shl.b32 	%r1679, %r1678, 3;
	add.s32 	%r1681, %r551, %r1679;
	ld.shared.u64 	%rd213, [%r1681+29184];
	xor.b32  	%r1682, %r1676, -2147483648;
	add.s64 	%rd214, %rd213, %rd7;
	shl.b64 	%rd215, %rd214, 2;
	add.s64 	%rd216, %rd1, %rd215;
	st.global.u32 	[%rd216+23040], %r1682;
$L__BB6_197:
	bar.warp.sync 	-1;
	or.b32  	%r1683, %r1, 6144;
	setp.ge.s32 	%p139, %r1683, %r290;
	@%p139 bra 	$L__BB6_199;
	ld.shared.u32 	%r1684, [%r289+24576];
	shr.u32 	%r1685, %r1684, %r293;
	and.b32  	%r1686, %r1685, %r82;
	shl.b32 	%r1687, %r1686, 3;
	add.s32 	%r1689, %r551, %r1687;
	ld.shared.u64 	%rd217, [%r1689+29184];
	xor.b32  	%r1690, %r1684, -2147483648;
	add.s64 	%rd218, %rd217, %rd7;
	shl.b64 	%rd219, %rd218, 2;
	add.s64 	%rd220, %rd1, %rd219;
	st.global.u32 	[%rd220+24576], %r1690;
$L__BB6_199:
	bar.warp.sync 	-1;
	add.s32 	%r1691, %r1, 6528;
	setp.ge.s32 	%p140, %r1691, %r290;
	@%p140 bra 	$L__BB6_201;
	ld.shared.u32 	%r1692, [%r289+26112];
	shr.u32 	%r1693, %r1692, %r293;
	and.b32  	%r1694, %r1693, %r82;
	shl.b32 	%r1695, %r1694, 3;
	add.s32 	%r1697, %r551, %r1695;
	ld.shared.u64 	%rd221, [%r1697+29184];
	xor.b32  	%r1698, %r1692, -2147483648;
	add.s64 	%rd222, %rd221, %rd7;
	shl.b64 	%rd223, %rd222, 2;
	add.s64 	%rd224, %rd1, %rd223;
	st.global.u32 	[%rd224+26112], %r1698;
$L__BB6_201:
	bar.warp.sync 	-1;
	add.s32 	%r1699, %r1, 6912;
	ld.shared.u32 	%r291, [%r289+27648];
	shr.u32 	%r1700, %r291, %r293;
	and.b32  	%r1701, %r1700, %r82;
	shl.b32 	%r1702, %r1701, 3;
	add.s32 	%r1704, %r551, %r1702;
	ld.shared.u64 	%rd225, [%r1704+29184];
	add.s64 	%rd19, %rd225, %rd7;
	setp.ge.s32 	%p141, %r1699, %r290;
	@%p141 bra 	$L__BB6_203;
	xor.b32  	%r1705, %r291, -2147483648;
	shl.b64 	%rd226, %rd19, 2;
	add.s64 	%rd227, %rd1, %rd226;
	st.global.u32 	[%rd227+27648], %r1705;
$L__BB6_203:
	bar.warp.sync 	-1;
$L__BB6_204:
	ret;

}
	// .globl	_ZN3cub18CUB_300001_SM_10006detail10radix_sort31DeviceRadixSortSingleTileKernelINS1_5radix10policy_hubIiiyE10Policy1000ELNS0_9SortOrderE0EiiyNS1_21identity_decomposer_tEEEvPKT1_PSA_PKT2_PSE_T3_iiT4_
.visible .entry _ZN3cub18CUB_300001_SM_10006detail10radix_sort31DeviceRadixSortSingleTileKernelINS1_5radix10policy_hubIiiyE10Policy1000ELNS0_9SortOrderE0EiiyNS1_21identity_decomposer_tEEEvPKT1_PSA_PKT2_PSE_T3_iiT4_(
	.param .u64 .ptr .align 1 _ZN3cub18CUB_300001_SM_10006detail10radix_sort31DeviceRadixSortSingleTileKernelINS1_5radix10policy_hubIiiyE10Policy1000ELNS0_9SortOrderE0EiiyNS1_21identity_decomposer_tEEEvPKT1_PSA_PKT2_PSE_T3_iiT4__param_0,
	.param .u64 .ptr .align 1 _ZN3cub18CUB_300001_SM_10006detail10radix_sort31DeviceRadixSortSingleTileKernelINS1_5radix10policy_hubIiiyE10Policy1000ELNS0_9SortOrderE0EiiyNS1_21identity_decomposer_tEEEvPKT1_PSA_PKT2_PSE_T3_iiT4__param_1,
	.param .u64 .ptr .align 1 _ZN3cub18CUB_300001_SM_10006detail10radix_sort31DeviceRadixSortSingleTileKernelINS1_5radix10policy_hubIiiyE10Policy1000ELNS0_9SortOrderE0EiiyNS1_21identity_decomposer_tEEEvPKT1_PSA_PKT2_PSE_T3_iiT4__param_2,
	.param .u64 .ptr .align 1 _ZN3cub18CUB_300001_SM_10006detail10radix_sort31DeviceRadixSortSingleTileKernelINS1_5radix10policy_hubIiiyE10Policy1000ELNS0_9SortOrderE0EiiyNS1_21identity_decomposer_tEEEvPKT1_PSA_PKT2_PSE_T3_iiT4__param_3,
	.param .u64 _ZN3cub18CUB_300001_SM_10006detail10radix_sort31DeviceRadixSortSingleTileKernelINS1_5radix10policy_hubIiiyE10Policy1000ELNS0_9SortOrderE0EiiyNS1_21identity_decomposer_tEEEvPKT1_PSA_PKT2_PSE_T3_iiT4__param_4,
	.param .u32 _ZN3cub18CUB_300001_SM_10006detail10radix_sort31DeviceRadixSortSingleTileKernelINS1_5radix10policy_hubIiiyE10Policy1000ELNS0_9SortOrderE0EiiyNS1_21identity_decomposer_tEEEvPKT1_PSA_PKT2_PSE_T3_iiT4__param_5,
	.param .u32 _ZN3cub18CUB_300001_SM_10006detail10radix_sort31DeviceRadixSortSingleTileKernelINS1_5radix10policy_hubIiiyE10Policy1000ELNS0_9SortOrderE0EiiyNS1_21identity_decomposer_tEEEvPKT1_PSA_PKT2_PSE_T3_iiT4__param_6,
	.param .align 1 .b8 _ZN3cub18CUB_300001_SM_10006detail10radix_sort31DeviceRadixSortSingleTileKernelINS1_5radix10policy_hubIiiyE10Policy1000ELNS0_9SortOrderE0EiiyNS1_21identity_decomposer_tEEEvPKT1_PSA_PKT2_PSE_T3_iiT4__param_7[1]
)
.maxntid 256
.minnctapersm 1
{
	.reg .pred 	%p<73>;
	.reg .b16 	%rs<39>;
	.reg .b32 	%r<900>;
	.reg .b64 	%rd<37>;
	// demoted variable
	.shared .align 16 .b8 _ZZN3cub18CUB_300001_SM_10006detail10radix_sort31DeviceRadixSortSingleTileKernelINS1_5radix10policy_hubIiiyE10Policy1000ELNS0_9SortOrderE0EiiyNS1_21identity_decomposer_tEEEvPKT1_PSA_PKT2_PSE_T3_iiT4_E12temp_storage[33856];
	ld.param.u64 	%rd10, [_ZN3cub18CUB_300001_SM_10006detail10radix_sort31DeviceRadixSortSingleTileKernelINS1_5radix10policy_hubIiiyE10Policy1000ELNS0_9SortOrderE0EiiyNS1_21identity_decomposer_tEEEvPKT1_PSA_PKT2_PSE_T3_iiT4__param_0];
	ld.param.u64 	%rd6, [_ZN3cub18CUB_300001_SM_10006detail10radix_sort31DeviceRadixSortSingleTileKernelINS1_5radix10policy_hubIiiyE10Policy1000ELNS0_9SortOrderE0EiiyNS1_21identity_decomposer_tEEEvPKT1_PSA_PKT2_PSE_T3_iiT4__param_1];
	ld.param.u64 	%rd7, [_ZN3cub18CUB_300001_SM_10006detail10radix_sort31DeviceRadixSortSingleTileKernelINS1_5radix10policy_hubIiiyE10Policy1000ELNS0_9SortOrderE0EiiyNS1_21identity_decomposer_tEEEvPKT1_PSA_PKT2_PSE_T3_iiT4__param_2];
	ld.param.u64 	%rd8, [_ZN3cub18CUB_300001_SM_10006detail10radix_sort31DeviceRadixSortSingleTileKernelINS1_5radix10policy_hubIiiyE10Policy1000ELNS0_9SortOrderE0EiiyNS1_21identity_decomposer_tEEEvPKT1_PSA_PKT2_PSE_T3_iiT4__param_3];
	ld.param.u64 	%rd9, [_ZN3cub18CUB_300001_SM_10006detail10radix_sort31DeviceRadixSortSingleTileKernelINS1_5radix10policy_hubIiiyE10Policy1000ELNS0_9SortOrderE0EiiyNS1_21identity_decomposer_tEEEvPKT1_PSA_PKT2_PSE_T3_iiT4__param_4];
	ld.param.u32 	%r303, [_ZN3cub18CUB_300001_SM_10006detail10radix_sort31DeviceRadixSortSingleTileKernelINS1_5radix10policy_hubIiiyE10Policy1000ELNS0_9SortOrderE0EiiyNS1_21identity_decomposer_tEEEvPKT1_PSA_PKT2_PSE_T3_iiT4__param_5];
	ld.param.u32 	%r304, [_ZN3cub18CUB_300001_SM_10006detail10radix_sort31DeviceRadixSortSingleTileKernelINS1_5radix10policy_hubIiiyE10Policy1000ELNS0_9SortOrderE0EiiyNS1_21identity_decomposer_tEEEvPKT1_PSA_PKT2_PSE_T3_iiT4__param_6];
	cvta.to.global.u64 	%rd11, %rd10;
	cvt.u32.u64 	%r1, %rd9;
	mov.u32 	%r2, %tid.x;
	mul.lo.s32 	%r3, %r2, 19;
	setp.ge.s32 	%p1, %r3, %r1;
	mul.wide.u32 	%rd12, %r3, 4;
	add.s64 	%rd1, %rd11, %rd12;
	mov.b32 	%r878, -1;
	@%p1 bra 	$L__BB7_2;
	ld.global.u32 	%r306, [%rd1];
	xor.b32  	%r878, %r306, -2147483648;
$L__BB7_2:
	add.s32 	%r6, %r3, 1;
	setp.ge.s32 	%p2, %r6, %r1;
	mov.b32 	%r877, -1;
	@%p2 bra 	$L__BB7_4;
	ld.global.u32 	%r308, [%rd1+4];
	xor.b32  	%r877, %r308, -2147483648;
$L__BB7_4:
	add.s32 	%r9, %r3, 2;
	setp.ge.s32 	%p3, %r9, %r1;
	mov.b32 	%r876, -1;
	@%p3 bra 	$L__BB7_6;
	ld.global.u32 	%r310, [%rd1+8];
	xor.b32  	%r876, %r310, -2147483648;
$L__BB7_6:
	add.s32 	%r12, %r3, 3;
	setp.ge.s32 	%p4, %r12, %r1;
	mov.b32 	%r875, -1;
	@%p4 bra 	$L__BB7_8;
	ld.global.u32 	%r312, [%rd1+12];
	xor.b32  	%r875, %r312, -2147483648;
$L__BB7_8:
	add.s32 	%r15, %r3, 4;
	setp.ge.s32 	%p5, %r15, %r1;
	mov.b32 	%r874, -1;
	@%p5 bra 	$L__BB7_10;
	ld.global.u32 	%r314, [%rd1+16];
	xor.b32  	%r874, %r314, -2147483648;
$L__BB7_10:
	add.s32 	%r18, %r3, 5;
	setp.ge.s32 	%p6, %r18, %r1;
	mov.b32 	%r873, -1;
	@%p6 bra 	$L__BB7_12;
	ld.global.u32 	%r316, [%rd1+20];
	xor.b32  	%r873, %r316, -2147483648;
$L__BB7_12:
	add.s32 	%r21, %r3, 6;
	setp.ge.s32 	%p7, %r21, %r1;
	mov.b32 	%r872, -1;
	@%p7 bra 	$L__BB7_14;
	ld.global.u32 	%r318, [%rd1+24];
	xor.b32  	%r872, %r318, -2147483648;
$L__BB7_14:
	add.s32 	%r24, %r3, 7;
	setp.ge.s32 	%p8, %r24, %r1;
	mov.b32 	%r871, -1;
	@%p8 bra 	$L__BB7_16;
	ld.global.u32 	%r320, [%rd1+28];
	xor.b32  	%r871, %r320, -2147483648;
$L__BB7_16:
	add.s32 	%r27, %r3, 8;
	setp.ge.s32 	%p9, %r27, %r1;
	mov.b32 	%r870, -1;
	@%p9 bra 	$L__BB7_18;
	ld.global.u32 	%r322, [%rd1+32];
	xor.b32  	%r870, %r322, -2147483648;
$L__BB7_18:
	add.s32 	%r30, %r3, 9;
	setp.ge.s32 	%p10, %r30, %r1;
	mov.b32 	%r869, -1;
	@%p10 bra 	$L__BB7_20;
	ld.global.u32 	%r324, [%rd1+36];
	xor.b32  	%r869, %r324, -2147483648;
$L__BB7_20:
	add.s32 	%r33, %r3, 10;
	setp.ge.s32 	%p11, %r33, %r1;
	mov.b32 	%r868, -1;
	@%p11 bra 	$L__BB7_22;
	ld.global.u32 	%r326, [%rd1+40];
	xor.b32  	%r868, %r326, -2147483648;
$L__BB7_22:
	add.s32 	%r36, %r3, 11;
	setp.ge.s32 	%p12, %r36, %r1;
	mov.b32 	%r867, -1;
	@%p12 bra 	$L__BB7_24;
	ld.global.u32 	%r328, [%rd1+44];
	xor.b32  	%r867, %r328, -2147483648;
$L__BB7_24:
	add.s32 	%r39, %r3, 12;
	setp.ge.s32 	%p13, %r39, %r1;
	mov.b32 	%r866, -1;
	@%p13 bra 	$L__BB7_26;
	ld.global.u32 	%r330, [%rd1+48];
	xor.b32  	%r866, %r330, -2147483648;
$L__BB7_26:
	add.s32 	%r42, %r3, 13;
	setp.ge.s32 	%p14, %r42, %r1;
	mov.b32 	%r865, -1;
	@%p14 bra 	$L__BB7_28;
	ld.global.u32 	%r332, [%rd1+52];
	xor.b32  	%r865, %r332, -2147483648;
$L__BB7_28:
	add.s32 	%r45, %r3, 14;
	setp.ge.s32 	%p15, %r45, %r1;
	mov.b32 	%r864, -1;
	@%p15 bra 	$L__BB7_30;
	ld.global.u32 	%r334, [%rd1+56];
	xor.b32  	%r864, %r334, -2147483648;
$L__BB7_30:
	add.s32 	%r48, %r3, 15;
	setp.ge.s32 	%p16, %r48, %r1;
	mov.b32 	%r863, -1;
	@%p16 bra 	$L__BB7_32;
	ld.global.u32 	%r336, [%rd1+60];
	xor.b32  	%r863, %r336, -2147483648;
$L__BB7_32:
	add.s32 	%r51, %r3, 16;
	setp.ge.s32 	%p17, %r51, %r1;
	mov.b32 	%r862, -1;
	@%p17 bra 	$L__BB7_34;
	ld.global.u32 	%r338, [%rd1+64];
	xor.b32  	%r862, %r338, -2147483648;
$L__BB7_34:
	add.s32 	%r54, %r3, 17;
	setp.ge.s32 	%p18, %r54, %r1;
	mov.b32 	%r861, -1;
	@%p18 bra 	$L__BB7_36;
	ld.global.u32 	%r340, [%rd1+68];
	xor.b32  	%r861, %r340, -2147483648;
$L__BB7_36:
	add.s32 	%r57, %r3, 18;
	setp.ge.s32 	%p19, %r57, %r1;
	mov.b32 	%r860, -1;
	@%p19 bra 	$L__BB7_38;
	ld.global.u32 	%r342, [%rd1+72];
	xor.b32  	%r860, %r342, -2147483648;
$L__BB7_38:
	bar.sync 	0;
	mov.b64 	{%r344, %r345}, %rd9;
	shfl.sync.idx.b32	%r60|%p20, %r344, 0, 31, -1;
	shfl.sync.idx.b32	%r346|%p21, %r345, 0, 31, -1;
	mov.b64 	%rd2, {%r60, %r346};
	setp.ge.s32 	%p22, %r3, %r60;
	cvta.to.global.u64 	%rd13, %rd7;
	add.s64 	%rd3, %rd13, %rd12;
	@%p22 bra 	$L__BB7_40;
	ld.global.u32 	%r897, [%rd3];
$L__BB7_40:
	setp.ge.s32 	%p23, %r6, %r60;
	@%p23 bra 	$L__BB7_42;
	ld.global.u32 	%r896, [%rd3+4];
$L__BB7_42:
	setp.ge.s32 	%p24, %r9, %r60;
	@%p24 bra 	$L__BB7_44;
	ld.global.u32 	%r895, [%rd3+8];
$L__BB7_44:
	setp.ge.s32 	%p25, %r12, %r60;
	@%p25 bra 	$L__BB7_46;
	ld.global.u32 	%r894, [%rd3+12];
$L__BB7_46:
	setp.ge.s32 	%p26, %r15, %r60;
	@%p26 bra 	$L__BB7_48;
	ld.global.u32 	%r893, [%rd3+16];
$L__BB7_48:
	setp.ge.s32 	%p27, %r18, %r60;
	@%p27 bra 	$L__BB7_50;
	ld.global.u32 	%r892, [%rd3+20];
$L__BB7_50:
	setp.ge.s32 	%p28, %r21, %r60;
	@%p28 bra 	$L__BB7_52;
	ld.global.u32 	%r891, [%rd3+24];
$L__BB7_52:
	setp.ge.s32 	%p29, %r24, %r60;
	@%p29 bra 	$L__BB7_54;
	ld.global.u32 	%r890, [%rd3+28];
$L__BB7_54:
	setp.ge.s32 	%p30, %r27, %r60;
	@%p30 bra 	$L__BB7_56;
	ld.global.u32 	%r889, [%rd3+32];
$L__BB7_56:
	setp.ge.s32 	%p31, %r30, %r60;
	@%p31 bra 	$L__BB7_58;
	ld.global.u32 	%r888, [%rd3+36];
$L__BB7_58:
	setp.ge.s32 	%p32, %r33, %r60;
	@%p32 bra 	$L__BB7_60;
	ld.global.u32 	%r887, [%rd3+40];
$L__BB7_60:
	setp.ge.s32 	%p33, %r36, %r60;
	@%p33 bra 	$L__BB7_62;
	ld.global.u32 	%r886, [%rd3+44];
$L__BB7_62:
	setp.ge.s32 	%p34, %r39, %r60;
	@%p34 bra 	$L__BB7_64;
	ld.global.u32 	%r885, [%rd3+48];
$L__BB7_64:
	setp.ge.s32 	%p35, %r42, %r60;
	@%p35 bra 	$L__BB7_66;
	ld.global.u32 	%r884, [%rd3+52];
$L__BB7_66:
	setp.ge.s32 	%p36, %r45, %r60;
	@%p36 bra 	$L__BB7_68;
	ld.global.u32 	%r883, [%rd3+56];
$L__BB7_68:
	setp.ge.s32 	%p37, %r48, %r60;
	@%p37 bra 	$L__BB7_70;
	ld.global.u32 	%r882, [%rd3+60];
$L__BB7_70:
	setp.ge.s32 	%p38, %r51, %r60;
	@%p38 bra 	$L__BB7_72;
	ld.global.u32 	%r881, [%rd3+64];
$L__BB7_72:
	setp.ge.s32 	%p39, %r54, %r60;
	@%p39 bra 	$L__BB7_74;
	ld.global.u32 	%r880, [%rd3+68];
$L__BB7_74:
	setp.ge.s32 	%p40, %r57, %r60;
	@%p40 bra 	$L__BB7_76;
	ld.global.u32 	%r879, [%rd3+72];
$L__BB7_76:
	bar.sync 	0;
	shr.u32 	%r99, %r2, 5;
	shl.b32 	%r366, %r2, 2;
	mov.u32 	%r367, _ZZN3cub18CUB_300001_SM_10006detail10radix_sort31DeviceRadixSortSingleTileKernelINS1_5radix10policy_hubIiiyE10Policy1000ELNS0_9SortOrderE0EiiyNS1_21identity_decomposer_tEEEvPKT1_PSA_PKT2_PSE_T3_iiT4_E12temp_storage;
	add.s32 	%r100, %r367, %r366;
	shl.b32 	%r368, %r2, 7;
	add.s32 	%r101, %r100, %r368;
	shl.b32 	%r369, %r99, 2;
	add.s32 	%r370, %r367, %r369;
	add.s32 	%r102, %r370, 33792;
	mad.lo.s32 	%r103, %r2, -56, %r101;
	add.s32 	%r859, %r303, 6;
	sub.s32 	%r858, %r304, %r303;
$L__BB7_77:
	add.s32 	%r430, %r859, -6;
	min.s32 	%r373, %r858, 6;
	mov.b32 	%r459, 0;
	st.shared.u32 	[%r100], %r459;
	st.shared.u32 	[%r100+1024], %r459;
	st.shared.u32 	[%r100+2048], %r459;
	st.shared.u32 	[%r100+3072], %r459;
	st.shared.u32 	[%r100+4096], %r459;
	st.shared.u32 	[%r100+5120], %r459;
	st.shared.u32 	[%r100+6144], %r459;
	st.shared.u32 	[%r100+7168], %r459;
	st.shared.u32 	[%r100+8192], %r459;
	st.shared.u32 	[%r100+9216], %r459;
	st.shared.u32 	[%r100+10240], %r459;
	st.shared.u32 	[%r100+11264], %r459;
	st.shared.u32 	[%r100+12288], %r459;
	st.shared.u32 	[%r100+13312], %r459;
	st.shared.u32 	[%r100+14336], %r459;
	st.shared.u32 	[%r100+15360], %r459;
	st.shared.u32 	[%r100+16384], %r459;
	st.shared.u32 	[%r100+17408], %r459;
	st.shared.u32 	[%r100+18432], %r459;
	st.shared.u32 	[%r100+19456], %r459;
	st.shared.u32 	[%r100+20480], %r459;
	st.shared.u32 	[%r100+21504], %r459;
	st.shared.u32 	[%r100+22528], %r459;
	st.shared.u32 	[%r100+23552], %r459;
	st.shared.u32 	[%r100+24576], %r459;
	st.shared.u32 	[%r100+25600], %r459;
	st.shared.u32 	[%r100+26624], %r459;
	st.shared.u32 	[%r100+27648], %r459;
	st.shared.u32 	[%r100+28672], %r459;
	st.shared.u32 	[%r100+29696], %r459;
	st.shared.u32 	[%r100+30720], %r459;
	st.shared.u32 	[%r100+31744], %r459;
	st.shared.u32 	[%r100+32768], %r459;
	// begin inline asm
	bmsk.clamp.b32 %r371, %r459, %r373;
	// end inline asm
	// begin inline asm
	shr.b32 %r374, %r878, %r430;
	// end inline asm
	and.b32  	%r462, %r371, %r374;
	shl.b32 	%r463, %r462, 10;
	and.b32  	%r464, %r463, 31744;
	add.s32 	%r465, %r100, %r464;
	shr.u32 	%r466, %r462, 4;
	and.b32  	%r467, %r466, 268435454;
	add.s32 	%r147, %r465, %r467;
	ld.shared.u16 	%rs1, [%r147];
	add.s16 	%rs20, %rs1, 1;
	st.shared.u16 	[%r147], %rs20;
	// begin inline asm
	shr.b32 %r377, %r877, %r430;
	// end inline asm
	and.b32  	%r468, %r371, %r377;
	shl.b32 	%r469, %r468, 10;
	and.b32  	%r470, %r469, 31744;
	add.s32 	%r471, %r100, %r470;
	shr.u32 	%r472, %r468, 4;
	and.b32  	%r473, %r472, 268435454;
	add.s32 	%r148, %r471, %r473;
	ld.shared.u16 	%rs2, [%r148];
	add.s16 	%rs21, %rs2, 1;
	st.shared.u16 	[%r148], %rs21;
	// begin inline asm
	shr.b32 %r380, %r876, %r430;
	// end inline asm
	and.b32  	%r474, %r371, %r380;
	shl.b32 	%r475, %r474, 10;
	and.b32  	%r476, %r475, 31744;
	add.s32 	%r477, %r100, %r476;
	shr.u32 	%r478, %r474, 4;
	and.b32  	%r479, %r478, 268435454;
	add.s32 	%r149, %r477, %r479;
	ld.shared.u16 	%rs3, [%r149];
	add.s16 	%rs22, %rs3, 1;
	st.shared.u16 	[%r149], %rs22;
	// begin inline asm
	shr.b32 %r383, %r875, %r430;
	// end inline asm
	and.b32  	%r480, %r371, %r383;
	shl.b32 	%r481, %r480, 10;
	and.b32  	%r482, %r481, 31744;
	add.s32 	%r483, %r100, %r482;
	shr.u32 	%r484, %r480, 4;
	and.b32  	%r485, %r484, 268435454;
	add.s32 	%r150, %r483, %r485;
	ld.shared.u16 	%rs4, [%r150];
	add.s16 	%rs23, %rs4, 1;
	st.shared.u16 	[%r150], %rs23;
	// begin inline asm
	shr.b32 %r386, %r874, %r430;
	// end inline asm
	and.b32  	%r486, %r371, %r386;
	shl.b32 	%r487, %r486, 10;
	and.b32  	%r488, %r487, 31744;
	add.s32 	%r489, %r100, %r488;
	shr.u32 	%r490, %r486, 4;
	and.b32  	%r491, %r490, 268435454;
	add.s32 	%r151, %r489, %r491;
	ld.shared.u16 	%rs5, [%r151];
	add.s16 	%rs24, %rs5, 1;
	st.shared.u16 	[%r151], %rs24;
	// begin inline asm
	shr.b32 %r389, %r873, %r430;
	// end inline asm
	and.b32  	%r492, %r371, %r389;
	shl.b32 	%r493, %r492, 10;
	and.b32  	%r494, %r493, 31744;
	add.s32 	%r495, %r100, %r494;
	shr.u32 	%r496, %r492, 4;
	and.b32  	%r497, %r496, 268435454;
	add.s32 	%r152, %r495, %r497;
	ld.shared.u16 	%rs6, [%r152];
	add.s16 	%rs25, %rs6, 1;
	st.shared.u16 	[%r152], %rs25;
	// begin inline asm
	shr.b32 %r392, %r872, %r430;
	// end inline asm
	and.b32  	%r498, %r371, %r392;
	shl.b32 	%r499, %r498, 10;
	and.b32  	%r500, %r499, 31744;
	add.s32 	%r501, %r100, %r500;
	shr.u32 	%r502, %r498, 4;
	and.b32  	%r503, %r502, 268435454;
	add.s32 	%r153, %r501, %r503;
	ld.shared.u16 	%rs7, [%r153];
	add.s16 	%rs26, %rs7, 1;
	st.shared.u16 	[%r153], %rs26;
	// begin inline asm
	shr.b32 %r395, %r871, %r430;
	// end inline asm
	and.b32  	%r504, %r371, %r395;
	shl.b32 	%r505, %r504, 10;
	and.b32  	%r506, %r505, 31744;
	add.s32 	%r507, %r100, %r506;
	shr.u32 	%r508, %r504, 4;
	and.b32  	%r509, %r508, 268435454;
	add.s32 	%r154, %r507, %r509;
	ld.shared.u16 	%rs8, [%r154];
	add.s16 	%rs27, %rs8, 1;
	st.shared.u16 	[%r154], %rs27;
	// begin inline asm
	shr.b32 %r398, %r870, %r430;
	// end inline asm
	and.b32  	%r510, %r371, %r398;
	shl.b32 	%r511, %r510, 10;
	and.b32  	%r512, %r511, 31744;
	add.s32 	%r513, %r100, %r512;
	shr.u32 	%r514, %r510, 4;
	and.b32  	%r515, %r514, 268435454;
	add.s32 	%r155, %r513, %r515;
	ld.shared.u16 	%rs9, [%r155];
	add.s16 	%rs28, %rs9, 1;
	st.shared.u16 	[%r155], %rs28;
	// begin inline asm
	shr.b32 %r401, %r869, %r430;
	// end inline asm
	and.b32  	%r516, %r371, %r401;
	shl.b32 	%r517, %r516, 10;
	and.b32  	%r518, %r517, 31744;
	add.s32 	%r519, %r100, %r518;
	shr.u32 	%r520, %r516, 4;
	and.b32  	%r521, %r520, 268435454;
	add.s32 	%r156, %r519, %r521;
	ld.shared.u16 	%rs10, [%r156];
	add.s16 	%rs29, %rs10, 1;
	st.shared.u16 	[%r156], %rs29;
	// begin inline asm
	shr.b32 %r404, %r868, %r430;
	// end inline asm
	and.b32  	%r522, %r371, %r404;
	shl.b32 	%r523, %r522, 10;
	and.b32  	%r524, %r523, 31744;
	add.s32 	%r525, %r100, %r524;
	shr.u32 	%r526, %r522, 4;
	and.b32  	%r527, %r526, 268435454;
	add.s32 	%r157, %r525, %r527;
	ld.shared.u16 	%rs11, [%r157];
	add.s16 	%rs30, %rs11, 1;
	st.shared.u16 	[%r157], %rs30;
	// begin inline asm
	shr.b32 %r407, %r867, %r430;
	// end inline asm
	and.b32  	%r528, %r371, %r407;
	shl.b32 	%r529, %r528, 10;
	and.b32  	%r530, %r529, 31744;
	add.s32 	%r531, %r100, %r530;
	shr.u32 	%r532, %r528, 4;
	and.b32  	%r533, %r532, 268435454;
	add.s32 	%r158, %r531, %r533;
	ld.shared.u16 	%rs12, [%r158];
	add.s16 	%rs31, %rs12, 1;
	st.shared.u16 	[%r158], %rs31;
	// begin inline asm
	shr.b32 %r410, %r866, %r430;
	// end inline asm
	and.b32  	%r534, %r371, %r410;
	shl.b32 	%r535, %r534, 10;
	and.b32  	%r536, %r535, 31744;
	add.s32 	%r537, %r100, %r536;
	shr.u32 	%r538, %r534, 4;
	and.b32  	%r539, %r538, 268435454;
	add.s32 	%r159, %r537, %r539;
	ld.shared.u16 	%rs13, [%r159];
	add.s16 	%rs32, %rs13, 1;
	st.shared.u16 	[%r159], %rs32;
	// begin inline asm
	shr.b32 %r413, %r865, %r430;
	// end inline asm
	and.b32  	%r540, %r371, %r413;
	shl.b32 	%r541, %r540, 10;
	and.b32  	%r542, %r541, 31744;
	add.s32 	%r543, %r100, %r542;
	shr.u32 	%r544, %r540, 4;
	and.b32  	%r545, %r544, 268435454;
	add.s32 	%r160, %r543, %r545;
	ld.shared.u16 	%rs14, [%r160];
	add.s16 	%rs33, %rs14, 1;
	st.shared.u16 	[%r160], %rs33;
	// begin inline asm
	shr.b32 %r416, %r864, %r430;
	// end inline asm
	and.b32  	%r546, %r371, %r416;
	shl.b32 	%r547, %r546, 10;
	and.b32  	%r548, %r547, 31744;
	add.s32 	%r549, %r100, %r548;
	shr.u32 	%r550, %r546, 4;
	and.b32  	%r551, %r550, 268435454;
	add.s32 	%r161, %r549, %r551;
	ld.shared.u16 	%rs15, [%r161];
	add.s16 	%rs34, %rs15, 1;
	st.shared.u16 	[%r161], %rs34;
	// begin inline asm
	shr.b32 %r419, %r863, %r430;
	// end inline asm
	and.b32  	%r552, %r371, %r419;
	shl.b32 	%r553, %r552, 10;
	and.b32  	%r554, %r553, 31744;
	add.s32 	%r555, %r100, %r554;
	shr.u32 	%r556, %r552, 4;
	and.b32  	%r557, %r556, 268435454;
	add.s32 	%r162, %r555, %r557;
	ld.shared.u16 	%rs16, [%r162];
	add.s16 	%rs35, %rs16, 1;
	st.shared.u16 	[%r162], %rs35;
	// begin inline asm
	shr.b32 %r422, %r862, %r430;
	// end inline asm
	and.b32  	%r558, %r371, %r422;
	shl.b32 	%r559, %r558, 10;
	and.b32  	%r560, %r559, 31744;
	add.s32 	%r561, %r100, %r560;
	shr.u32 	%r562, %r558, 4;
	and.b32  	%r563, %r562, 268435454;
	add.s32 	%r163, %r561, %r563;
	ld.shared.u16 	%rs17, [%r163];
	add.s16 	%rs36, %rs17, 1;
	st.shared.u16 	[%r163], %rs36;
	// begin inline asm
	shr.b32 %r425, %r861, %r430;
	// end inline asm
	and.b32  	%r564, %r371, %r425;
	shl.b32 	%r565, %r564, 10;
	and.b32  	%r566, %r565, 31744;
	add.s32 	%r567, %r100, %r566;
	shr.u32 	%r568, %r564, 4;
	and.b32  	%r569, %r568, 268435454;
	add.s32 	%r164, %r567, %r569;
	ld.shared.u16 	%rs18, [%r164];
	add.s16 	%rs37, %rs18, 1;
	st.shared.u16 	[%r164], %rs37;
	// begin inline asm
	shr.b32 %r428, %r860, %r430;
	// end inline asm
	and.b32  	%r570, %r371, %r428;
	shl.b32 	%r571, %r570, 10;
	and.b32  	%r572, %r571, 31744;
	add.s32 	%r573, %r100, %r572;
	shr.u32 	%r574, %r570, 4;
	and.b32  	%r575, %r574, 268435454;
	add.s32 	%r165, %r573, %r575;
	ld.shared.u16 	%rs19, [%r165];
	add.s16 	%rs38, %rs19, 1;
	st.shared.u16 	[%r165], %rs38;
	bar.sync 	0;
	ld.shared.u32 	%r166, [%r101];
	ld.shared.u32 	%r576, [%r101+4];
	ld.shared.u32 	%r577, [%r101+8];
	ld.shared.u32 	%r578, [%r101+12];
	ld.shared.u32 	%r579, [%r101+16];
	ld.shared.u32 	%r580, [%r101+20];
	ld.shared.u32 	%r581, [%r101+24];
	ld.shared.u32 	%r582, [%r101+28];
	ld.shared.u32 	%r583, [%r101+32];
	ld.shared.u32 	%r584, [%r101+36];
	ld.shared.u32 	%r585, [%r101+40];
	ld.shared.u32 	%r586, [%r101+44];
	ld.shared.u32 	%r587, [%r101+48];
	ld.shared.u32 	%r588, [%r101+52];
	ld.shared.u32 	%r589, [%r101+56];
	ld.shared.u32 	%r590, [%r101+60];
	ld.shared.u32 	%r591, [%r101+64];
	ld.shared.u32 	%r592, [%r101+68];
	ld.shared.u32 	%r593, [%r101+72];
	ld.shared.u32 	%r594, [%r101+76];
	ld.shared.u32 	%r595, [%r101+80];
	ld.shared.u32 	%r596, [%r101+84];
	ld.shared.u32 	%r597, [%r101+88];
	ld.shared.u32 	%r598, [%r101+92];
	ld.shared.u32 	%r599, [%r101+96];
	ld.shared.u32 	%r600, [%r101+100];
	ld.shared.u32 	%r601, [%r101+104];
	ld.shared.u32 	%r602, [%r101+108];
	ld.shared.u32 	%r603, [%r101+112];
	ld.shared.u32 	%r604, [%r101+116];
	ld.shared.u32 	%r605, [%r101+120];
	ld.shared.u32 	%r606, [%r101+124];
	ld.shared.u32 	%r607, [%r101+128];
	add.s32 	%r167, %r576, %r166;
	add.s32 	%r168, %r577, %r167;
	add.s32 	%r169, %r578, %r168;
	add.s32 	%r170, %r579, %r169;
	add.s32 	%r171, %r580, %r170;
	add.s32 	%r172, %r581, %r171;
	add.s32 	%r173, %r582, %r172;
	add.s32 	%r174, %r583, %r173;
	add.s32 	%r175, %r584, %r174;
	add.s32 	%r176, %r585, %r175;
	add.s32 	%r177, %r586, %r176;
	add.s32 	%r178, %r587, %r177;
	add.s32 	%r179, %r588, %r178;
	add.s32 	%r180, %r589, %r179;
	add.s32 	%r181, %r590, %r180;
	add.s32 	%r182, %r591, %r181;
	add.s32 	%r183, %r592, %r182;
	add.s32 	%r184, %r593, %r183;
	add.s32 	%r185, %r594, %r184;
	add.s32 	%r186, %r595, %r185;
	add.s32 	%r187, %r596, %r186;
	add.s32 	%r188, %r597, %r187;
	add.s32 	%r189, %r598, %r188;
	add.s32 	%r190, %r599, %r189;
	add.s32 	%r191, %r600, %r190;
	add.s32 	%r192, %r601, %r191;
	add.s32 	%r193, %r602, %r192;
	add.s32 	%r194, %r603, %r193;
	add.s32 	%r195, %r604, %r194;
	add.s32 	%r196, %r605, %r195;
	add.s32 	%r197, %r606, %r196;
	add.s32 	%r436, %r607, %r197;
	// begin inline asm
	mov.u32 %r431, %laneid;
	// end inline asm
	mov.b32 	%r434, 1;
	mov.b32 	%r461, -1;
	// begin inline asm
	{  .reg .u32 r0;  .reg .pred p;  shfl.sync.up.b32 r0|p, %r436, %r434, %r459, %r461;  @p add.u32 r0, r0, %r436;  mov.u32 %r432, r0;}
	// end inline asm
	mov.b32 	%r440, 2;
	// begin inline asm
	{  .reg .u32 r0;  .reg .pred p;  shfl.sync.up.b32 r0|p, %r432, %r440, %r459, %r461;  @p add.u32 r0, r0, %r432;  mov.u32 %r438, r0;}
	// end inline asm
	mov.b32 	%r446, 4;
	// begin inline asm
	{  .reg .u32 r0;  .reg .pred p;  shfl.sync.up.b32 r0|p, %r438, %r446, %r459, %r461;  @p add.u32 r0, r0, %r438;  mov.u32 %r444, r0;}
	// end inline asm
	mov.b32 	%r452, 8;
	// begin inline asm
	{  .reg .u32 r0;  .reg .pred p;  shfl.sync.up.b32 r0|p, %r444, %r452, %r459, %r461;  @p add.u32 r0, r0, %r444;  mov.u32 %r450, r0;}
	// end inline asm
	mov.b32 	%r458, 16;
	// begin inline asm
	{  .reg .u32 r0;  .reg .pred p;  shfl.sync.up.b32 r0|p, %r450, %r458, %r459, %r461;  @p add.u32 r0, r0, %r450;  mov.u32 %r456, r0;}
	// end inline asm
	setp.ne.s32 	%p41, %r431, 31;
	@%p41 bra 	$L__BB7_79;
	st.shared.u32 	[%r102], %r456;
$L__BB7_79:
	sub.s32 	%r608, %r456, %r436;
	setp.gt.u32 	%p42, %r2, 31;
	setp.eq.s32 	%p43, %r99, 7;
	setp.eq.s32 	%p44, %r99, 6;
	setp.eq.s32 	%p45, %r99, 5;
	setp.eq.s32 	%p46, %r99, 4;
	setp.eq.s32 	%p47, %r99, 3;
	setp.eq.s32 	%p48, %r99, 2;
	setp.eq.s32 	%p49, %r99, 1;
	bar.sync 	0;
	ld.shared.v4.u32 	{%r609, %r610, %r611, %r612}, [_ZZN3cub18CUB_300001_SM_10006detail10radix_sort31DeviceRadixSortSingleTileKernelINS1_5radix10policy_hubIiiyE10Policy1000ELNS0_9SortOrderE0EiiyNS1_21identity_decomposer_tEEEvPKT1_PSA_PKT2_PSE_T3_iiT4_E12temp_storage+33792];
	selp.b32 	%r613, %r609, %r898, %p49;
	add.s32 	%r614, %r610, %r609;
	selp.b32 	%r615, %r614, %r613, %p48;
	add.s32 	%r616, %r614, %r611;
	selp.b32 	%r617, %r616, %r615, %p47;
	add.s32 	%r618, %r616, %r612;
	selp.b32 	%r619, %r618, %r617, %p46;
	ld.shared.v4.u32 	{%r620, %r621, %r622, %r623}, [_ZZN3cub18CUB_300001_SM_10006detail10radix_sort31DeviceRadixSortSingleTileKernelINS1_5radix10policy_hubIiiyE10Policy1000ELNS0_9SortOrderE0EiiyNS1_21identity_decomposer_tEEEvPKT1_PSA_PKT2_PSE_T3_iiT4_E12temp_storage+33808];
	add.s32 	%r624, %r618, %r620;
	selp.b32 	%r625, %r624, %r619, %p45;
	add.s32 	%r626, %r624, %r621;
	selp.b32 	%r627, %r626, %r625, %p44;
	add.s32 	%r628, %r626, %r622;
	selp.b32 	%r898, %r628, %r627, %p43;
	add.s32 	%r202, %r628, %r623;
	setp.ne.s32 	%p50, %r431, 0;
	selp.b32 	%r629, %r608, 0, %p50;
	add.s32 	%r630, %r898, %r629;
	or.pred  	%p51, %p42, %p50;
	selp.b32 	%r899, %r630, %r608, %p42;
	@%p51 bra 	$L__BB7_81;
	shl.b32 	%r899, %r202, 16;
	st.shared.u32 	[_ZZN3cub18CUB_300001_SM_10006detail10radix_sort31DeviceRadixSortSingleTileKernelINS1_5radix10policy_hubIiiyE10Policy1000ELNS0_9SortOrderE0EiiyNS1_21identity_decomposer_tEEEvPKT1_PSA_PKT2_PSE_T3_iiT4_E12temp_storage+33832], %r899;
$L__BB7_81:
	setp.eq.s32 	%p52, %r2, 0;
	bar.sync 	0;
	ld.shared.u32 	%r631, [_ZZN3cub18CUB_300001_SM_10006detail10radix_sort31DeviceRadixSortSingleTileKernelINS1_5radix10policy_hubIiiyE10Policy1000ELNS0_9SortOrderE0EiiyNS1_21identity_decomposer_tEEEvPKT1_PSA_PKT2_PSE_T3_iiT4_E12temp_storage+33832];
	selp.b32 	%r632, 0, %r631, %p52;
	add.s32 	%r633, %r899, %r632;
	add.s32 	%r634, %r166, %r633;
	add.s32 	%r635, %r167, %r633;
	add.s32 	%r636, %r168, %r633;
	add.s32 	%r637, %r169, %r633;
	add.s32 	%r638, %r170, %r633;
	add.s32 	%r639, %r171, %r633;
	add.s32 	%r640, %r172, %r633;
	add.s32 	%r641, %r173, %r633;
	add.s32 	%r642, %r174, %r633;
	add.s32 	%r643, %r175, %r633;
	add.s32 	%r644, %r176, %r633;
	add.s32 	%r645, %r177, %r633;
	add.s32 	%r646, %r178, %r633;
	add.s32 	%r647, %r179, %r633;
	add.s32 	%r648, %r180, %r633;
	add.s32 	%r649, %r181, %r633;
	add.s32 	%r650, %r182, %r633;
	add.s32 	%r651, %r183, %r633;
	add.s32 	%r652, %r184, %r633;
	add.s32 	%r653, %r185, %r633;
	add.s32 	%r654, %r186, %r633;
	add.s32 	%r655, %r187, %r633;
	add.s32 	%r656, %r188, %r633;
	add.s32 	%r657, %r189, %r633;
	add.s32 	%r658, %r190, %r633;
	add.s32 	%r659, %r191, %r633;
	add.s32 	%r660, %r192, %r633;
	add.s32 	%r661, %r193, %r633;
	add.s32 	%r662, %r194, %r633;
	add.s32 	%r663, %r195, %r633;
	add.s32 	%r664, %r196, %r633;
	add.s32 	%r665, %r197, %r633;
	st.shared.u32 	[%r101], %r633;
	st.shared.u32 	[%r101+4], %r634;
	st.shared.u32 	[%r101+8], %r635;
	st.shared.u32 	[%r101+12], %r636;
	st.shared.u32 	[%r101+16], %r637;
	st.shared.u32 	[%r101+20], %r638;
	st.shared.u32 	[%r101+24], %r639;
	st.shared.u32 	[%r101+28], %r640;
	st.shared.u32 	[%r101+32], %r641;
	st.shared.u32 	[%r101+36], %r642;
	st.shared.u32 	[%r101+40], %r643;
	st.shared.u32 	[%r101+44], %r644;
	st.shared.u32 	[%r101+48], %r645;
	st.shared.u32 	[%r101+52], %r646;
	st.shared.u32 	[%r101+56], %r647;
	st.shared.u32 	[%r101+60], %r648;
	st.shared.u32 	[%r101+64], %r649;
	st.shared.u32 	[%r101+68], %r650;
	st.shared.u32 	[%r101+72], %r651;
	st.shared.u32 	[%r101+76], %r652;
	st.shared.u32 	[%r101+80], %r653;
	st.shared.u32 	[%r101+84], %r654;
	st.shared.u32 	[%r101+88], %r655;
	st.shared.u32 	[%r101+92], %r656;
	st.shared.u32 	[%r101+96], %r657;
	st.shared.u32 	[%r101+100], %r658;
	st.shared.u32 	[%r101+104], %r659;
	st.shared.u32 	[%r101+108], %r660;
	st.shared.u32 	[%r101+112], %r661;
	st.shared.u32 	[%r101+116], %r662;
	st.shared.u32 	[%r101+120], %r663;
	st.shared.u32 	[%r101+124], %r664;
	st.shared.u32 	[%r101+128], %r665;
	bar.sync 	0;
	cvt.u32.u16 	%r666, %rs1;
	ld.shared.u16 	%r667, [%r147];
	add.s32 	%r206, %r667, %r666;
	cvt.u32.u16 	%r668, %rs2;
	ld.shared.u16 	%r669, [%r148];
	add.s32 	%r207, %r669, %r668;
	cvt.u32.u16 	%r670, %rs3;
	ld.shared.u16 	%r671, [%r149];
	add.s32 	%r208, %r671, %r670;
	cvt.u32.u16 	%r672, %rs4;
	ld.shared.u16 	%r673, [%r150];
	add.s32 	%r209, %r673, %r672;
	cvt.u32.u16 	%r674, %rs5;
	ld.shared.u16 	%r675, [%r151];
	add.s32 	%r210, %r675, %r674;
	cvt.u32.u16 	%r676, %rs6;
	ld.shared.u16 	%r677, [%r152];
	add.s32 	%r211, %r677, %r676;
	cvt.u32.u16 	%r678, %rs7;
	ld.shared.u16 	%r679, [%r153];
	add.s32 	%r212, %r679, %r678;
	cvt.u32.u16 	%r680, %rs8;
	ld.shared.u16 	%r681, [%r154];
	add.s32 	%r213, %r681, %r680;
	cvt.u32.u16 	%r682, %rs9;
	ld.shared.u16 	%r683, [%r155];
	add.s32 	%r214, %r683, %r682;
	cvt.u32.u16 	%r684, %rs10;
	ld.shared.u16 	%r685, [%r156];
	add.s32 	%r215, %r685, %r684;
	cvt.u32.u16 	%r686, %rs11;
	ld.shared.u16 	%r687, [%r157];
	add.s32 	%r216, %r687, %r686;
	cvt.u32.u16 	%r688, %rs12;
	ld.shared.u16 	%r689, [%r158];
	add.s32 	%r217, %r689, %r688;
	cvt.u32.u16 	%r690, %rs13;
	ld.shared.u16 	%r691, [%r159];
	add.s32 	%r218, %r691, %r690;
	cvt.u32.u16 	%r692, %rs14;
	ld.shared.u16 	%r693, [%r160];
	add.s32 	%r219, %r693, %r692;
	cvt.u32.u16 	%r694, %rs15;
	ld.shared.u16 	%r695, [%r161];
	add.s32 	%r220, %r695, %r694;
	cvt.u32.u16 	%r696, %rs16;
	ld.shared.u16 	%r697, [%r162];
	add.s32 	%r221, %r697, %r696;
	cvt.u32.u16 	%r698, %rs17;
	ld.shared.u16 	%r699, [%r163];
	add.s32 	%r222, %r699, %r698;
	cvt.u32.u16 	%r700, %rs18;
	ld.shared.u16 	%r701, [%r164];
	add.s32 	%r223, %r701, %r700;
	cvt.u32.u16 	%r702, %rs19;
	ld.shared.u16 	%r703, [%r165];
	add.s32 	%r224, %r703, %r702;
	bar.sync 	0;
	setp.lt.s32 	%p53, %r859, %r304;
	@%p53 bra 	$L__BB7_121;
	cvt.u64.u32 	%rd15, %r2;
	shl.b32 	%r704, %r206, 2;
	mov.u32 	%r705, _ZZN3cub18CUB_300001_SM_10006detail10radix_sort31DeviceRadixSortSingleTileKernelINS1_5radix10policy_hubIiiyE10Policy1000ELNS0_9SortOrderE0EiiyNS1_21identity_decomposer_tEEEvPKT1_PSA_PKT2_PSE_T3_iiT4_E12temp_storage;
	add.s32 	%r706, %r705, %r704;
	st.shared.u32 	[%r706], %r878;
	shl.b32 	%r707, %r207, 2;
	add.s32 	%r708, %r705, %r707;
	st.shared.u32 	[%r708], %r877;
	shl.b32 	%r709, %r208, 2;
	add.s32 	%r710, %r705, %r709;
	st.shared.u32 	[%r710], %r876;
	shl.b32 	%r711, %r209, 2;
	add.s32 	%r712, %r705, %r711;
	st.shared.u32 	[%r712], %r875;
	shl.b32 	%r713, %r210, 2;
	add.s32 	%r714, %r705, %r713;
	st.shared.u32 	[%r714], %r874;
	shl.b32 	%r715, %r211, 2;
	add.s32 	%r716, %r705, %r715;
	st.shared.u32 	[%r716], %r873;
	shl.b32 	%r717, %r212, 2;
	add.s32 	%r718, %r705, %r717;
	st.shared.u32 	[%r718], %r872;
	shl.b32 	%r719, %r213, 2;
	add.s32 	%r720, %r705, %r719;
	st.shared.u32 	[%r720], %r871;
	shl.b32 	%r721, %r214, 2;
	add.s32 	%r722, %r705, %r721;
	st.shared.u32 	[%r722], %r870;
	shl.b32 	%r723, %r215, 2;
	add.s32 	%r724, %r705, %r723;
	st.shared.u32 	[%r724], %r869;
	shl.b32 	%r725, %r216, 2;
	add.s32 	%r726, %r705, %r725;
	st.shared.u32 	[%r726], %r868;
	shl.b32 	%r727, %r217, 2;
	add.s32 	%r728, %r705, %r727;
	st.shared.u32 	[%r728], %r867;
	shl.b32 	%r729, %r218, 2;
	add.s32 	%r730, %r705, %r729;
	st.shared.u32 	[%r730], %r866;
	shl.b32 	%r731, %r219, 2;
	add.s32 	%r732, %r705, %r731;
	st.shared.u32 	[%r732], %r865;
	shl.b32 	%r733, %r220, 2;
	add.s32 	%r734, %r705, %r733;
	st.shared.u32 	[%r734], %r864;
	shl.b32 	%r735, %r221, 2;
	add.s32 	%r736, %r705, %r735;
	st.shared.u32 	[%r736], %r863;
	shl.b32 	%r737, %r222, 2;
	add.s32 	%r738, %r705, %r737;
	st.shared.u32 	[%r738], %r862;
	shl.b32 	%r739, %r223, 2;
	add.s32 	%r740, %r705, %r739;
	st.shared.u32 	[%r740], %r861;
	shl.b32 	%r741, %r224, 2;
	add.s32 	%r742, %r705, %r741;
	st.shared.u32 	[%r742], %r860;
	bar.sync 	0;
	mad.lo.s32 	%r225, %r2, -72, %r103;
	ld.shared.u32 	%r226, [%r225];
	ld.shared.u32 	%r227, [%r225+1024];
	ld.shared.u32 	%r228, [%r225+2048];
	ld.shared.u32 	%r229, [%r225+3072];
	ld.shared.u32 	%r230, [%r225+4096];
	ld.shared.u32 	%r231, [%r225+5120];
	ld.shared.u32 	%r232, [%r225+6144];
	ld.shared.u32 	%r233, [%r225+7168];
	ld.shared.u32 	%r234, [%r225+8192];
	ld.shared.u32 	%r235, [%r225+9216];
	ld.shared.u32 	%r236, [%r225+10240];
	ld.shared.u32 	%r237, [%r225+11264];
	ld.shared.u32 	%r238, [%r225+12288];
	ld.shared.u32 	%r239, [%r225+13312];
	ld.shared.u32 	%r240, [%r225+14336];
	ld.shared.u32 	%r241, [%r225+15360];
	ld.shared.u32 	%r242, [%r225+16384];
	ld.shared.u32 	%r243, [%r225+17408];
	ld.shared.u32 	%r244, [%r225+18432];
	bar.sync 	0;
	st.shared.u32 	[%r706], %r897;
	st.shared.u32 	[%r708], %r896;
	st.shared.u32 	[%r710], %r895;
	st.shared.u32 	[%r712], %r894;
	st.shared.u32 	[%r714], %r893;
	st.shared.u32 	[%r716], %r892;
	st.shared.u32 	[%r718], %r891;
	st.shared.u32 	[%r720], %r890;
	st.shared.u32 	[%r722], %r889;
	st.shared.u32 	[%r724], %r888;
	st.shared.u32 	[%r726], %r887;
	st.shared.u32 	[%r728], %r886;
	st.shared.u32 	[%r730], %r885;
	st.shared.u32 	[%r732], %r884;
	st.shared.u32 	[%r734], %r883;
	st.shared.u32 	[%r736], %r882;
	st.shared.u32 	[%r738], %r881;
	st.shared.u32 	[%r740], %r880;
	st.shared.u32 	[%r742], %r879;
	bar.sync 	0;
	ld.shared.u32 	%r245, [%r225+1024];
	ld.shared.u32 	%r246, [%r225+2048];
	ld.shared.u32 	%r247, [%r225+3072];
	ld.shared.u32 	%r248, [%r225+4096];
	ld.shared.u32 	%r249, [%r225+5120];
	ld.shared.u32 	%r250, [%r225+6144];
	ld.shared.u32 	%r251, [%r225+7168];
	ld.shared.u32 	%r252, [%r225+8192];
	ld.shared.u32 	%r253, [%r225+9216];
	ld.shared.u32 	%r254, [%r225+10240];
	ld.shared.u32 	%r255, [%r225+11264];
	ld.shared.u32 	%r256, [%r225+12288];
	ld.shared.u32 	%r257, [%r225+13312];
	ld.shared.u32 	%r258, [%r225+14336];
	ld.shared.u32 	%r259, [%r225+15360];
	ld.shared.u32 	%r260, [%r225+16384];
	ld.shared.u32 	%r261, [%r225+17408];
	ld.shared.u32 	%r262, [%r225+18432];
	setp.gt.u64 	%p54, %rd2, %rd15;
	cvta.to.global.u64 	%rd16, %rd6;
	mul.wide.u32 	%rd17, %r2, 4;
	add.s64 	%rd4, %rd16, %rd17;
	cvta.to.global.u64 	%rd18, %rd8;
	add.s64 	%rd5, %rd18, %rd17;
	@%p54 bra 	$L__BB7_83;
	bra.uni 	$L__BB7_84;
$L__BB7_83:
	xor.b32  	%r743, %r226, -2147483648;
	ld.shared.u32 	%r744, [%r225];
	st.global.u32 	[%rd4], %r743;
	st.global.u32 	[%rd5], %r744;
$L__BB7_84:
	add.s32 	%r745, %r2, 256;
	cvt.u64.u32 	%rd19, %r745;
	setp.le.u64 	%p55, %rd2, %rd19;
	@%p55 bra 	$L__BB7_86;
	xor.b32  	%r746, %r227, -2147483648;
	st.global.u32 	[%rd4+1024], %r746;
	st.global.u32 	[%rd5+1024], %r245;
$L__BB7_86:
	add.s32 	%r747, %r2, 512;
	cvt.u64.u32 	%rd20, %r747;
	setp.le.u64 	%p56, %rd2, %rd20;
	@%p56 bra 	$L__BB7_88;
	xor.b32  	%r748, %r228, -2147483648;
	st.global.u32 	[%rd4+2048], %r748;
	st.global.u32 	[%rd5+2048], %r246;
$L__BB7_88:
	add.s32 	%r749, %r2, 768;
	cvt.u64.u32 	%rd21, %r749;
	setp.le.u64 	%p57, %rd2, %rd21;
	@%p57 bra 	$L__BB7_90;
	xor.b32  	%r750, %r229, -2147483648;
	st.global.u32 	[%rd4+3072], %r750;
	st.global.u32 	[%rd5+3072], %r247;
$L__BB7_90:
	or.b32  	%r751, %r2, 1024;
	cvt.u64.u32 	%rd22, %r751;
	setp.le.u64 	%p58, %rd2, %rd22;
	@%p58 bra 	$L__BB7_92;
	xor.b32  	%r752, %r230, -2147483648;
	st.global.u32 	[%rd4+4096], %r752;
	st.global.u32 	[%rd5+4096], %r248;
$L__BB7_92:
	add.s32 	%r753, %r2, 1280;
	cvt.u64.u32 	%rd23, %r753;
	setp.le.u64 	%p59, %rd2, %rd23;
	@%p59 bra 	$L__BB7_94;
	xor.b32  	%r754, %r231, -2147483648;
	st.global.u32 	[%rd4+5120], %r754;
	st.global.u32 	[%rd5+5120], %r249;
$L__BB7_94:
	add.s32 	%r755, %r2, 1536;
	cvt.u64.u32 	%rd24, %r755;
	setp.le.u64 	%p60, %rd2, %rd24;
	@%p60 bra 	$L__BB7_96;
	xor.b32  	%r756, %r232, -2147483648;
	st.global.u32 	[%rd4+6144], %r756;
	st.global.u32 	[%rd5+6144], %r250;
$L__BB7_96:
	add.s32 	%r757, %r2, 1792;
	cvt.u64.u32 	%rd25, %r757;
	setp.le.u64 	%p61, %rd2, %rd25;
	@%p61 bra 	$L__BB7_98;
	xor.b32  	%r758, %r233, -2147483648;
	st.global.u32 	[%rd4+7168], %r758;
	st.global.u32 	[%rd5+7168], %r251;
$L__BB7_98:
	or.b32  	%r759, %r2, 2048;
	cvt.u64.u32 	%rd26, %r759;
	setp.le.u64 	%p62, %rd2, %rd26;
	@%p62 bra 	$L__BB7_100;
	xor.b32  	%r760, %r234, -2147483648;
	st.global.u32 	[%rd4+8192], %r760;
	st.global.u32 	[%rd5+8192], %r252;
$L__BB7_100:
	add.s32 	%r761, %r2, 2304;
	cvt.u64.u32 	%rd27, %r761;
	setp.le.u64 	%p63, %rd2, %rd27;
	@%p63 bra 	$L__BB7_102;
	xor.b32  	%r762, %r235, -2147483648;
	st.global.u32 	[%rd4+9216], %r762;
	st.global.u32 	[%rd5+9216], %r253;
$L__BB7_102:
	add.s32 	%r763, %r2, 2560;
	cvt.u64.u32 	%rd28, %r763;
	setp.le.u64 	%p64, %rd2, %rd28;
	@%p64 bra 	$L__BB7_104;
	xor.b32  	%r764, %r236, -2147483648;
	st.global.u32 	[%rd4+10240], %r764;
	st.global.u32 	[%rd5+10240], %r254;
$L__BB7_104:
	add.s32 	%r765, %r2, 2816;
	cvt.u64.u32 	%rd29, %r765;
	setp.le.u64 	%p65, %rd2, %rd29;
	@%p65 bra 	$L__BB7_106;
	xor.b32  	%r766, %r237, -2147483648;
	st.global.u32 	[%rd4+11264], %r766;
	st.global.u32 	[%rd5+11264], %r255;
$L__BB7_106:
	or.b32  	%r767, %r2, 3072;
	cvt.u64.u32 	%rd30, %r767;
	setp.le.u64 	%p66, %rd2, %rd30;
	@%p66 bra 	$L__BB7_108;
	xor.b32  	%r768, %r238, -2147483648;
	st.global.u32 	[%rd4+12288], %r768;
	st.global.u32 	[%rd5+12288], %r256;
$L__BB7_108:
	add.s32 	%r769, %r2, 3328;
	cvt.u64.u32 	%rd31, %r769;
	setp.le.u64 	%p67, %rd2, %rd31;
	@%p67 bra 	$L__BB7_110;
	xor.b32  	%r770, %r239, -2147483648;
	st.global.u32 	[%rd4+13312], %r770;
	st.global.u32 	[%rd5+13312], %r257;
$L__BB7_110:
	add.s32 	%r771, %r2, 3584;
	cvt.u64.u32 	%rd32, %r771;
	setp.le.u64 	%p68, %rd2, %rd32;
	@%p68 bra 	$L__BB7_112;
	xor.b32  	%r772, %r240, -2147483648;
	st.global.u32 	[%rd4+14336], %r772;
	st.global.u32 	[%rd5+14336], %r258;
$L__BB7_112:
	add.s32 	%r773, %r2, 3840;
	cvt.u64.u32 	%rd33, %r773;
	setp.le.u64 	%p69, %rd2, %rd33;
	@%p69 bra 	$L__BB7_114;
	xor.b32  	%r774, %r241, -2147483648;
	st.global.u32 	[%rd4+15360], %r774;
	st.global.u32 	[%rd5+15360], %r259;
$L__BB7_114:
	or.b32  	%r775, %r2, 4096;
	cvt.u64.u32 	%rd34, %r775;
	setp.le.u64 	%p70, %rd2, %rd34;
	@%p70 bra 	$L__BB7_116;
	xor.b32  	%r776, %r242, -2147483648;
	st.global.u32 	[%rd4+16384], %r776;
	st.global.u32 	[%rd5+16384], %r260;
$L__BB7_116:
	add.s32 	%r777, %r2, 4352;
	cvt.u64.u32 	%rd35, %r777;
	setp.le.u64 	%p71, %rd2, %rd35;
	@%p71 bra 	$L__BB7_118;
	xor.b32  	%r778, %r243, -2147483648;
	st.global.u32 	[%rd4+17408], %r778;
	st.global.u32 	[%rd5+17408], %r261;
$L__BB7_118:
	add.s32 	%r779, %r2, 4608;
	cvt.u64.u32 	%rd36, %r779;
	setp.le.u64 	%p72, %rd2, %rd36;
	@%p72 bra 	$L__BB7_120;
	xor.b32  	%r780, %r244, -2147483648;
	st.global.u32 	[%rd4+18432], %r780;
	st.global.u32 	[%rd5+18432], %r262;
$L__BB7_120:
	ret;
$L__BB7_121:
	shl.b32 	%r781, %r206, 2;
	mov.u32 	%r782, _ZZN3cub18CUB_300001_SM_10006detail10radix_sort31DeviceRadixSortSingleTileKernelINS1_5radix10policy_hubIiiyE10Policy1000ELNS0_9SortOrderE0EiiyNS1_21identity_decomposer_tEEEvPKT1_PSA_PKT2_PSE_T3_iiT4_E12temp_storage;
	add.s32 	%r783, %r782, %r781;
	st.shared.u32 	[%r783], %r878;
	shl.b32 	%r784, %r207, 2;
	add.s32 	%r785, %r782, %r784;
	st.shared.u32 	[%r785], %r877;
	shl.b32 	%r786, %r208, 2;
	add.s32 	%r787, %r782, %r786;
	st.shared.u32 	[%r787], %r876;
	shl.b32 	%r788, %r209, 2;
	add.s32 	%r789, %r782, %r788;
	st.shared.u32 	[%r789], %r875;
	shl.b32 	%r790, %r210, 2;
	add.s32 	%r791, %r782, %r790;
	st.shared.u32 	[%r791], %r874;
	shl.b32 	%r792, %r211, 2;
	add.s32 	%r793, %r782, %r792;
	st.shared.u32 	[%r793], %r873;
	shl.b32 	%r794, %r212, 2;
	add.s32 	%r795, %r782, %r794;
	st.shared.u32 	[%r795], %r872;
	shl.b32 	%r796, %r213, 2;
	add.s32 	%r797, %r782, %r796;
	st.shared.u32 	[%r797], %r871;
	shl.b32 	%r798, %r214, 2;
	add.s32 	%r799, %r782, %r798;
	st.shared.u32 	[%r799], %r870;
	shl.b32 	%r800, %r215, 2;
	add.s32 	%r801, %r782, %r800;
	st.shared.u32 	[%r801], %r869;
	shl.b32 	%r802, %r216, 2;
	add.s32 	%r803, %r782, %r802;
	st.shared.u32 	[%r803], %r868;
	shl.b32 	%r804, %r217, 2;
	add.s32 	%r805, %r782, %r804;
	st.shared.u32 	[%r805], %r867;
	shl.b32 	%r806, %r218, 2;
	add.s32 	%r807, %r782, %r806;
	st.shared.u32 	[%r807], %r866;
	shl.b32 	%r808, %r219, 2;
	add.s32 	%r809, %r782, %r808;
	st.shared.u32 	[%r809], %r865;
	shl.b32 	%r810, %r220, 2;
	add.s32 	%r811, %r782, %r810;
	st.shared.u32 	[%r811], %r864;
	shl.b32 	%r812, %r221, 2;
	add.s32 	%r813, %r782, %r812;
	st.shared.u32 	[%r813], %r863;
	shl.b32 	%r814, %r222, 2;
	add.s32 	%r815, %r782, %r814;
	st.shared.u32 	[%r815], %r862;
	shl.b32 	%r816, %r223, 2;
	add.s32 	%r817, %r782, %r816;
	st.shared.u32 	[%r817], %r861;
	shl.b32 	%r818, %r224, 2;
	add.s32 	%r819, %r782, %r818;
	st.shared.u32 	[%r819], %r860;
	bar.sync 	0;
	ld.shared.u32 	%r878, [%r103];
	ld.shared.u32 	%r877, [%r103+4];
	ld.shared.u32 	%r876, [%r103+8];
	ld.shared.u32 	%r875, [%r103+12];
	ld.shared.u32 	%r874, [%r103+16];
	ld.shared.u32 	%r873, [%r103+20];
	ld.shared.u32 	%r872, [%r103+24];
	ld.shared.u32 	%r871, [%r103+28];
	ld.shared.u32 	%r870, [%r103+32];
	ld.shared.u32 	%r869, [%r103+36];
	ld.shared.u32 	%r868, [%r103+40];
	ld.shared.u32 	%r867, [%r103+44];
	ld.shared.u32 	%r866, [%r103+48];
	ld.shared.u32 	%r865, [%r103+52];
	ld.shared.u32 	%r864, [%r103+56];
	ld.shared.u32 	%r863, [%r103+60];
	ld.shared.u32 	%r862, [%r103+64];
	ld.shared.u32 	%r861, [%r103+68];
	ld.shared.u32 	%r860, [%r103+72];
	bar.sync 	0;
	st.shared.u32 	[%r783], %r897;
	st.shared.u32 	[%r785], %r896;
	st.shared.u32 	[%r787], %r895;
	st.shared.u32 	[%r789], %r894;
	st.shared.u32 	[%r791], %r893;
	st.shared.u32 	[%r793], %r892;
	st.shared.u32 	[%r795], %r891;
	st.shared.u32 	[%r797], %r890;
	st.shared.u32 	[%r799], %r889;
	st.shared.u32 	[%r801], %r888;
	st.shared.u32 	[%r803], %r887;
	st.shared.u32 	[%r805], %r886;
	st.shared.u32 	[%r807], %r885;
	st.shared.u32 	[%r809], %r884;
	st.shared.u32 	[%r811], %r883;
	st.shared.u32 	[%r813], %r882;
	st.shared.u32 	[%r815], %r881;
	st.shared.u32 	[%r817], %r880;
	st.shared.u32 	[%r819], %r879;
	bar.sync 	0;
	ld.shared.u32 	%r897, [%r103];
	ld.shared.u32 	%r896, [%r103+4];
	ld.shared.u32 	%r895, [%r103+8];
	ld.shared.u32 	%r894, [%r103+12];
	ld.shared.u32 	%r893, [%r103+16];
	ld.shared.u32 	%r892, [%r103+20];
	ld.shared.u32 	%r891, [%r103+24];
	ld.shared.u32 	%r890, [%r103+28];
	ld.shared.u32 	%r889, [%r103+32];
	ld.shared.u32 	%r888, [%r103+36];
	ld.shared.u32 	%r887, [%r103+40];
	ld.shared.u32 	%r886, [%r103+44];
	ld.shared.u32 	%r885, [%r103+48];
	ld.shared.u32 	%r884, [%r103+52];
	ld.shared.u32 	%r883, [%r103+56];
	ld.shared.u32 	%r882, [%r103+60];
	ld.shared.u32 	%r881, [%r103+64];
	ld.shared.u32 	%r880, [%r103+68];
	ld.shared.u32 	%r879, [%r103+72];
	bar.sync 	0;
	add.s32 	%r859, %r859, 6;
	add.s32 	%r858, %r858, -6;
	bra.uni 	$L__BB7_77;

}
	// .globl	_ZN3cub18CUB_300001_SM_10006detail10radix_sort30DeviceRadixSortHistogramKernelINS1_5radix10policy_hubIiiyE10Policy1000ELNS0_9SortOrderE0EiyNS1_21identity_decomposer_tEEEvPT2_PKT1_SA_iiT3_
.visible .entry _ZN3cub18CUB_300001_SM_10006detail10radix_sort30DeviceRadixSortHistogramKernelINS1_5radix10policy_hubIiiyE10Policy1000ELNS0_9SortOrderE0EiyNS1_21identity_decomposer_tEEEvPT2_PKT1_SA_iiT3_(
	.param .u64 .ptr .align 1 _ZN3cub18CUB_300001_SM_10006detail10radix_sort30DeviceRadixSortHistogramKernelINS1_5radix10policy_hubIiiyE10Policy1000ELNS0_9SortOrderE0EiyNS1_21identity_decomposer_tEEEvPT2_PKT1_SA_iiT3__param_0,
	.param .u64 .ptr .align 1 _ZN3cub18CUB_300001_SM_10006detail10radix_sort30DeviceRadixSortHistogramKernelINS1_5radix10policy_hubIiiyE10Policy1000ELNS0_9SortOrderE0EiyNS1_21identity_decomposer_tEEEvPT2_PKT1_SA_iiT3__param_1,
	.param .u64 _ZN3cub18CUB_300001_SM_10006detail10radix_sort30DeviceRadixSortHistogramKernelINS1_5radix10policy_hubIiiyE10Policy1000ELNS0_9SortOrderE0EiyNS1_21identity_decomposer_tEEEvPT2_PKT1_SA_iiT3__param_2,
	.param .u32 _ZN3cub18CUB_300001_SM_10006detail10radix_sort30DeviceRadixSortHistogramKernelINS1_5radix10policy_hubIiiyE10Policy1000ELNS0_9SortOrderE0EiyNS1_21identity_decomposer_tEEEvPT2_PKT1_SA_iiT3__param_3,
	.param .u32 _ZN3cub18CUB_300001_SM_10006detail10radix_sort30DeviceRadixSortHistogramKernelINS1_5radix10policy_hubIiiyE10Policy1000ELNS0_9SortOrderE0EiyNS1_21identity_decomposer_tEEEvPT2_PKT1_SA_iiT3__param_4,
	.param .align 1 .b8 _ZN3cub18CUB_300001_SM_10006detail10radix_sort30DeviceRadixSortHistogramKernelINS1_5radix10policy_hubIiiyE10Policy1000ELNS0_9SortOrderE0EiyNS1_21identity_decomposer_tEEEvPT2_PKT1_SA_iiT3__param_5[1]
)
.maxntid 128
{
	.reg .pred 	%p<91>;
	.reg .b32 	%r<486>;
	.reg .b64 	%rd<137>;
	// demoted variable
	.shared .align 4 .b8 _ZZN3cub18CUB_300001_SM_10006detail10radix_sort30DeviceRadixSortHistogramKernelINS1_5radix10policy_hubIiiyE10Policy1000ELNS0_9SortOrderE0EiyNS1_21identity_decomposer_tEEEvPT2_PKT1_SA_iiT3_E12temp_storage[4096];
	ld.param.u64 	%rd18, [_ZN3cub18CUB_300001_SM_10006detail10radix_sort30DeviceRadixSortHistogramKernelINS1_5radix10policy_hubIiiyE10Policy1000ELNS0_9SortOrderE0EiyNS1_21identity_decomposer_tEEEvPT2_PKT1_SA_iiT3__param_0];
	ld.param.u64 	%rd19, [_ZN3cub18CUB_300001_SM_10006detail10radix_sort30DeviceRadixSortHistogramKernelINS1_5radix10policy_hubIiiyE10Policy1000ELNS0_9SortOrderE0EiyNS1_21identity_decomposer_tEEEvPT2_PKT1_SA_iiT3__param_1];
	ld.param.u64 	%rd17, [_ZN3cub18CUB_300001_SM_10006detail10radix_sort30DeviceRadixSortHistogramKernelINS1_5radix10policy_hubIiiyE10Policy1000ELNS0_9SortOrderE0EiyNS1_21identity_decomposer_tEEEvPT2_PKT1_SA_iiT3__param_2];
	ld.param.u32 	%r174, [_ZN3cub18CUB_300001_SM_10006detail10radix_sort30DeviceRadixSortHistogramKernelINS1_5radix10policy_hubIiiyE10Policy1000ELNS0_9SortOrderE0EiyNS1_21identity_decomposer_tEEEvPT2_PKT1_SA_iiT3__param_3];
	ld.param.u32 	%r175, [_ZN3cub18CUB_300001_SM_10006detail10radix_sort30DeviceRadixSortHistogramKernelINS1_5radix10policy_hubIiiyE10Policy1000ELNS0_9SortOrderE0EiyNS1_21identity_decomposer_tEEEvPT2_PKT1_SA_iiT3__param_4];
	cvta.to.global.u64 	%rd1, %rd19;
	cvta.to.global.u64 	%rd2, %rd18;
	setp.eq.s64 	%p2, %rd17, 0;
	@%p2 bra 	$L__BB8_153;
	sub.s32 	%r176, %r175, %r174;
	add.s32 	%r177, %r176, 7;
	shr.s32 	%r178, %r177, 31;
	shr.u32 	%r179, %r178, 29;
	add.s32 	%r180, %r177, %r179;
	shr.s32 	%r181, %r180, 3;
	mov.u32 	%r182, %tid.x;
	setp.gt.u32 	%p3, %r182, 255;
	setp.lt.s32 	%p4, %r177, 8;
	mov.u32 	%r183, %ctaid.x;
	shl.b32 	%r184, %r183, 11;
	cvt.u64.u32 	%rd3, %r184;
	mov.u32 	%r185, %nctaid.x;
	shl.b32 	%r186, %r185, 11;
	cvt.u64.u32 	%rd4, %r186;
	add.s32 	%r1, %r181, -1;
	and.b32  	%r2, %r181, 15;
	and.b32  	%r3, %r181, 7;
	add.s32 	%r4, %r3, -1;
	and.b32  	%r5, %r181, 3;
	or.pred  	%p1, %p3, %p4;
	shl.b32 	%r187, %r182, 2;
	mov.u32 	%r188, _ZZN3cub18CUB_300001_SM_10006detail10radix_sort30DeviceRadixSortHistogramKernelINS1_5radix10policy_hubIiiyE10Policy1000ELNS0_9SortOrderE0EiyNS1_21identity_decomposer_tEEEvPT2_PKT1_SA_iiT3_E12temp_storage;
	add.s32 	%r6, %r188, %r187;
	and.b32  	%r7, %r181, 268435440;
	cvt.u64.u32 	%rd5, %r182;
	add.s32 	%r8, %r182, 128;
	add.s32 	%r9, %r182, 256;
	add.s32 	%r10, %r182, 384;
	add.s32 	%r11, %r182, 512;
	add.s32 	%r12, %r182, 640;
	add.s32 	%r13, %r182, 768;
	or.b32  	%r14, %r182, 1024;
	add.s32 	%r15, %r182, 1920;
	and.b32  	%r16, %r181, 268435448;
	and.b32  	%r17, %r181, 1;
	neg.s32 	%r18, %r7;
	add.s32 	%r19, %r6, 8192;
	add.s64 	%rd21, %rd17, -1;
	shr.u64 	%rd22, %rd21, 30;
	add.s64 	%rd23, %rd22, 1;
	min.u64 	%rd6, %rd23, %rd17;
	mov.b64 	%rd135, 0;
$L__BB8_2:
	@%p1 bra 	$L__BB8_30;
	setp.lt.u32 	%p5, %r1, 15;
	mov.b32 	%r439, 0;
	@%p5 bra 	$L__BB8_6;
	mov.u32 	%r436, %r19;
	mov.u32 	%r437, %r18;
$L__BB8_5:
	.pragma "nounroll";
	mov.b32 	%r190, 0;
	st.shared.u32 	[%r436+-8192], %r190;
	st.shared.u32 	[%r436+-7168], %r190;
	st.shared.u32 	[%r436+-6144], %r190;
	st.shared.u32 	[%r436+-5120], %r190;
	st.shared.u32 	[%r436+-4096], %r190;
	st.shared.u32 	[%r436+-3072], %r190;
	st.shared.u32 	[%r436+-2048], %r190;
	st.shared.u32 	[%r436+-1024], %r190;
	st.shared.u32 	[%r436], %r190;
	st.shared.u32 	[%r436+1024], %r190;
	st.shared.u32 	[%r436+2048], %r190;
	st.shared.u32 	[%r436+3072], %r190;
	st.shared.u32 	[%r436+4096], %r190;
	st.shared.u32 	[%r436+5120], %r190;
	st.shared.u32 	[%r436+6144], %r190;
	st.shared.u32 	[%r436+7168], %r190;
	add.s32 	%r437, %r437, 16;
	add.s32 	%r436, %r436, 16384;
	setp.ne.s32 	%p6, %r437, 0;
	mov.u32 	%r439, %r7;
	@%p6 bra 	$L__BB8_5;
$L__BB8_6:
	add.s32 	%r25, %r2, -1;
	setp.eq.s32 	%p7, %r2, 0;
	@%p7 bra 	$L__BB8_16;
	setp.lt.u32 	%p8, %r25, 7;
	@%p8 bra 	$L__BB8_9;
	shl.b32 	%r191, %r439, 10;
	add.s32 	%r192, %r6, %r191;
	mov.b32 	%r193, 0;
	st.shared.u32 	[%r192], %r193;
	st.shared.u32 	[%r192+1024], %r193;
	st.shared.u32 	[%r192+2048], %r193;
	st.shared.u32 	[%r192+3072], %r193;
	st.shared.u32 	[%r192+4096], %r193;
	st.shared.u32 	[%r192+5120], %r193;
	st.shared.u32 	[%r192+6144], %r193;
	st.shared.u32 	[%r192+7168], %r193;
	add.s32 	%r439, %r439, 8;
$L__BB8_9:
	setp.eq.s32 	%p9, %r3, 0;
	@%p9 bra 	$L__BB8_16;
	setp.lt.u32 	%p10, %r4, 3;
	@%p10 bra 	$L__BB8_12;
	shl.b32 	%r194, %r439, 10;
	add.s32 	%r195, %r6, %r194;
	mov.b32 	%r196, 0;
	st.shared.u32 	[%r195], %r196;
	st.shared.u32 	[%r195+1024], %r196;
	st.shared.u32 	[%r195+2048], %r196;
	st.shared.u32 	[%r195+3072], %r196;
	add.s32 	%r439, %r439, 4;
$L__BB8_12:
	setp.eq.s32 	%p11, %r5, 0;
	@%p11 bra 	$L__BB8_16;
	setp.eq.s32 	%p12, %r5, 1;
	shl.b32 	%r197, %r439, 10;
	add.s32 	%r30, %r6, %r197;
	mov.b32 	%r198, 0;
	st.shared.u32 	[%r30], %r198;
	@%p12 bra 	$L__BB8_16;
	setp.eq.s32 	%p13, %r5, 2;
	mov.b32 	%r199, 0;
	st.shared.u32 	[%r30+1024], %r199;
	@%p13 bra 	$L__BB8_16;
	mov.b32 	%r200, 0;
	st.shared.u32 	[%r30+2048], %r200;
$L__BB8_16:
	cvt.u32.u64 	%r201, %rd5;
	setp.gt.u32 	%p14, %r201, 127;
	@%p14 bra 	$L__BB8_30;
	setp.lt.u32 	%p15, %r1, 15;
	mov.b32 	%r443, 0;
	@%p15 bra 	$L__BB8_20;
	mov.b32 	%r441, 0;
$L__BB8_19:
	.pragma "nounroll";
	shl.b32 	%r204, %r441, 10;
	add.s32 	%r205, %r6, %r204;
	mov.b32 	%r206, 0;
	st.shared.u32 	[%r205+512], %r206;
	st.shared.u32 	[%r205+1536], %r206;
	st.shared.u32 	[%r205+2560], %r206;
	st.shared.u32 	[%r205+3584], %r206;
	st.shared.u32 	[%r205+4608], %r206;
	st.shared.u32 	[%r205+5632], %r206;
	st.shared.u32 	[%r205+6656], %r206;
	st.shared.u32 	[%r205+7680], %r206;
	st.shared.u32 	[%r205+8704], %r206;
	st.shared.u32 	[%r205+9728], %r206;
	st.shared.u32 	[%r205+10752], %r206;
	st.shared.u32 	[%r205+11776], %r206;
	st.shared.u32 	[%r205+12800], %r206;
	st.shared.u32 	[%r205+13824], %r206;
	st.shared.u32 	[%r205+14848], %r206;
	st.shared.u32 	[%r205+15872], %r206;
	add.s32 	%r441, %r441, 16;
	setp.ne.s32 	%p16, %r441, %r7;
	mov.u32 	%r443, %r7;
	@%p16 bra 	$L__BB8_19;
$L__BB8_20:
	setp.eq.s32 	%p17, %r2, 0;
	@%p17 bra 	$L__BB8_30;
	setp.lt.u32 	%p18, %r25, 7;
	@%p18 bra 	$L__BB8_23;
	shl.b32 	%r207, %r443, 10;
	add.s32 	%r208, %r6, %r207;
	mov.b32 	%r209, 0;
	st.shared.u32 	[%r208+512], %r209;
	st.shared.u32 	[%r208+1536], %r209;
	st.shared.u32 	[%r208+2560], %r209;
	st.shared.u32 	[%r208+3584], %r209;
	st.shared.u32 	[%r208+4608], %r209;
	st.shared.u32 	[%r208+5632], %r209;
	st.shared.u32 	[%r208+6656], %r209;
	st.shared.u32 	[%r208+7680], %r209;
	add.s32 	%r443, %r443, 8;
$L__BB8_23:
	setp.eq.s32 	%p19, %r3, 0;
	@%p19 bra 	$L__BB8_30;
	setp.lt.u32 	%p20, %r4, 3;
	@%p20 bra 	$L__BB8_26;
	shl.b32 	%r210, %r443, 10;
	add.s32 	%r211, %r6, %r210;
	mov.b32 	%r212, 0;
	st.shared.u32 	[%r211+512], %r212;
	st.shared.u32 	[%r211+1536], %r212;
	st.shared.u32 	[%r211+2560], %r212;
	st.shared.u32 	[%r211+3584], %r212;
	add.s32 	%r443, %r443, 4;
$L__BB8_26:
	setp.eq.s32 	%p21, %r5, 0;
	@%p21 bra 	$L__BB8_30;
	setp.eq.s32 	%p22, %r5, 1;
	shl.b32 	%r213, %r443, 10;
	add.s32 	%r38, %r6, %r213;
	mov.b32 	%r214, 0;
	st.shared.u32 	[%r38+512], %r214;
	@%p22 bra 	$L__BB8_30;
	setp.eq.s32 	%p23, %r5, 2;
	mov.b32 	%r215, 0;
	st.shared.u32 	[%r38+1536], %r215;
	@%p23 bra 	$L__BB8_30;
	mov.b32 	%r216, 0;
	st.shared.u32 	[%r38+2560], %r216;
$L__BB8_30:
	bar.sync 	0;
	bar.sync 	0;
	shl.b64 	%rd8, %rd135, 30;
	sub.s64 	%rd24, %rd17, %rd8;
	min.u64 	%rd9, %rd24, 1073741824;
	setp.le.u64 	%p24, %rd9, %rd3;
	@%p24 bra 	$L__BB8_70;
	mov.u64 	%rd136, %rd3;
$L__BB8_32:
	add.s64 	%rd11, %rd136, %rd8;
	sub.s64 	%rd12, %rd17, %rd11;
	setp.lt.u64 	%p25, %rd12, 2048;
	@%p25 bra 	$L__BB8_34;
	add.s64 	%rd27, %rd11, %rd5;
	shl.b64 	%rd28, %rd27, 2;
	add.s64 	%rd29, %rd1, %rd28;
	ld.global.u32 	%r475, [%rd29];
	ld.global.u32 	%r474, [%rd29+512];
	ld.global.u32 	%r473, [%rd29+1024];
	ld.global.u32 	%r472, [%rd29+1536];
	ld.global.u32 	%r471, [%rd29+2048];
	ld.global.u32 	%r470, [%rd29+2560];
	ld.global.u32 	%r469, [%rd29+3072];
	ld.global.u32 	%r468, [%rd29+3584];
	ld.global.u32 	%r467, [%rd29+4096];
	ld.global.u32 	%r466, [%rd29+4608];
	ld.global.u32 	%r465, [%rd29+5120];
	ld.global.u32 	%r464, [%rd29+5632];
	ld.global.u32 	%r463, [%rd29+6144];
	ld.global.u32 	%r462, [%rd29+6656];
	ld.global.u32 	%r461, [%rd29+7168];
	ld.global.u32 	%r460, [%rd29+7680];
	bra.uni 	$L__BB8_66;
$L__BB8_34:
	cvt.u32.u64 	%r218, %rd5;
	cvt.u32.u64 	%r55, %rd12;
	setp.ge.s32 	%p26, %r218, %r55;
	add.s64 	%rd25, %rd11, %rd5;
	shl.b64 	%rd26, %rd25, 2;
	add.s64 	%rd13, %rd1, %rd26;
	mov.b32 	%r475, 2147483647;
	@%p26 bra 	$L__BB8_36;
	ld.global.u32 	%r475, [%rd13];
$L__BB8_36:
	setp.ge.s32 	%p27, %r8, %r55;
	mov.b32 	%r474, 2147483647;
	@%p27 bra 	$L__BB8_38;
	ld.global.u32 	%r474, [%rd13+512];
$L__BB8_38:
	setp.ge.s32 	%p28, %r9, %r55;
	mov.b32 	%r473, 2147483647;
	@%p28 bra 	$L__BB8_40;
	ld.global.u32 	%r473, [%rd13+1024];
$L__BB8_40:
	setp.ge.s32 	%p29, %r10, %r55;
	mov.b32 	%r472, 2147483647;
	@%p29 bra 	$L__BB8_42;
	ld.global.u32 	%r472, [%rd13+1536];
$L__BB8_42:
	setp.ge.s32 	%p30, %r11, %r55;
	mov.b32 	%r471, 2147483647;
	@%p30 bra 	$L__BB8_44;
	ld.global.u32 	%r471, [%rd13+2048];
$L__BB8_44:
	setp.ge.s32 	%p31, %r12, %r55;
	mov.b32 	%r470, 2147483647;
	@%p31 bra 	$L__BB8_46;
	ld.global.u32 	%r470, [%rd13+2560];
$L__BB8_46:
	setp.ge.s32 	%p32, %r13, %r55;
	mov.b32 	%r469, 2147483647;
	@%p32 bra 	$L__BB8_48;
	ld.global.u32 	%r469, [%rd13+3072];
$L__BB8_48:
	mov.u32 	%r226, %tid.x;
	add.s32 	%r227, %r226, 896;
	setp.ge.s32 	%p33, %r227, %r55;
	mov.b32 	%r468, 2147483647;
	@%p33 bra 	$L__BB8_50;
	ld.global.u32 	%r468, [%rd13+3584];
$L__BB8_50:
	setp.ge.s32 	%p34, %r14, %r55;
	mov.b32 	%r467, 2147483647;
	@%p34 bra 	$L__BB8_52;
	ld.global.u32 	%r467, [%rd13+4096];
$L__BB8_52:
	add.s32 	%r231, %r226, 1152;
	setp.ge.s32 	%p35, %r231, %r55;
	mov.b32 	%r466, 2147483647;
	@%p35 bra 	$L__BB8_54;
	ld.global.u32 	%r466, [%rd13+4608];
$L__BB8_54:
	add.s32 	%r234, %r226, 1280;
	setp.ge.s32 	%p36, %r234, %r55;
	mov.b32 	%r465, 2147483647;
	@%p36 bra 	$L__BB8_56;
	ld.global.u32 	%r465, [%rd13+5120];
$L__BB8_56:
	add.s32 	%r237, %r226, 1408;
	setp.ge.s32 	%p37, %r237, %r55;
	mov.b32 	%r464, 2147483647;
	@%p37 bra 	$L__BB8_58;
	ld.global.u32 	%r464, [%rd13+5632];
$L__BB8_58:
	add.s32 	%r240, %r226, 1536;
	setp.ge.s32 	%p38, %r240, %r55;
	mov.b32 	%r463, 2147483647;
	@%p38 bra 	$L__BB8_60;
	ld.global.u32 	%r463, [%rd13+6144];
$L__BB8_60:
	add.s32 	%r243, %r226, 1664;
	setp.ge.s32 	%p39, %r243, %r55;
	mov.b32 	%r462, 2147483647;
	@%p39 bra 	$L__BB8_62;
	ld.global.u32 	%r462, [%rd13+6656];
$L__BB8_62:
	add.s32 	%r246, %r226, 1792;
	setp.ge.s32 	%p40, %r246, %r55;
	mov.b32 	%r461, 2147483647;
	@%p40 bra 	$L__BB8_64;
	ld.global.u32 	%r461, [%rd13+7168];
$L__BB8_64:
	setp.ge.s32 	%p41, %r15, %r55;
	mov.b32 	%r460, 2147483647;
	@%p41 bra 	$L__BB8_66;
	ld.global.u32 	%r460, [%rd13+7680];
$L__BB8_66:
	setp.le.s32 	%p42, %r175, %r174;
	@%p42 bra 	$L__BB8_69;
	xor.b32  	%r103, %r460, -2147483648;
	xor.b32  	%r104, %r461, -2147483648;
	xor.b32  	%r105, %r462, -2147483648;
	xor.b32  	%r106, %r463, -2147483648;
	xor.b32  	%r107, %r464, -2147483648;
	xor.b32  	%r108, %r465, -2147483648;
	xor.b32  	%r109, %r466, -2147483648;
	xor.b32  	%r110, %r467, -2147483648;
	xor.b32  	%r111, %r468, -2147483648;
	xor.b32  	%r112, %r469, -2147483648;
	xor.b32  	%r113, %r470, -2147483648;
	xor.b32  	%r114, %r471, -2147483648;
	xor.b32  	%r115, %r472, -2147483648;
	xor.b32  	%r116, %r473, -2147483648;
	xor.b32  	%r117, %r474, -2147483648;
	xor.b32  	%r118, %r475, -2147483648;
	mov.b32 	%r476, 0;
	mov.u32 	%r477, %r174;
$L__BB8_68:
	sub.s32 	%r249, %r175, %r477;
	shl.b32 	%r250, %r476, 10;
	mov.u32 	%r251, _ZZN3cub18CUB_300001_SM_10006detail10radix_sort30DeviceRadixSortHistogramKernelINS1_5radix10policy_hubIiiyE10Policy1000ELNS0_9SortOrderE0EiyNS1_21identity_decomposer_tEEEvPT2_PKT1_SA_iiT3_E12temp_storage;
	add.s32 	%r252, %r251, %r250;
	min.s32 	%r253, %r249, 8;
	mov.b32 	%r254, -1;
	shl.b32 	%r255, %r254, %r253;
	not.b32 	%r256, %r255;
	shr.u32 	%r257, %r118, %r477;
	and.b32  	%r258, %r257, %r256;
	shl.b32 	%r259, %r258, 2;
	add.s32 	%r260, %r252, %r259;
	atom.shared.add.u32 	%r261, [%r260], 1;
	shr.u32 	%r262, %r117, %r477;
	and.b32  	%r263, %r262, %r256;
	shl.b32 	%r264, %r263, 2;
	add.s32 	%r265, %r252, %r264;
	atom.shared.add.u32 	%r266, [%r265], 1;
	shr.u32 	%r267, %r116, %r477;
	and.b32  	%r268, %r267, %r256;
	shl.b32 	%r269, %r268, 2;
	add.s32 	%r270, %r252, %r269;
	atom.shared.add.u32 	%r271, [%r270], 1;
	shr.u32 	%r272, %r115, %r477;
	and.b32  	%r273, %r272, %r256;
	shl.b32 	%r274, %r273, 2;
	add.s32 	%r275, %r252, %r274;
	atom.shared.add.u32 	%r276, [%r275], 1;
	shr.u32 	%r277, %r114, %r477;
	and.b32  	%r278, %r277, %r256;
	shl.b32 	%r279, %r278, 2;
	add.s32 	%r280, %r252, %r279;
	atom.shared.add.u32 	%r281, [%r280], 1;
	shr.u32 	%r282, %r113, %r477;
	and.b32  	%r283, %r282, %r256;
	shl.b32 	%r284, %r283, 2;
	add.s32 	%r285, %r252, %r284;
	atom.shared.add.u32 	%r286, [%r285], 1;
	shr.u32 	%r287, %r112, %r477;
	and.b32  	%r288, %r287, %r256;
	shl.b32 	%r289, %r288, 2;
	add.s32 	%r290, %r252, %r289;
	atom.shared.add.u32 	%r291, [%r290], 1;
	shr.u32 	%r292, %r111, %r477;
	and.b32  	%r293, %r292, %r256;
	shl.b32 	%r294, %r293, 2;
	add.s32 	%r295, %r252, %r294;
	atom.shared.add.u32 	%r296, [%r295], 1;
	shr.u32 	%r297, %r110, %r477;
	and.b32  	%r298, %r297, %r256;
	shl.b32 	%r299, %r298, 2;
	add.s32 	%r300, %r252, %r299;
	atom.shared.add.u32 	%r301, [%r300], 1;
	shr.u32 	%r302, %r109, %r477;
	and.b32  	%r303, %r302, %r256;
	shl.b32 	%r304, %r303, 2;
	add.s32 	%r305, %r252, %r304;
	atom.shared.add.u32 	%r306, [%r305], 1;
	shr.u32 	%r307, %r108, %r477;
	and.b32  	%r308, %r307, %r256;
	shl.b32 	%r309, %r308, 2;
	add.s32 	%r310, %r252, %r309;
	atom.shared.add.u32 	%r311, [%r310], 1;
	shr.u32 	%r312, %r107, %r477;
	and.b32  	%r313, %r312, %r256;
	shl.b32 	%r314, %r313, 2;
	add.s32 	%r315, %r252, %r314;
	atom.shared.add.u32 	%r316, [%r315], 1;
	shr.u32 	%r317, %r106, %r477;
	and.b32  	%r318, %r317, %r256;
	shl.b32 	%r319, %r318, 2;
	add.s32 	%r320, %r252, %r319;
	atom.shared.add.u32 	%r321, [%r320], 1;
	shr.u32 	%r322, %r105, %r477;
	and.b32  	%r323, %r322, %r256;
	shl.b32 	%r324, %r323, 2;
	add.s32 	%r325, %r252, %r324;
	atom.shared.add.u32 	%r326, [%r325], 1;
	shr.u32 	%r327, %r104, %r477;
	and.b32  	%r328, %r327, %r256;
	shl.b32 	%r329, %r328, 2;
	add.s32 	%r330, %r252, %r329;
	atom.shared.add.u32 	%r331, [%r330], 1;
	shr.u32 	%r332, %r103, %r477;
	and.b32  	%r333, %r332, %r256;
	shl.b32 	%r334, %r333, 2;
	add.s32 	%r335, %r252, %r334;
	atom.shared.add.u32 	%r336, [%r335], 1;
	add.s32 	%r477, %r477, 8;
	add.s32 	%r476, %r476, 1;
	setp.lt.s32 	%p43, %r477, %r175;
	@%p43 bra 	$L__BB8_68;
$L__BB8_69:
	add.s64 	%rd136, %rd136, %rd4;
	setp.lt.u64 	%p44, %rd136, %rd9;
	@%p44 bra 	$L__BB8_32;
$L__BB8_70:
	bar.sync 	0;
	@%p1 bra 	$L__BB8_152;
	setp.lt.u32 	%p45, %r1, 7;
	mov.b32 	%r480, 0;
	@%p45 bra 	$L__BB8_90;
	mov.b32 	%r478, 0;
$L__BB8_73:
	.pragma "nounroll";
	shl.b32 	%r339, %r478, 10;
	add.s32 	%r124, %r6, %r339;
	ld.shared.u32 	%r125, [%r124];
	setp.eq.s32 	%p46, %r125, 0;
	@%p46 bra 	$L__BB8_75;
	cvt.u32.u64 	%r340, %rd5;
	shl.b32 	%r341, %r478, 8;
	add.s32 	%r342, %r341, %r340;
	mul.wide.u32 	%rd30, %r342, 8;
	add.s64 	%rd31, %rd2, %rd30;
	cvt.u64.u32 	%rd32, %r125;
	atom.global.add.u64 	%rd33, [%rd31], %rd32;
$L__BB8_75:
	ld.shared.u32 	%r126, [%r124+1024];
	setp.eq.s32 	%p47, %r126, 0;
	@%p47 bra 	$L__BB8_77;
	cvt.u32.u64 	%r343, %rd5;
	shl.b32 	%r344, %r478, 8;
	add.s32 	%r345, %r344, %r343;
	add.s32 	%r346, %r345, 256;
	mul.wide.u32 	%rd34, %r346, 8;
	add.s64 	%rd35, %rd2, %rd34;
	cvt.u64.u32 	%rd36, %r126;
	atom.global.add.u64 	%rd37, [%rd35], %rd36;
$L__BB8_77:
	ld.shared.u32 	%r127, [%r124+2048];
	setp.eq.s32 	%p48, %r127, 0;
	@%p48 bra 	$L__BB8_79;
	cvt.u32.u64 	%r347, %rd5;
	shl.b32 	%r348, %r478, 8;
	add.s32 	%r349, %r348, %r347;
	add.s32 	%r350, %r349, 512;
	mul.wide.u32 	%rd38, %r350, 8;
	add.s64 	%rd39, %rd2, %rd38;
	cvt.u64.u32 	%rd40, %r127;
	atom.global.add.u64 	%rd41, [%rd39], %rd40;
$L__BB8_79:
	ld.shared.u32 	%r128, [%r124+3072];
	setp.eq.s32 	%p49, %r128, 0;
	@%p49 bra 	$L__BB8_81;
	cvt.u32.u64 	%r351, %rd5;
	shl.b32 	%r352, %r478, 8;
	add.s32 	%r353, %r352, %r351;
	add.s32 	%r354, %r353, 768;
	mul.wide.u32 	%rd42, %r354, 8;
	add.s64 	%rd43, %rd2, %rd42;
	cvt.u64.u32 	%rd44, %r128;
	atom.global.add.u64 	%rd45, [%rd43], %rd44;
$L__BB8_81:
	ld.shared.u32 	%r129, [%r124+4096];
	setp.eq.s32 	%p50, %r129, 0;
	@%p50 bra 	$L__BB8_83;
	cvt.u32.u64 	%r355, %rd5;
	shl.b32 	%r356, %r478, 8;
	add.s32 	%r357, %r356, %r355;
	add.s32 	%r358, %r357, 1024;
	mul.wide.u32 	%rd46, %r358, 8;
	add.s64 	%rd47, %rd2, %rd46;
	cvt.u64.u32 	%rd48, %r129;
	atom.global.add.u64 	%rd49, [%rd47], %rd48;
$L__BB8_83:
	ld.shared.u32 	%r130, [%r124+5120];
	setp.eq.s32 	%p51, %r130, 0;
	@%p51 bra 	$L__BB8_85;
	cvt.u32.u64 	%r359, %rd5;
	shl.b32 	%r360, %r478, 8;
	add.s32 	%r361, %r360, %r359;
	add.s32 	%r362, %r361, 1280;
	mul.wide.u32 	%rd50, %r362, 8;
	add.s64 	%rd51, %rd2, %rd50;
	cvt.u64.u32 	%rd52, %r130;
	atom.global.add.u64 	%rd53, [%rd51], %rd52;
$L__BB8_85:
	ld.shared.u32 	%r131, [%r124+6144];
	setp.eq.s32 	%p52, %r131, 0;
	@%p52 bra 	$L__BB8_87;
	cvt.u32.u64 	%r363, %rd5;
	shl.b32 	%r364, %r478, 8;
	add.s32 	%r365, %r364, %r363;
	add.s32 	%r366, %r365, 1536;
	mul.wide.u32 	%rd54, %r366, 8;
	add.s64 	%rd55, %rd2, %rd54;
	cvt.u64.u32 	%rd56, %r131;
	atom.global.add.u64 	%rd57, [%rd55], %rd56;
$L__BB8_87:
	ld.shared.u32 	%r132, [%r124+7168];
	setp.eq.s32 	%p53, %r132, 0;
	@%p53 bra 	$L__BB8_89;
	cvt.u32.u64 	%r367, %rd5;
	shl.b32 	%r368, %r478, 8;
	add.s32 	%r369, %r368, %r367;
	add.s32 	%r370, %r369, 1792;
	mul.wide.u32 	%rd58, %r370, 8;
	add.s64 	%rd59, %rd2, %rd58;
	cvt.u64.u32 	%rd60, %r132;
	atom.global.add.u64 	%rd61, [%rd59], %rd60;
$L__BB8_89:
	add.s32 	%r478, %r478, 8;
	setp.ne.s32 	%p54, %r478, %r16;
	mov.u32 	%r480, %r16;
	@%p54 bra 	$L__BB8_73;
$L__BB8_90:
	add.s32 	%r135, %r5, -1;
	setp.eq.s32 	%p55, %r3, 0;
	@%p55 bra 	$L__BB8_111;
	setp.lt.u32 	%p56, %r4, 3;
	@%p56 bra 	$L__BB8_101;
	shl.b32 	%r371, %r480, 10;
	add.s32 	%r136, %r6, %r371;
	ld.shared.u32 	%r137, [%r136];
	setp.eq.s32 	%p57, %r137, 0;
	@%p57 bra 	$L__BB8_94;
	cvt.u32.u64 	%r372, %rd5;
	shl.b32 	%r373, %r480, 8;
	add.s32 	%r374, %r373, %r372;
	mul.wide.u32 	%rd62, %r374, 8;
	add.s64 	%rd63, %rd2, %rd62;
	cvt.u64.u32 	%rd64, %r137;
	atom.global.add.u64 	%rd65, [%rd63], %rd64;
$L__BB8_94:
	ld.shared.u32 	%r138, [%r136+1024];
	setp.eq.s32 	%p58, %r138, 0;
	@%p58 bra 	$L__BB8_96;
	cvt.u32.u64 	%r375, %rd5;
	shl.b32 	%r376, %r480, 8;
	add.s32 	%r377, %r376, %r375;
	add.s32 	%r378, %r377, 256;
	mul.wide.u32 	%rd66, %r378, 8;
	add.s64 	%rd67, %rd2, %rd66;
	cvt.u64.u32 	%rd68, %r138;
	atom.global.add.u64 	%rd69, [%rd67], %rd68;
$L__BB8_96:
	ld.shared.u32 	%r139, [%r136+2048];
	setp.eq.s32 	%p59, %r139, 0;
	@%p59 bra 	$L__BB8_98;
	cvt.u32.u64 	%r379, %rd5;
	shl.b32 	%r380, %r480, 8;
	add.s32 	%r381, %r380, %r379;
	add.s32 	%r382, %r381, 512;
	mul.wide.u32 	%rd70, %r382, 8;
	add.s64 	%rd71, %rd2, %rd70;
	cvt.u64.u32 	%rd72, %r139;
	atom.global.add.u64 	%rd73, [%rd71], %rd72;
$L__BB8_98:
	ld.shared.u32 	%r140, [%r136+3072];
	setp.eq.s32 	%p60, %r140, 0;
	@%p60 bra 	$L__BB8_100;
	cvt.u32.u64 	%r383, %rd5;
	shl.b32 	%r384, %r480, 8;
	add.s32 	%r385, %r384, %r383;
	add.s32 	%r386, %r385, 768;
	mul.wide.u32 	%rd74, %r386, 8;
	add.s64 	%rd75, %rd2, %rd74;
	cvt.u64.u32 	%rd76, %r140;
	atom.global.add.u64 	%rd77, [%rd75], %rd76;
$L__BB8_100:
	add.s32 	%r480, %r480, 4;
$L__BB8_101:
	setp.eq.s32 	%p61, %r5, 0;
	@%p61 bra 	$L__BB8_111;
	setp.eq.s32 	%p62, %r135, 0;
	@%p62 bra 	$L__BB8_108;
	shl.b32 	%r387, %r480, 10;
	add.s32 	%r143, %r6, %r387;
	ld.shared.u32 	%r144, [%r143];
	setp.eq.s32 	%p63, %r144, 0;
	@%p63 bra 	$L__BB8_105;
	cvt.u32.u64 	%r388, %rd5;
	shl.b32 	%r389, %r480, 8;
	add.s32 	%r390, %r389, %r388;
	mul.wide.u32 	%rd78, %r390, 8;
	add.s64 	%rd79, %rd2, %rd78;
	cvt.u64.u32 	%rd80, %r144;
	atom.global.add.u64 	%rd81, [%rd79], %rd80;
$L__BB8_105:
	ld.shared.u32 	%r145, [%r143+1024];
	setp.eq.s32 	%p64, %r145, 0;
	@%p64 bra 	$L__BB8_107;
	cvt.u32.u64 	%r391, %rd5;
	shl.b32 	%r392, %r480, 8;
	add.s32 	%r393, %r392, %r391;
	add.s32 	%r394, %r393, 256;
	mul.wide.u32 	%rd82, %r394, 8;
	add.s64 	%rd83, %rd2, %rd82;
	cvt.u64.u32 	%rd84, %r145;
	atom.global.add.u64 	%rd85, [%rd83], %rd84;
$L__BB8_107:
	add.s32 	%r480, %r480, 2;
$L__BB8_108:
	setp.eq.s32 	%p65, %r17, 0;
	@%p65 bra 	$L__BB8_111;
	shl.b32 	%r395, %r480, 10;
	add.s32 	%r396, %r6, %r395;
	ld.shared.u32 	%r148, [%r396];
	setp.eq.s32 	%p66, %r148, 0;
	@%p66 bra 	$L__BB8_111;
	cvt.u32.u64 	%r397, %rd5;
	shl.b32 	%r398, %r480, 8;
	add.s32 	%r399, %r398, %r397;
	mul.wide.u32 	%rd86, %r399, 8;
	add.s64 	%rd87, %rd2, %rd86;
	cvt.u64.u32 	%rd88, %r148;
	atom.global.add.u64 	%rd89, [%rd87], %rd88;
$L__BB8_111:
	cvt.u32.u64 	%r400, %rd5;
	setp.gt.u32 	%p67, %r400, 127;
	@%p67 bra 	$L__BB8_152;
	setp.lt.u32 	%p68, %r1, 7;
	mov.b32 	%r484, 0;
	@%p68 bra 	$L__BB8_131;
	mov.b32 	%r482, 0;
$L__BB8_114:
	.pragma "nounroll";
	shl.b32 	%r404, %r482, 10;
	add.s32 	%r150, %r6, %r404;
	ld.shared.u32 	%r151, [%r150+512];
	setp.eq.s32 	%p69, %r151, 0;
	shl.b32 	%r405, %r482, 8;
	add.s32 	%r406, %r405, %r400;
	mul.wide.u32 	%rd90, %r406, 8;
	add.s64 	%rd15, %rd2, %rd90;
	@%p69 bra 	$L__BB8_116;
	cvt.u64.u32 	%rd91, %r151;
	atom.global.add.u64 	%rd92, [%rd15+1024], %rd91;
$L__BB8_116:
	ld.shared.u32 	%r152, [%r150+1536];
	setp.eq.s32 	%p70, %r152, 0;
	@%p70 bra 	$L__BB8_118;
	cvt.u64.u32 	%rd93, %r152;
	atom.global.add.u64 	%rd94, [%rd15+3072], %rd93;
$L__BB8_118:
	ld.shared.u32 	%r153, [%r150+2560];
	setp.eq.s32 	%p71, %r153, 0;
	@%p71 bra 	$L__BB8_120;
	cvt.u64.u32 	%rd95, %r153;
	atom.global.add.u64 	%rd96, [%rd15+5120], %rd95;
$L__BB8_120:
	ld.shared.u32 	%r154, [%r150+3584];
	setp.eq.s32 	%p72, %r154, 0;
	@%p72 bra 	$L__BB8_122;
	cvt.u64.u32 	%rd97, %r154;
	atom.global.add.u64 	%rd98, [%rd15+7168], %rd97;
$L__BB8_122:
	ld.shared.u32 	%r155, [%r150+4608];
	setp.eq.s32 	%p73, %r155, 0;
	@%p73 bra 	$L__BB8_124;
	cvt.u64.u32 	%rd99, %r155;
	atom.global.add.u64 	%rd100, [%rd15+9216], %rd99;
$L__BB8_124:
	ld.shared.u32 	%r156, [%r150+5632];
	setp.eq.s32 	%p74, %r156, 0;
	@%p74 bra 	$L__BB8_126;
	cvt.u64.u32 	%rd101, %r156;
	atom.global.add.u64 	%rd102, [%rd15+11264], %rd101;
$L__BB8_126:
	ld.shared.u32 	%r157, [%r150+6656];
	setp.eq.s32 	%p75, %r157, 0;
	@%p75 bra 	$L__BB8_128;
	cvt.u64.u32 	%rd103, %r157;
	atom.global.add.u64 	%rd104, [%rd15+13312], %rd103;
$L__BB8_128:
	ld.shared.u32 	%r158, [%r150+7680];
	setp.eq.s32 	%p76, %r158, 0;
	@%p76 bra 	$L__BB8_130;
	cvt.u64.u32 	%rd105, %r158;
	atom.global.add.u64 	%rd106, [%rd15+15360], %rd105;
$L__BB8_130:
	add.s32 	%r482, %r482, 8;
	setp.ne.s32 	%p77, %r482, %r16;
	mov.u32 	%r484, %r16;
	@%p77 bra 	$L__BB8_114;
$L__BB8_131:
	setp.eq.s32 	%p78, %r3, 0;
	@%p78 bra 	$L__BB8_152;
	setp.lt.u32 	%p79, %r4, 3;
	@%p79 bra 	$L__BB8_142;
	shl.b32 	%r407, %r484, 10;
	add.s32 	%r161, %r6, %r407;
	ld.shared.u32 	%r162, [%r161+512];
	setp.eq.s32 	%p80, %r162, 0;
	@%p80 bra 	$L__BB8_135;
	shl.b32 	%r409, %r484, 8;
	add.s32 	%r410, %r409, %r400;
	mul.wide.u32 	%rd107, %r410, 8;
	add.s64 	%rd108, %rd2, %rd107;
	cvt.u64.u32 	%rd109, %r162;
	atom.global.add.u64 	%rd110, [%rd108+1024], %rd109;
$L__BB8_135:
	ld.shared.u32 	%r163, [%r161+1536];
	setp.eq.s32 	%p81, %r163, 0;
	@%p81 bra 	$L__BB8_137;
	shl.b32 	%r412, %r484, 8;
	add.s32 	%r413, %r412, %r400;
	add.s32 	%r414, %r413, 256;
	mul.wide.u32 	%rd111, %r414, 8;
	add.s64 	%rd112, %rd2, %rd111;
	cvt.u64.u32 	%rd113, %r163;
	atom.global.add.u64 	%rd114, [%rd112+1024], %rd113;
$L__BB8_137:
	ld.shared.u32 	%r164, [%r161+2560];
	setp.eq.s32 	%p82, %r164, 0;
	@%p82 bra 	$L__BB8_139;
	shl.b32 	%r416, %r484, 8;
	add.s32 	%r417, %r416, %r400;
	add.s32 	%r418, %r417, 512;
	mul.wide.u32 	%rd115, %r418, 8;
	add.s64 	%rd116, %rd2, %rd115;
	cvt.u64.u32 	%rd117, %r164;
	atom.global.add.u64 	%rd118, [%rd116+1024], %rd117;
$L__BB8_139:
	ld.shared.u32 	%r165, [%r161+3584];
	setp.eq.s32 	%p83, %r165, 0;
	@%p83 bra 	$L__BB8_141;
	shl.b32 	%r420, %r484, 8;
	add.s32 	%r421, %r420, %r400;
	add.s32 	%r422, %r421, 768;
	mul.wide.u32 	%rd119, %r422, 8;
	add.s64 	%rd120, %rd2, %rd119;
	cvt.u64.u32 	%rd121, %r165;
	atom.global.add.u64 	%rd122, [%rd120+1024], %rd121;
$L__BB8_141:
	add.s32 	%r484, %r484, 4;
$L__BB8_142:
	setp.eq.s32 	%p84, %r5, 0;
	@%p84 bra 	$L__BB8_152;
	setp.eq.s32 	%p85, %r135, 0;
	@%p85 bra 	$L__BB8_149;
	shl.b32 	%r423, %r484, 10;
	add.s32 	%r168, %r6, %r423;
	ld.shared.u32 	%r169, [%r168+512];
	setp.eq.s32 	%p86, %r169, 0;
	@%p86 bra 	$L__BB8_146;
	shl.b32 	%r425, %r484, 8;
	add.s32 	%r426, %r425, %r400;
	mul.wide.u32 	%rd123, %r426, 8;
	add.s64 	%rd124, %rd2, %rd123;
	cvt.u64.u32 	%rd125, %r169;
	atom.global.add.u64 	%rd126, [%rd124+1024], %rd125;
$L__BB8_146:
	ld.shared.u32 	%r170, [%r168+1536];
	setp.eq.s32 	%p87, %r170, 0;
	@%p87 bra 	$L__BB8_148;
	shl.b32 	%r428, %r484, 8;
	add.s32 	%r429, %r428, %r400;
	add.s32 	%r430, %r429, 256;
	mul.wide.u32 	%rd127, %r430, 8;
	add.s64 	%rd128, %rd2, %rd127;
	cvt.u64.u32 	%rd129, %r170;
	atom.global.add.u64 	%rd130, [%rd128+1024], %rd129;
$L__BB8_148:
	add.s32 	%r484, %r484, 2;
$L__BB8_149:
	setp.eq.s32 	%p88, %r17, 0;
	@%p88 bra 	$L__BB8_152;
	shl.b32 	%r431, %r484, 10;
	add.s32 	%r432, %r6, %r431;
	ld.shared.u32 	%r173, [%r432+512];
	setp.eq.s32 	%p89, %r173, 0;
	@%p89 bra 	$L__BB8_152;
	shl.b32 	%r434, %r484, 8;
	add.s32 	%r435, %r434, %r400;
	mul.wide.u32 	%rd131, %r435, 8;
	add.s64 	%rd132, %rd2, %rd131;
	cvt.u64.u32 	%rd133, %r173;
	atom.global.add.u64 	%rd134, [%rd132+1024], %rd133;
$L__BB8_152:
	bar.sync 	0;
	add.s64 	%rd135, %rd135, 1;
	setp.ne.s64 	%p90, %rd135, %rd6;
	@%p90 bra 	$L__BB8_2;
$L__BB8_153:
	ret;

}
	// .globl	_ZN3cub18CUB_300001_SM_10006detail10radix_sort33DeviceRadixSortExclusiveSumKernelINS1_5radix10policy_hubIiiyE10Policy1000EyEEvPT0_
.visible .entry _ZN3cub18CUB_300001_SM_10006detail10radix_sort33DeviceRadixSortExclusiveSumKernelINS1_5radix10policy_hubIiiyE10Policy1000EyEEvPT0_(
	.param .u64 .ptr .align 1 _ZN3cub18CUB_300001_SM_10006detail10radix_sort33DeviceRadixSortExclusiveSumKernelINS1_5radix10policy_hubIiiyE10Policy1000EyEEvPT0__param_0
)
{
	.reg .pred 	%p<4>;
	.reg .b32 	%r<28>;
	.reg .b64 	%rd<54>;
	// demoted variable
	.shared .align 16 .b8 _ZZN3cub18CUB_300001_SM_10006detail10radix_sort33DeviceRadixSortExclusiveSumKernelINS1_5radix10policy_hubIiiyE10Policy1000EyEEvPT0_E12temp_storage[2336];
	ld.param.u64 	%rd5, [_ZN3cub18CUB_300001_SM_10006detail10radix_sort33DeviceRadixSortExclusiveSumKernelINS1_5radix10policy_hubIiiyE10Policy1000EyEEvPT0__param_0];
	cvta.to.global.u64 	%rd6, %rd5;
	mov.u32 	%r3, %ctaid.x;
	shl.b32 	%r4, %r3, 8;
	mov.u32 	%r1, %tid.x;
	setp.gt.u32 	%p1, %r1, 255;
	add.s32 	%r5, %r4, %r1;
	mul.wide.s32 	%rd7, %r5, 8;
	add.s64 	%rd1, %rd6, %rd7;
	@%p1 bra 	$L__BB9_2;
	ld.global.u64 	%rd53, [%rd1];
$L__BB9_2:
	shr.u32 	%r6, %r1, 3;
	add.s32 	%r7, %r6, %r1;
	shl.b32 	%r8, %r7, 3;
	mov.u32 	%r9, _ZZN3cub18CUB_300001_SM_10006detail10radix_sort33DeviceRadixSortExclusiveSumKernelINS1_5radix10policy_hubIiiyE10Policy1000EyEEvPT0_E12temp_storage;
	add.s32 	%r10, %r9, %r8;
	add.s32 	%r2, %r10, 16;
	st.shared.u64 	[%r10+16], %rd53;
	bar.sync 	0;
	setp.gt.u32 	%p2, %r1, 31;
	@%p2 bra 	$L__BB9_4;
	mad.lo.s32 	%r27, %r1, 72, %r9;
	ld.shared.u64 	%rd23, [%r27+16];
	ld.shared.u64 	%rd24, [%r27+24];
	ld.shared.u64 	%rd25, [%r27+32];
	ld.shared.u64 	%rd26, [%r27+40];
	ld.shared.u64 	%rd27, [%r27+48];
	ld.shared.u64 	%rd28, [%r27+56];
	ld.shared.u64 	%rd29, [%r27+64];
	ld.shared.u64 	%rd30, [%r27+72];
	add.s64 	%rd31, %rd24, %rd23;
	add.s64 	%rd32, %rd31, %rd25;
	add.s64 	%rd33, %rd32, %rd26;
	add.s64 	%rd34, %rd33, %rd27;
	add.s64 	%rd35, %rd34, %rd28;
	add.s64 	%rd36, %rd35, %rd29;
	add.s64 	%rd10, %rd36, %rd30;
	mov.b32 	%r11, 1;
	mov.b32 	%r24, 0;
	mov.b32 	%r25, -1;
	// begin inline asm
	{  .reg .u64 r0;  .reg .u32 lo;  .reg .u32 hi;  .reg .pred p;  mov.b64 {lo, hi}, %rd10;  shfl.sync.up.b32 lo|p, lo, %r11, %r24, %r25;  shfl.sync.up.b32 hi|p, hi, %r11, %r24, %r25;  mov.b64 r0, {lo, hi};  @p add.u64 r0, r0, %rd10;  mov.u64 %rd8, r0;}
	// end inline asm
	mov.b32 	%r14, 2;
	// begin inline asm
	{  .reg .u64 r0;  .reg .u32 lo;  .reg .u32 hi;  .reg .pred p;  mov.b64 {lo, hi}, %rd8;  shfl.sync.up.b32 lo|p, lo, %r14, %r24, %r25;  shfl.sync.up.b32 hi|p, hi, %r14, %r24, %r25;  mov.b64 r0, {lo, hi};  @p add.u64 r0, r0, %rd8;  mov.u64 %rd11, r0;}
	// end inline asm
	mov.b32 	%r17, 4;
	// begin inline asm
	{  .reg .u64 r0;  .reg .u32 lo;  .reg .u32 hi;  .reg .pred p;  mov.b64 {lo, hi}, %rd11;  shfl.sync.up.b32 lo|p, lo, %r17, %r24, %r25;  shfl.sync.up.b32 hi|p, hi, %r17, %r24, %r25;  mov.b64 r0, {lo, hi};  @p add.u64 r0, r0, %rd11;  mov.u64 %rd14, r0;}
	// end inline asm
	mov.b32 	%r20, 8;
	// begin inline asm
	{  .reg .u64 r0;  .reg .u32 lo;  .reg .u32 hi;  .reg .pred p;  mov.b64 {lo, hi}, %rd14;  shfl.sync.up.b32 lo|p, lo, %r20, %r24, %r25;  shfl.sync.up.b32 hi|p, hi, %r20, %r24, %r25;  mov.b64 r0, {lo, hi};  @p add.u64 r0, r0, %rd14;  mov.u64 %rd17, r0;}
	// end inline asm
	mov.b32 	%r23, 16;
	// begin inline asm
	{  .reg .u64 r0;  .reg .u32 lo;  .reg .u32 hi;  .reg .pred p;  mov.b64 {lo, hi}, %rd17;  shfl.sync.up.b32 lo|p, lo, %r23, %r24, %r25;  shfl.sync.up.b32 hi|p, hi, %r23, %r24, %r25;  mov.b64 r0, {lo, hi};  @p add.u64 r0, r0, %rd17;  mov.u64 %rd20, r0;}
	// end inline asm
	sub.s64 	%rd37, %rd20, %rd10;
	ld.shared.u64 	%rd38, [%r27+16];
	ld.shared.u64 	%rd39, [%r27+24];
	ld.shared.u64 	%rd40, [%r27+32];
	ld.shared.u64 	%rd41, [%r27+40];
	ld.shared.u64 	%rd42, [%r27+48];
	ld.shared.u64 	%rd43, [%r27+56];
	ld.shared.u64 	%rd44, [%r27+64];
	add.s64 	%rd45, %rd38, %rd37;
	add.s64 	%rd46, %rd39, %rd45;
	add.s64 	%rd47, %rd40, %rd46;
	add.s64 	%rd48, %rd41, %rd47;
	add.s64 	%rd49, %rd42, %rd48;
	add.s64 	%rd50, %rd43, %rd49;
	add.s64 	%rd51, %rd44, %rd50;
	st.shared.u64 	[%r27+16], %rd37;
	st.shared.u64 	[%r27+24], %rd45;
	st.shared.u64 	[%r27+32], %rd46;
	st.shared.u64 	[%r27+40], %rd47;
	st.shared.u64 	[%r27+48], %rd48;
	st.shared.u64 	[%r27+56], %rd49;
	st.shared.u64 	[%r27+64], %rd50;
	st.shared.u64 	[%r27+72], %rd51;
$L__BB9_4:
	setp.gt.u32 	%p3, %r1, 255;
	bar.sync 	0;
	@%p3 bra 	$L__BB9_6;
	ld.shared.u64 	%rd52, [%r2];
	st.global.u64 	[%rd1], %rd52;
$L__BB9_6:
	ret;

}
	// .globl	_ZN3cub18CUB_300001_SM_10006detail10radix_sort29DeviceRadixSortOnesweepKernelINS1_5radix10policy_hubIiiyE10Policy1000ELNS0_9SortOrderE0EiiyiiNS1_21identity_decomposer_tEEEvPT5_SB_PT3_PKSC_PT1_PKSG_PT2_PKSK_T4_iiT6_
.visible .entry _ZN3cub18CUB_300001_SM_10006detail10radix_sort29DeviceRadixSortOnesweepKernelINS1_5radix10policy_hubIiiyE10Policy1000ELNS0_9SortOrderE0EiiyiiNS1_21identity_decomposer_tEEEvPT5_SB_PT3_PKSC_PT1_PKSG_PT2_PKSK_T4_iiT6_(
	.param .u64 .ptr .align 1 _ZN3cub18CUB_300001_SM_10006detail10radix_sort29DeviceRadixSortOnesweepKernelINS1_5radix10policy_hubIiiyE10Policy1000ELNS0_9SortOrderE0EiiyiiNS1_21identity_decomposer_tEEEvPT5_SB_PT3_PKSC_PT1_PKSG_PT2_PKSK_T4_iiT6__param_0,
	.param .u64 .ptr .align 1 _ZN3cub18CUB_300001_SM_10006detail10radix_sort29DeviceRadixSortOnesweepKernelINS1_5radix10policy_hubIiiyE10Policy1000ELNS0_9SortOrderE0EiiyiiNS1_21identity_decomposer_tEEEvPT5_SB_PT3_PKSC_PT1_PKSG_PT2_PKSK_T4_iiT6__param_1,
	.param .u64 .ptr .align 1 _ZN3cub18CUB_300001_SM_10006detail10radix_sort29DeviceRadixSortOnesweepKernelINS1_5radix10policy_hubIiiyE10Policy1000ELNS0_9SortOrderE0EiiyiiNS1_21identity_decomposer_tEEEvPT5_SB_PT3_PKSC_PT1_PKSG_PT2_PKSK_T4_iiT6__param_2,
	.param .u64 .ptr .align 1 _ZN3cub18CUB_300001_SM_10006detail10radix_sort29DeviceRadixSortOnesweepKernelINS1_5radix10policy_hubIiiyE10Policy1000ELNS0_9SortOrderE0EiiyiiNS1_21identity_decomposer_tEEEvPT5_SB_PT3_PKSC_PT1_PKSG_PT2_PKSK_T4_iiT6__param_3,
	.param .u64 .ptr .align 1 _ZN3cub18CUB_300001_SM_10006detail10radix_sort29DeviceRadixSortOnesweepKernelINS1_5radix10policy_hubIiiyE10Policy1000ELNS0_9SortOrderE0EiiyiiNS1_21identity_decomposer_tEEEvPT5_SB_PT3_PKSC_PT1_PKSG_PT2_PKSK_T4_iiT6__param_4,
	.param .u64 .ptr .align 1 _ZN3cub18CUB_300001_SM_10006detail10radix_sort29DeviceRadixSortOnesweepKernelINS1_5radix10policy_hubIiiyE10Policy1000ELNS0_9SortOrderE0EiiyiiNS1_21identity_decomposer_tEEEvPT5_SB_PT3_PKSC_PT1_PKSG_PT2_PKSK_T4_iiT6__param_5,
	.param .u64 .ptr .align 1 _ZN3cub18CUB_300001_SM_10006detail10radix_sort29DeviceRadixSortOnesweepKernelINS1_5radix10policy_hubIiiyE10Policy1000ELNS0_9SortOrderE0EiiyiiNS1_21identity_decomposer_tEEEvPT5_SB_PT3_PKSC_PT1_PKSG_PT2_PKSK_T4_iiT6__param_6,
	.param .u64 .ptr .align 1 _ZN3cub18CUB_300001_SM_10006detail10radix_sort29DeviceRadixSortOnesweepKernelINS1_5radix10policy_hubIiiyE10Policy1000ELNS0_9SortOrderE0EiiyiiNS1_21identity_decomposer_tEEEvPT5_SB_PT3_PKSC_PT1_PKSG_PT2_PKSK_T4_iiT6__param_7,
	.param .u32 _ZN3cub18CUB_300001_SM_10006detail10radix_sort29DeviceRadixSortOnesweepKernelINS1_5radix10policy_hubIiiyE10Policy1000ELNS0_9SortOrderE0EiiyiiNS1_21identity_decomposer_tEEEvPT5_SB_PT3_PKSC_PT1_PKSG_PT2_PKSK_T4_iiT6__param_8,
	.param .u32 _ZN3cub18CUB_300001_SM_10006detail10radix_sort29DeviceRadixSortOnesweepKernelINS1_5radix10policy_hubIiiyE10Policy1000ELNS0_9SortOrderE0EiiyiiNS1_21identity_decomposer_tEEEvPT5_SB_PT3_PKSC_PT1_PKSG_PT2_PKSK_T4_iiT6__param_9,
	.param .u32 _ZN3cub18CUB_300001_SM_10006detail10radix_sort29DeviceRadixSortOnesweepKernelINS1_5radix10policy_hubIiiyE10Policy1000ELNS0_9SortOrderE0EiiyiiNS1_21identity_decomposer_tEEEvPT5_SB_PT3_PKSC_PT1_PKSG_PT2_PKSK_T4_iiT6__param_10,
	.param .align 1 .b8 _ZN3cub18CUB_300001_SM_10006detail10radix_sort29DeviceRadixSortOnesweepKernelINS1_5radix10policy_hubIiiyE10Policy1000ELNS0_9SortOrderE0EiiyiiNS1_21identity_decomposer_tEEEvPT5_SB_PT3_PKSC_PT1_PKSG_PT2_PKSK_T4_iiT6__param_11[1]
)
.maxntid 384
{
	.reg .pred 	%p<205>;
	.reg .b32 	%r<2283>;
	.reg .b64 	%rd<457>;
	// demoted variable
	.shared .align 16 .b8 _ZZN3cub18CUB_300001_SM_10006detail10radix_sort29DeviceRadixSortOnesweepKernelINS1_5radix10policy_hubIiiyE10Policy1000ELNS0_9SortOrderE0EiiyiiNS1_21identity_decomposer_tEEEvPT5_SB_PT3_PKSC_PT1_PKSG_PT2_PKSK_T4_iiT6_E1s[28160];
	ld.param.u64 	%rd43, [_ZN3cub18CUB_300001_SM_10006detail10radix_sort29DeviceRadixSortOnesweepKernelINS1_5radix10policy_hubIiiyE10Policy1000ELNS0_9SortOrderE0EiiyiiNS1_21identity_decomposer_tEEEvPT5_SB_PT3_PKSC_PT1_PKSG_PT2_PKSK_T4_iiT6__param_0];
	ld.param.u64 	%rd44, [_ZN3cub18CUB_300001_SM_10006detail10radix_sort29DeviceRadixSortOnesweepKernelINS1_5radix10policy_hubIiiyE10Policy1000ELNS0_9SortOrderE0EiiyiiNS1_21identity_decomposer_tEEEvPT5_SB_PT3_PKSC_PT1_PKSG_PT2_PKSK_T4_iiT6__param_1];
	ld.param.u64 	%rd47, [_ZN3cub18CUB_300001_SM_10006detail10radix_sort29DeviceRadixSortOnesweepKernelINS1_5radix10policy_hubIiiyE10Policy1000ELNS0_9SortOrderE0EiiyiiNS1_21identity_decomposer_tEEEvPT5_SB_PT3_PKSC_PT1_PKSG_PT2_PKSK_T4_iiT6__param_4];
	ld.param.u64 	%rd50, [_ZN3cub18CUB_300001_SM_10006detail10radix_sort29DeviceRadixSortOnesweepKernelINS1_5radix10policy_hubIiiyE10Policy1000ELNS0_9SortOrderE0EiiyiiNS1_21identity_decomposer_tEEEvPT5_SB_PT3_PKSC_PT1_PKSG_PT2_PKSK_T4_iiT6__param_5];
	cvta.to.global.u64 	%rd1, %rd47;
	cvta.to.global.u64 	%rd2, %rd43;
	cvta.to.global.u64 	%rd3, %rd50;
	mov.u32 	%r1, %tid.x;
	// begin inline asm
	mov.u32 %r443, %laneid;
	// end inline asm
	setp.ne.s32 	%p1, %r1, 0;
	@%p1 bra 	$L__BB10_2;
	cvta.to.global.u64 	%rd51, %rd44;
	atom.global.add.u32 	%r444, [%rd51], 1;
	st.shared.u32 	[_ZZN3cub18CUB_300001_SM_10006detail10radix_sort29DeviceRadixSortOnesweepKernelINS1_5radix10policy_hubIiiyE10Policy1000ELNS0_9SortOrderE0EiiyiiNS1_21identity_decomposer_tEEEvPT5_SB_PT3_PKSC_PT1_PKSG_PT2_PKSK_T4_iiT6_E1s+26112], %r444;
$L__BB10_2:
	ld.param.u32 	%r2078, [_ZN3cub18CUB_300001_SM_10006detail10radix_sort29DeviceRadixSortOnesweepKernelINS1_5radix10policy_hubIiiyE10Policy1000ELNS0_9SortOrderE0EiiyiiNS1_21identity_decomposer_tEEEvPT5_SB_PT3_PKSC_PT1_PKSG_PT2_PKSK_T4_iiT6__param_8];
	bar.sync 	0;
	ld.shared.u32 	%r3, [_ZZN3cub18CUB_300001_SM_10006detail10radix_sort29DeviceRadixSortOnesweepKernelINS1_5radix10policy_hubIiiyE10Policy1000ELNS0_9SortOrderE0EiiyiiNS1_21identity_decomposer_tEEEvPT5_SB_PT3_PKSC_PT1_PKSG_PT2_PKSK_T4_iiT6_E1s+26112];
	mul.lo.s32 	%r445, %r3, 6528;
	add.s32 	%r4, %r445, 6528;
	setp.gt.s32 	%p2, %r4, %r2078;
	cvt.s64.s32 	%rd4, %r445;
	@%p2 bra 	$L__BB10_4;
	and.b32  	%r446, %r1, 31;
	and.b32  	%r447, %r1, 992;
	mul.lo.s32 	%r448, %r447, 17;
	or.b32  	%r449, %r448, %r446;
	cvt.u64.u32 	%rd52, %r449;
	add.s64 	%rd53, %rd52, %rd4;
	shl.b64 	%rd54, %rd53, 2;
	add.s64 	%rd55, %rd3, %rd54;
	ld.global.u32 	%r2165, [%rd55];
	ld.global.u32 	%r2164, [%rd55+128];
	ld.global.u32 	%r2163, [%rd55+256];
	ld.global.u32 	%r2162, [%rd55+384];
	ld.global.u32 	%r2161, [%rd55+512];
	ld.global.u32 	%r2160, [%rd55+640];
	ld.global.u32 	%r2159, [%rd55+768];
	ld.global.u32 	%r2158, [%rd55+896];
	ld.global.u32 	%r2157, [%rd55+1024];
	ld.global.u32 	%r2156, [%rd55+1152];
	ld.global.u32 	%r2155, [%rd55+1280];
	ld.global.u32 	%r2154, [%rd55+1408];
	ld.global.u32 	%r2153, [%rd55+1536];
	ld.global.u32 	%r2152, [%rd55+1664];
	ld.global.u32 	%r2151, [%rd55+1792];
	ld.global.u32 	%r2150, [%rd55+1920];
	ld.global.u32 	%r2149, [%rd55+2048];
	bra.uni 	$L__BB10_38;
$L__BB10_4:
	ld.param.u32 	%r2079, [_ZN3cub18CUB_300001_SM_10006detail10radix_sort29DeviceRadixSortOnesweepKernelINS1_5radix10policy_hubIiiyE10Policy1000ELNS0_9SortOrderE0EiiyiiNS1_21identity_decomposer_tEEEvPT5_SB_PT3_PKSC_PT1_PKSG_PT2_PKSK_T4_iiT6__param_8];
	cvt.u32.u64 	%r451, %rd4;
	sub.s32 	%r22, %r2079, %r451;
	and.b32  	%r452, %r1, 31;
	and.b32  	%r453, %r1, 992;
	mul.lo.s32 	%r454, %r453, 17;
	or.b32  	%r23, %r454, %r452;
	setp.ge.s32 	%p3, %r23, %r22;
	cvt.u64.u32 	%rd56, %r23;
	add.s64 	%rd57, %rd56, %rd4;
	shl.b64 	%rd58, %rd57, 2;
	add.s64 	%rd5, %rd3, %rd58;
	mov.b32 	%r2165, 2147483647;
	@%p3 bra 	$L__BB10_6;
	ld.global.u32 	%r2165, [%rd5];
$L__BB10_6:
	add.s32 	%r456, %r23, 32;
	setp.ge.s32 	%p4, %r456, %r22;
	mov.b32 	%r2164, 2147483647;
	@%p4 bra 	$L__BB10_8;
	ld.global.u32 	%r2164, [%rd5+128];
$L__BB10_8:
	add.s32 	%r458, %r23, 64;
	setp.ge.s32 	%p5, %r458, %r22;
	mov.b32 	%r2163, 2147483647;
	@%p5 bra 	$L__BB10_10;
	ld.global.u32 	%r2163, [%rd5+256];
$L__BB10_10:
	add.s32 	%r460, %r23, 96;
	setp.ge.s32 	%p6, %r460, %r22;
	mov.b32 	%r2162, 2147483647;
	@%p6 bra 	$L__BB10_12;
	ld.global.u32 	%r2162, [%rd5+384];
$L__BB10_12:
	add.s32 	%r462, %r23, 128;
	setp.ge.s32 	%p7, %r462, %r22;
	mov.b32 	%r2161, 2147483647;
	@%p7 bra 	$L__BB10_14;
	ld.global.u32 	%r2161, [%rd5+512];
$L__BB10_14:
	add.s32 	%r464, %r23, 160;
	setp.ge.s32 	%p8, %r464, %r22;
	mov.b32 	%r2160, 2147483647;
	@%p8 bra 	$L__BB10_16;
	ld.global.u32 	%r2160, [%rd5+640];
$L__BB10_16:
	add.s32 	%r466, %r23, 192;
	setp.ge.s32 	%p9, %r466, %r22;
	mov.b32 	%r2159, 2147483647;
	@%p9 bra 	$L__BB10_18;
	ld.global.u32 	%r2159, [%rd5+768];
$L__BB10_18:
	add.s32 	%r468, %r23, 224;
	setp.ge.s32 	%p10, %r468, %r22;
	mov.b32 	%r2158, 2147483647;
	@%p10 bra 	$L__BB10_20;
	ld.global.u32 	%r2158, [%rd5+896];
$L__BB10_20:
	add.s32 	%r470, %r23, 256;
	setp.ge.s32 	%p11, %r470, %r22;
	mov.b32 	%r2157, 2147483647;
	@%p11 bra 	$L__BB10_22;
	ld.global.u32 	%r2157, [%rd5+1024];
$L__BB10_22:
	add.s32 	%r472, %r23, 288;
	setp.ge.s32 	%p12, %r472, %r22;
	mov.b32 	%r2156, 2147483647;
	@%p12 bra 	$L__BB10_24;
	ld.global.u32 	%r2156, [%rd5+1152];
$L__BB10_24:
	add.s32 	%r474, %r23, 320;
	setp.ge.s32 	%p13, %r474, %r22;
	mov.b32 	%r2155, 2147483647;
	@%p13 bra 	$L__BB10_26;
	ld.global.u32 	%r2155, [%rd5+1280];
$L__BB10_26:
	add.s32 	%r476, %r23, 352;
	setp.ge.s32 	%p14, %r476, %r22;
	mov.b32 	%r2154, 2147483647;
	@%p14 bra 	$L__BB10_28;
	ld.global.u32 	%r2154, [%rd5+1408];
$L__BB10_28:
	add.s32 	%r478, %r23, 384;
	setp.ge.s32 	%p15, %r478, %r22;
	mov.b32 	%r2153, 2147483647;
	@%p15 bra 	$L__BB10_30;
	ld.global.u32 	%r2153, [%rd5+1536];
$L__BB10_30:
	add.s32 	%r480, %r23, 416;
	setp.ge.s32 	%p16, %r480, %r22;
	mov.b32 	%r2152, 2147483647;
	@%p16 bra 	$L__BB10_32;
	ld.global.u32 	%r2152, [%rd5+1664];
$L__BB10_32:
	add.s32 	%r482, %r23, 448;
	setp.ge.s32 	%p17, %r482, %r22;
	mov.b32 	%r2151, 2147483647;
	@%p17 bra 	$L__BB10_34;
	ld.global.u32 	%r2151, [%rd5+1792];
$L__BB10_34:
	add.s32 	%r484, %r23, 480;
	setp.ge.s32 	%p18, %r484, %r22;
	mov.b32 	%r2150, 2147483647;
	@%p18 bra 	$L__BB10_36;
	ld.global.u32 	%r2150, [%rd5+1920];
$L__BB10_36:
	add.s32 	%r486, %r23, 512;
	setp.ge.s32 	%p19, %r486, %r22;
	mov.b32 	%r2149, 2147483647;
	@%p19 bra 	$L__BB10_38;
	ld.global.u32 	%r2149, [%rd5+2048];
$L__BB10_38:
	ld.param.u32 	%r2131, [_ZN3cub18CUB_300001_SM_10006detail10radix_sort29DeviceRadixSortOnesweepKernelINS1_5radix10policy_hubIiiyE10Policy1000ELNS0_9SortOrderE0EiiyiiNS1_21identity_decomposer_tEEEvPT5_SB_PT3_PKSC_PT1_PKSG_PT2_PKSK_T4_iiT6__param_10];
	mov.b32 	%r487, -1;
	shl.b32 	%r488, %r487, %r2131;
	not.b32 	%r74, %r488;
	shr.u32 	%r75, %r1, 5;
	shl.b32 	%r489, %r75, 10;
	mov.u32 	%r490, _ZZN3cub18CUB_300001_SM_10006detail10radix_sort29DeviceRadixSortOnesweepKernelINS1_5radix10policy_hubIiiyE10Policy1000ELNS0_9SortOrderE0EiiyiiNS1_21identity_decomposer_tEEEvPT5_SB_PT3_PKSC_PT1_PKSG_PT2_PKSK_T4_iiT6_E1s;
	add.s32 	%r76, %r490, %r489;
	setp.gt.s32 	%p20, %r443, 255;
	@%p20 bra 	$L__BB10_51;
	max.s32 	%r491, %r443, 224;
	sub.s32 	%r492, %r491, %r443;
	add.s32 	%r493, %r492, 31;
	shr.u32 	%r494, %r493, 5;
	add.s32 	%r77, %r494, 1;
	and.b32  	%r78, %r77, 15;
	setp.lt.u32 	%p21, %r493, 480;
	mov.u32 	%r2169, %r443;
	@%p21 bra 	$L__BB10_42;
	and.b32  	%r495, %r77, 268435440;
	neg.s32 	%r2167, %r495;
	shl.b32 	%r497, %r443, 2;
	add.s32 	%r498, %r489, %r497;
	add.s32 	%r500, %r498, %r490;
	add.s32 	%r2166, %r500, 1024;
	mov.u32 	%r2169, %r443;
$L__BB10_41:
	.pragma "nounroll";
	mov.b32 	%r501, 0;
	st.shared.u32 	[%r2166+-1024], %r501;
	st.shared.u32 	[%r2166+-896], %r501;
	st.shared.u32 	[%r2166+-768], %r501;
	st.shared.u32 	[%r2166+-640], %r501;
	st.shared.u32 	[%r2166+-512], %r501;
	st.shared.u32 	[%r2166+-384], %r501;
	st.shared.u32 	[%r2166+-256], %r501;
	st.shared.u32 	[%r2166+-128], %r501;
	st.shared.u32 	[%r2166], %r501;
	st.shared.u32 	[%r2166+128], %r501;
	st.shared.u32 	[%r2166+256], %r501;
	st.shared.u32 	[%r2166+384], %r501;
	st.shared.u32 	[%r2166+512], %r501;
	st.shared.u32 	[%r2166+640], %r501;
	st.shared.u32 	[%r2166+768], %r501;
	st.shared.u32 	[%r2166+896], %r501;
	add.s32 	%r2169, %r2169, 512;
	add.s32 	%r2167, %r2167, 16;
	add.s32 	%r2166, %r2166, 2048;
	setp.ne.s32 	%p22, %r2167, 0;
	@%p22 bra 	$L__BB10_41;
$L__BB10_42:
	setp.eq.s32 	%p23, %r78, 0;
	@%p23 bra 	$L__BB10_51;
	and.b32  	%r88, %r77, 7;
	setp.lt.u32 	%p24, %r78, 8;
	@%p24 bra 	$L__BB10_45;
	shl.b32 	%r502, %r2169, 2;
	add.s32 	%r503, %r76, %r502;
	mov.b32 	%r504, 0;
	st.shared.u32 	[%r503], %r504;
	st.shared.u32 	[%r503+128], %r504;
	st.shared.u32 	[%r503+256], %r504;
	st.shared.u32 	[%r503+384], %r504;
	st.shared.u32 	[%r503+512], %r504;
	st.shared.u32 	[%r503+640], %r504;
	st.shared.u32 	[%r503+768], %r504;
	st.shared.u32 	[%r503+896], %r504;
	add.s32 	%r2169, %r2169, 256;
$L__BB10_45:
	setp.eq.s32 	%p25, %r88, 0;
	@%p25 bra 	$L__BB10_51;
	and.b32  	%r91, %r77, 3;
	setp.lt.u32 	%p26, %r88, 4;
	@%p26 bra 	$L__BB10_48;
	shl.b32 	%r505, %r2169, 2;
	add.s32 	%r506, %r76, %r505;
	mov.b32 	%r507, 0;
	st.shared.u32 	[%r506], %r507;
	st.shared.u32 	[%r506+128], %r507;
	st.shared.u32 	[%r506+256], %r507;
	st.shared.u32 	[%r506+384], %r507;
	add.s32 	%r2169, %r2169, 128;
$L__BB10_48:
	setp.eq.s32 	%p27, %r91, 0;
	@%p27 bra 	$L__BB10_51;
	shl.b32 	%r509, %r2169, 2;
	add.s32 	%r510, %r489, %r509;
	add.s32 	%r2173, %r490, %r510;
	neg.s32 	%r2172, %r91;
$L__BB10_50:
	.pragma "nounroll";
	mov.b32 	%r512, 0;
	st.shared.u32 	[%r2173], %r512;
	add.s32 	%r2173, %r2173, 128;
	add.s32 	%r2172, %r2172, 1;
	setp.ne.s32 	%p28, %r2172, 0;
	@%p28 bra 	$L__BB10_50;
$L__BB10_51:
	ld.param.u32 	%r2094, [_ZN3cub18CUB_300001_SM_10006detail10radix_sort29DeviceRadixSortOnesweepKernelINS1_5radix10policy_hubIiiyE10Policy1000ELNS0_9SortOrderE0EiiyiiNS1_21identity_decomposer_tEEEvPT5_SB_PT3_PKSC_PT1_PKSG_PT2_PKSK_T4_iiT6__param_9];
	bar.warp.sync 	-1;
	xor.b32  	%r514, %r2165, -2147483648;
	shr.u32 	%r515, %r514, %r2094;
	and.b32  	%r100, %r515, %r74;
	shl.b32 	%r516, %r100, 2;
	add.s32 	%r517, %r76, %r516;
	atom.shared.add.u32 	%r518, [%r517], 1;
	xor.b32  	%r2227, %r2164, -2147483648;
	shr.u32 	%r520, %r2227, %r2094;
	and.b32  	%r521, %r520, %r74;
	shl.b32 	%r522, %r521, 2;
	add.s32 	%r523, %r76, %r522;
	atom.shared.add.u32 	%r524, [%r523], 1;
	xor.b32  	%r2226, %r2163, -2147483648;
	shr.u32 	%r526, %r2226, %r2094;
	and.b32  	%r527, %r526, %r74;
	shl.b32 	%r528, %r527, 2;
	add.s32 	%r529, %r76, %r528;
	atom.shared.add.u32 	%r530, [%r529], 1;
	xor.b32  	%r2225, %r2162, -2147483648;
	shr.u32 	%r532, %r2225, %r2094;
	and.b32  	%r533, %r532, %r74;
	shl.b32 	%r534, %r533, 2;
	add.s32 	%r535, %r76, %r534;
	atom.shared.add.u32 	%r536, [%r535], 1;
	xor.b32  	%r537, %r2161, -2147483648;
	shr.u32 	%r538, %r537, %r2094;
	and.b32  	%r539, %r538, %r74;
	shl.b32 	%r540, %r539, 2;
	add.s32 	%r541, %r76, %r540;
	atom.shared.add.u32 	%r542, [%r541], 1;
	xor.b32  	%r543, %r2160, -2147483648;
	shr.u32 	%r544, %r543, %r2094;
	and.b32  	%r545, %r544, %r74;
	shl.b32 	%r546, %r545, 2;
	add.s32 	%r547, %r76, %r546;
	atom.shared.add.u32 	%r548, [%r547], 1;
	xor.b32  	%r549, %r2159, -2147483648;
	shr.u32 	%r550, %r549, %r2094;
	and.b32  	%r551, %r550, %r74;
	shl.b32 	%r552, %r551, 2;
	add.s32 	%r553, %r76, %r552;
	atom.shared.add.u32 	%r554, [%r553], 1;
	xor.b32  	%r555, %r2158, -2147483648;
	shr.u32 	%r556, %r555, %r2094;
	and.b32  	%r557, %r556, %r74;
	shl.b32 	%r558, %r557, 2;
	add.s32 	%r559, %r76, %r558;
	atom.shared.add.u32 	%r560, [%r559], 1;
	xor.b32  	%r561, %r2157, -2147483648;
	shr.u32 	%r562, %r561, %r2094;
	and.b32  	%r563, %r562, %r74;
	shl.b32 	%r564, %r563, 2;
	add.s32 	%r565, %r76, %r564;
	atom.shared.add.u32 	%r566, [%r565], 1;
	xor.b32  	%r567, %r2156, -2147483648;
	shr.u32 	%r568, %r567, %r2094;
	and.b32  	%r569, %r568, %r74;
	shl.b32 	%r570, %r569, 2;
	add.s32 	%r571, %r76, %r570;
	atom.shared.add.u32 	%r572, [%r571], 1;
	xor.b32  	%r573, %r2155, -2147483648;
	shr.u32 	%r574, %r573, %r2094;
	and.b32  	%r575, %r574, %r74;
	shl.b32 	%r576, %r575, 2;
	add.s32 	%r577, %r76, %r576;
	atom.shared.add.u32 	%r578, [%r577], 1;
	xor.b32  	%r579, %r2154, -2147483648;
	shr.u32 	%r580, %r579, %r2094;
	and.b32  	%r581, %r580, %r74;
	shl.b32 	%r582, %r581, 2;
	add.s32 	%r583, %r76, %r582;
	atom.shared.add.u32 	%r584, [%r583], 1;
	xor.b32  	%r585, %r2153, -2147483648;
	shr.u32 	%r586, %r585, %r2094;
	and.b32  	%r587, %r586, %r74;
	shl.b32 	%r588, %r587, 2;
	add.s32 	%r589, %r76, %r588;
	atom.shared.add.u32 	%r590, [%r589], 1;
	xor.b32  	%r591, %r2152, -2147483648;
	shr.u32 	%r592, %r591, %r2094;
	and.b32  	%r593, %r592, %r74;
	shl.b32 	%r594, %r593, 2;
	add.s32 	%r595, %r76, %r594;
	atom.shared.add.u32 	%r596, [%r595], 1;
	xor.b32  	%r597, %r2151, -2147483648;
	shr.u32 	%r598, %r597, %r2094;
	and.b32  	%r599, %r598, %r74;
	shl.b32 	%r600, %r599, 2;
	add.s32 	%r601, %r76, %r600;
	atom.shared.add.u32 	%r602, [%r601], 1;
	xor.b32  	%r603, %r2150, -2147483648;
	shr.u32 	%r604, %r603, %r2094;
	and.b32  	%r605, %r604, %r74;
	shl.b32 	%r606, %r605, 2;
	add.s32 	%r607, %r76, %r606;
	atom.shared.add.u32 	%r608, [%r607], 1;
	xor.b32  	%r2212, %r2149, -2147483648;
	shr.u32 	%r610, %r2212, %r2094;
	and.b32  	%r611, %r610, %r74;
	shl.b32 	%r612, %r611, 2;
	add.s32 	%r613, %r76, %r612;
	atom.shared.add.u32 	%r614, [%r613], 1;
	bar.sync 	0;
	setp.gt.u32 	%p29, %r1, 255;
	shl.b32 	%r615, %r1, 2;
	add.s32 	%r101, %r490, %r615;
	mov.b32 	%r2174, 0;
	@%p29 bra 	$L__BB10_53;
	ld.shared.u32 	%r617, [%r101];
	mov.b32 	%r618, 0;
	st.shared.u32 	[%r101], %r618;
	ld.shared.u32 	%r619, [%r101+1024];
	st.shared.u32 	[%r101+1024], %r617;
	add.s32 	%r620, %r619, %r617;
	ld.shared.u32 	%r621, [%r101+2048];
	st.shared.u32 	[%r101+2048], %r620;
	add.s32 	%r622, %r621, %r620;
	ld.shared.u32 	%r623, [%r101+3072];
	st.shared.u32 	[%r101+3072], %r622;
	add.s32 	%r624, %r623, %r622;
	ld.shared.u32 	%r625, [%r101+4096];
	st.shared.u32 	[%r101+4096], %r624;
	add.s32 	%r626, %r625, %r624;
	ld.shared.u32 	%r627, [%r101+5120];
	st.shared.u32 	[%r101+5120], %r626;
	add.s32 	%r628, %r627, %r626;
	ld.shared.u32 	%r629, [%r101+6144];
	st.shared.u32 	[%r101+6144], %r628;
	add.s32 	%r630, %r629, %r628;
	ld.shared.u32 	%r631, [%r101+7168];
	st.shared.u32 	[%r101+7168], %r630;
	add.s32 	%r632, %r631, %r630;
	ld.shared.u32 	%r633, [%r101+8192];
	st.shared.u32 	[%r101+8192], %r632;
	add.s32 	%r634, %r633, %r632;
	ld.shared.u32 	%r635, [%r101+9216];
	st.shared.u32 	[%r101+9216], %r634;
	add.s32 	%r636, %r635, %r634;
	ld.shared.u32 	%r637, [%r101+10240];
	st.shared.u32 	[%r101+10240], %r636;
	add.s32 	%r638, %r637, %r636;
	ld.shared.u32 	%r639, [%r101+11264];
	st.shared.u32 	[%r101+11264], %r638;
	add.s32 	%r2174, %r639, %r638;
$L__BB10_53:
	setp.gt.u32 	%p30, %r1, 255;
	shl.b32 	%r640, %r3, 8;
	add.s32 	%r641, %r640, %r1;
	mul.wide.s32 	%rd59, %r641, 4;
	add.s64 	%rd6, %rd2, %rd59;
	@%p30 bra 	$L__BB10_55;
	or.b32  	%r642, %r2174, 1073741824;
	st.volatile.global.u32 	[%rd6], %r642;
$L__BB10_55:
	ld.param.u64 	%rd442, [_ZN3cub18CUB_300001_SM_10006detail10radix_sort29DeviceRadixSortOnesweepKernelINS1_5radix10policy_hubIiiyE10Policy1000ELNS0_9SortOrderE0EiiyiiNS1_21identity_decomposer_tEEEvPT5_SB_PT3_PKSC_PT1_PKSG_PT2_PKSK_T4_iiT6__param_7];
	xor.b32  	%r2223, %r2160, -2147483648;
	xor.b32  	%r2224, %r2161, -2147483648;
	xor.b32  	%r2222, %r2159, -2147483648;
	xor.b32  	%r2221, %r2158, -2147483648;
	xor.b32  	%r2228, %r2165, -2147483648;
	xor.b32  	%r2218, %r2155, -2147483648;
	xor.b32  	%r2220, %r2157, -2147483648;
	xor.b32  	%r2217, %r2154, -2147483648;
	xor.b32  	%r2219, %r2156, -2147483648;
	xor.b32  	%r2215, %r2152, -2147483648;
	xor.b32  	%r2216, %r2153, -2147483648;
	xor.b32  	%r2213, %r2150, -2147483648;
	xor.b32  	%r2214, %r2151, -2147483648;
	setp.lt.u32 	%p31, %r1, 256;
	setp.eq.s32 	%p32, %r2174, 6528;
	and.pred  	%p33, %p31, %p32;
	selp.u32 	%r643, 1, 0, %p33;
	{ 
	.reg .pred 	%p1; 
	.reg .pred 	%p2; 
	setp.ne.u32 	%p1, %r643, 0; 
	bar.red.or.pred 	%p2, 0, %p1; 
	selp.u32 	%r644, 1, 0, %p2; 
	}
	setp.eq.s32 	%p34, %r644, 0;
	and.b32  	%r645, %r1, 992;
	and.b32  	%r646, %r1, 31;
	mul.lo.s32 	%r647, %r645, 17;
	or.b32  	%r648, %r647, %r646;
	cvt.u64.u32 	%rd7, %r648;
	mul.lo.s32 	%r649, %r3, 6528;
	cvt.s64.s32 	%rd60, %r649;
	add.s64 	%rd61, %rd7, %rd60;
	cvta.to.global.u64 	%rd62, %rd442;
	shl.b64 	%rd63, %rd61, 2;
	add.s64 	%rd8, %rd62, %rd63;
	cvt.u64.u32 	%rd9, %r1;
	@%p34 bra 	$L__BB10_175;
	setp.gt.u32 	%p35, %r1, 255;
	shl.b32 	%r650, %r1, 3;
	mov.u32 	%r651, _ZZN3cub18CUB_300001_SM_10006detail10radix_sort29DeviceRadixSortOnesweepKernelINS1_5radix10policy_hubIiiyE10Policy1000ELNS0_9SortOrderE0EiiyiiNS1_21identity_decomposer_tEEEvPT5_SB_PT3_PKSC_PT1_PKSG_PT2_PKSK_T4_iiT6_E1s;
	add.s32 	%r652, %r651, %r650;
	add.s32 	%r121, %r652, 26112;
	@%p35 bra 	$L__BB10_64;
	ld.param.u64 	%rd436, [_ZN3cub18CUB_300001_SM_10006detail10radix_sort29DeviceRadixSortOnesweepKernelINS1_5radix10policy_hubIiiyE10Policy1000ELNS0_9SortOrderE0EiiyiiNS1_21identity_decomposer_tEEEvPT5_SB_PT3_PKSC_PT1_PKSG_PT2_PKSK_T4_iiT6__param_3];
	cvta.to.global.u64 	%rd64, %rd436;
	shl.b64 	%rd65, %rd9, 3;
	add.s64 	%rd66, %rd64, %rd65;
	ld.global.u64 	%rd67, [%rd66];
	setp.gt.u32 	%p36, %r1, %r100;
	selp.b64 	%rd68, 6528, 0, %p36;
	sub.s64 	%rd455, %rd67, %rd68;
	st.shared.u64 	[%r121], %rd455;
	setp.lt.s32 	%p37, %r3, 1;
	mov.u32 	%r2178, %r2174;
	@%p37 bra 	$L__BB10_63;
	mov.b32 	%r2176, -1;
	mov.u32 	%r2175, %r3;
	mov.u32 	%r2178, %r2174;
$L__BB10_59:
	ld.param.u64 	%rd429, [_ZN3cub18CUB_300001_SM_10006detail10radix_sort29DeviceRadixSortOnesweepKernelINS1_5radix10policy_hubIiiyE10Policy1000ELNS0_9SortOrderE0EiiyiiNS1_21identity_decomposer_tEEEvPT5_SB_PT3_PKSC_PT1_PKSG_PT2_PKSK_T4_iiT6__param_0];
	add.s32 	%r125, %r2175, -1;
	shl.b32 	%r654, %r125, 8;
	add.s32 	%r655, %r654, %r1;
	cvta.to.global.u64 	%rd69, %rd429;
	mul.wide.s32 	%rd70, %r655, 4;
	add.s64 	%rd11, %rd69, %rd70;
$L__BB10_60:
	membar.cta;
	ld.volatile.global.u32 	%r126, [%rd11];
	setp.eq.s32 	%p38, %r126, 0;
	@%p38 bra 	$L__BB10_60;
	and.b32  	%r656, %r126, 1073741823;
	add.s32 	%r2178, %r656, %r2178;
	setp.gt.s32 	%p39, %r126, -1;
	vote.sync.ballot.b32 	%r2176, %p39, %r2176;
	setp.gt.u32 	%p41, %r2175, 1;
	and.pred  	%p42, %p39, %p41;
	mov.u32 	%r2175, %r125;
	@%p42 bra 	$L__BB10_59;
	ld.shared.u64 	%rd455, [%r121];
$L__BB10_63:
	or.b32  	%r657, %r2178, -2147483648;
	st.volatile.global.u32 	[%rd6], %r657;
	sub.s32 	%r658, %r2178, %r2174;
	cvt.s64.s32 	%rd71, %r658;
	add.s64 	%rd72, %rd455, %rd71;
	st.shared.u64 	[%r121], %rd72;
$L__BB10_64:
	ld.param.u32 	%r2080, [_ZN3cub18CUB_300001_SM_10006detail10radix_sort29DeviceRadixSortOnesweepKernelINS1_5radix10policy_hubIiiyE10Policy1000ELNS0_9SortOrderE0EiiyiiNS1_21identity_decomposer_tEEEvPT5_SB_PT3_PKSC_PT1_PKSG_PT2_PKSK_T4_iiT6__param_8];
	ld.param.u64 	%rd432, [_ZN3cub18CUB_300001_SM_10006detail10radix_sort29DeviceRadixSortOnesweepKernelINS1_5radix10policy_hubIiiyE10Policy1000ELNS0_9SortOrderE0EiiyiiNS1_21identity_decomposer_tEEEvPT5_SB_PT3_PKSC_PT1_PKSG_PT2_PKSK_T4_iiT6__param_2];
	setp.gt.u32 	%p43, %r1, 255;
	setp.lt.s32 	%p44, %r4, %r2080;
	setp.eq.s64 	%p45, %rd432, 0;
	or.pred  	%p46, %p45, %p44;
	or.pred  	%p47, %p43, %p46;
	@%p47 bra 	$L__BB10_66;
	ld.param.u64 	%rd433, [_ZN3cub18CUB_300001_SM_10006detail10radix_sort29DeviceRadixSortOnesweepKernelINS1_5radix10policy_hubIiiyE10Policy1000ELNS0_9SortOrderE0EiiyiiNS1_21identity_decomposer_tEEEvPT5_SB_PT3_PKSC_PT1_PKSG_PT2_PKSK_T4_iiT6__param_2];
	ld.shared.u64 	%rd73, [%r121];
	setp.gt.u32 	%p48, %r1, %r100;
	selp.b64 	%rd74, 6528, 0, %p48;
	cvt.s64.s32 	%rd75, %r2174;
	add.s64 	%rd76, %rd74, %rd75;
	add.s64 	%rd77, %rd76, %rd73;
	cvta.to.global.u64 	%rd78, %rd433;
	shl.b64 	%rd79, %rd9, 3;
	add.s64 	%rd80, %rd78, %rd79;
	st.global.u64 	[%rd80], %rd77;
$L__BB10_66:
	ld.param.u32 	%r2081, [_ZN3cub18CUB_300001_SM_10006detail10radix_sort29DeviceRadixSortOnesweepKernelINS1_5radix10policy_hubIiiyE10Policy1000ELNS0_9SortOrderE0EiiyiiNS1_21identity_decomposer_tEEEvPT5_SB_PT3_PKSC_PT1_PKSG_PT2_PKSK_T4_iiT6__param_8];
	setp.gt.s32 	%p49, %r4, %r2081;
	bar.sync 	0;
	shl.b32 	%r659, %r100, 3;
	add.s32 	%r661, %r651, %r659;
	ld.shared.u64 	%rd14, [%r661+26112];
	@%p49 bra 	$L__BB10_68;
	add.s64 	%rd81, %rd14, %rd7;
	shl.b64 	%rd82, %rd81, 2;
	add.s64 	%rd83, %rd1, %rd82;
	st.global.u32 	[%rd83], %r2165;
	st.global.u32 	[%rd83+128], %r2164;
	st.global.u32 	[%rd83+256], %r2163;
	st.global.u32 	[%rd83+384], %r2162;
	st.global.u32 	[%rd83+512], %r2161;
	st.global.u32 	[%rd83+640], %r2160;
	st.global.u32 	[%rd83+768], %r2159;
	st.global.u32 	[%rd83+896], %r2158;
	st.global.u32 	[%rd83+1024], %r2157;
	st.global.u32 	[%rd83+1152], %r2156;
	st.global.u32 	[%rd83+1280], %r2155;
	st.global.u32 	[%rd83+1408], %r2154;
	st.global.u32 	[%rd83+1536], %r2153;
	st.global.u32 	[%rd83+1664], %r2152;
	st.global.u32 	[%rd83+1792], %r2151;
	st.global.u32 	[%rd83+1920], %r2150;
	st.global.u32 	[%rd83+2048], %r2149;
	bra.uni 	$L__BB10_102;
$L__BB10_68:
	ld.param.u32 	%r2082, [_ZN3cub18CUB_300001_SM_10006detail10radix_sort29DeviceRadixSortOnesweepKernelINS1_5radix10policy_hubIiiyE10Policy1000ELNS0_9SortOrderE0EiiyiiNS1_21identity_decomposer_tEEEvPT5_SB_PT3_PKSC_PT1_PKSG_PT2_PKSK_T4_iiT6__param_8];
	cvt.u32.u64 	%r662, %rd7;
	mad.lo.s32 	%r130, %r3, -6528, %r2082;
	setp.ge.s32 	%p50, %r662, %r130;
	add.s64 	%rd84, %rd14, %rd7;
	shl.b64 	%rd85, %rd84, 2;
	add.s64 	%rd15, %rd1, %rd85;
	@%p50 bra 	$L__BB10_70;
	st.global.u32 	[%rd15], %r2165;
$L__BB10_70:
	add.s32 	%r664, %r662, 32;
	setp.ge.s32 	%p51, %r664, %r130;
	@%p51 bra 	$L__BB10_72;
	st.global.u32 	[%rd15+128], %r2164;
$L__BB10_72:
	add.s32 	%r666, %r662, 64;
	setp.ge.s32 	%p52, %r666, %r130;
	@%p52 bra 	$L__BB10_74;
	st.global.u32 	[%rd15+256], %r2163;
$L__BB10_74:
	add.s32 	%r668, %r662, 96;
	setp.ge.s32 	%p53, %r668, %r130;
	@%p53 bra 	$L__BB10_76;
	st.global.u32 	[%rd15+384], %r2162;
$L__BB10_76:
	add.s32 	%r670, %r662, 128;
	setp.ge.s32 	%p54, %r670, %r130;
	@%p54 bra 	$L__BB10_78;
	st.global.u32 	[%rd15+512], %r2161;
$L__BB10_78:
	add.s32 	%r672, %r662, 160;
	setp.ge.s32 	%p55, %r672, %r130;
	@%p55 bra 	$L__BB10_80;
	st.global.u32 	[%rd15+640], %r2160;
$L__BB10_80:
	add.s32 	%r674, %r662, 192;
	setp.ge.s32 	%p56, %r674, %r130;
	@%p56 bra 	$L__BB10_82;
	st.global.u32 	[%rd15+768], %r2159;
$L__BB10_82:
	add.s32 	%r676, %r662, 224;
	setp.ge.s32 	%p57, %r676, %r130;
	@%p57 bra 	$L__BB10_84;
	st.global.u32 	[%rd15+896], %r2158;
$L__BB10_84:
	add.s32 	%r678, %r662, 256;
	setp.ge.s32 	%p58, %r678, %r130;
	@%p58 bra 	$L__BB10_86;
	st.global.u32 	[%rd15+1024], %r2157;
$L__BB10_86:
	add.s32 	%r680, %r662, 288;
	setp.ge.s32 	%p59, %r680, %r130;
	@%p59 bra 	$L__BB10_88;
	st.global.u32 	[%rd15+1152], %r2156;
$L__BB10_88:
	add.s32 	%r682, %r662, 320;
	setp.ge.s32 	%p60, %r682, %r130;
	@%p60 bra 	$L__BB10_90;
	st.global.u32 	[%rd15+1280], %r2155;
$L__BB10_90:
	add.s32 	%r684, %r662, 352;
	setp.ge.s32 	%p61, %r684, %r130;
	@%p61 bra 	$L__BB10_92;
	st.global.u32 	[%rd15+1408], %r2154;
$L__BB10_92:
	add.s32 	%r686, %r662, 384;
	setp.ge.s32 	%p62, %r686, %r130;
	@%p62 bra 	$L__BB10_94;
	st.global.u32 	[%rd15+1536], %r2153;
$L__BB10_94:
	add.s32 	%r688, %r662, 416;
	setp.ge.s32 	%p63, %r688, %r130;
	@%p63 bra 	$L__BB10_96;
	st.global.u32 	[%rd15+1664], %r2152;
$L__BB10_96:
	add.s32 	%r690, %r662, 448;
	setp.ge.s32 	%p64, %r690, %r130;
	@%p64 bra 	$L__BB10_98;
	st.global.u32 	[%rd15+1792], %r2151;
$L__BB10_98:
	add.s32 	%r692, %r662, 480;
	setp.ge.s32 	%p65, %r692, %r130;
	@%p65 bra 	$L__BB10_100;
	st.global.u32 	[%rd15+1920], %r2150;
$L__BB10_100:
	add.s32 	%r694, %r662, 512;
	setp.ge.s32 	%p66, %r694, %r130;
	@%p66 bra 	$L__BB10_102;
	st.global.u32 	[%rd15+2048], %r2149;
$L__BB10_102:
	ld.param.u32 	%r2083, [_ZN3cub18CUB_300001_SM_10006detail10radix_sort29DeviceRadixSortOnesweepKernelINS1_5radix10policy_hubIiiyE10Policy1000ELNS0_9SortOrderE0EiiyiiNS1_21identity_decomposer_tEEEvPT5_SB_PT3_PKSC_PT1_PKSG_PT2_PKSK_T4_iiT6__param_8];
	setp.gt.s32 	%p67, %r4, %r2083;
	@%p67 bra 	$L__BB10_104;
	ld.global.u32 	%r2211, [%rd8];
	ld.global.u32 	%r2210, [%rd8+128];
	ld.global.u32 	%r2209, [%rd8+256];
	ld.global.u32 	%r2208, [%rd8+384];
	ld.global.u32 	%r2207, [%rd8+512];
	ld.global.u32 	%r2206, [%rd8+640];
	ld.global.u32 	%r2205, [%rd8+768];
	ld.global.u32 	%r2204, [%rd8+896];
	ld.global.u32 	%r2203, [%rd8+1024];
	ld.global.u32 	%r2202, [%rd8+1152];
	ld.global.u32 	%r2201, [%rd8+1280];
	ld.global.u32 	%r2200, [%rd8+1408];
	ld.global.u32 	%r2199, [%rd8+1536];
	ld.global.u32 	%r2198, [%rd8+1664];
	ld.global.u32 	%r2197, [%rd8+1792];
	ld.global.u32 	%r2196, [%rd8+1920];
	ld.global.u32 	%r2195, [%rd8+2048];
	bra.uni 	$L__BB10_138;
$L__BB10_104:
	ld.param.u32 	%r2084, [_ZN3cub18CUB_300001_SM_10006detail10radix_sort29DeviceRadixSortOnesweepKernelINS1_5radix10policy_hubIiiyE10Policy1000ELNS0_9SortOrderE0EiiyiiNS1_21identity_decomposer_tEEEvPT5_SB_PT3_PKSC_PT1_PKSG_PT2_PKSK_T4_iiT6__param_8];
	cvt.u32.u64 	%r696, %rd7;
	sub.s32 	%r148, %r2084, %r649;
	setp.ge.s32 	%p68, %r696, %r148;
	@%p68 bra 	$L__BB10_106;
	ld.global.u32 	%r2211, [%rd8];
$L__BB10_106:
	add.s32 	%r700, %r696, 32;
	setp.ge.s32 	%p69, %r700, %r148;
	@%p69 bra 	$L__BB10_108;
	ld.global.u32 	%r2210, [%rd8+128];
$L__BB10_108:
	add.s32 	%r703, %r696, 64;
	setp.ge.s32 	%p70, %r703, %r148;
	@%p70 bra 	$L__BB10_110;
	ld.global.u32 	%r2209, [%rd8+256];
$L__BB10_110:
	add.s32 	%r706, %r696, 96;
	setp.ge.s32 	%p71, %r706, %r148;
	@%p71 bra 	$L__BB10_112;
	ld.global.u32 	%r2208, [%rd8+384];
$L__BB10_112:
	add.s32 	%r709, %r696, 128;
	setp.ge.s32 	%p72, %r709, %r148;
	@%p72 bra 	$L__BB10_114;
	ld.global.u32 	%r2207, [%rd8+512];
$L__BB10_114:
	add.s32 	%r712, %r696, 160;
	setp.ge.s32 	%p73, %r712, %r148;
	@%p73 bra 	$L__BB10_116;
	ld.global.u32 	%r2206, [%rd8+640];
$L__BB10_116:
	add.s32 	%r715, %r696, 192;
	setp.ge.s32 	%p74, %r715, %r148;
	@%p74 bra 	$L__BB10_118;
	ld.global.u32 	%r2205, [%rd8+768];
$L__BB10_118:
	add.s32 	%r718, %r696, 224;
	setp.ge.s32 	%p75, %r718, %r148;
	@%p75 bra 	$L__BB10_120;
	ld.global.u32 	%r2204, [%rd8+896];
$L__BB10_120:
	add.s32 	%r721, %r696, 256;
	setp.ge.s32 	%p76, %r721, %r148;
	@%p76 bra 	$L__BB10_122;
	ld.global.u32 	%r2203, [%rd8+1024];
$L__BB10_122:
	add.s32 	%r724, %r696, 288;
	setp.ge.s32 	%p77, %r724, %r148;
	@%p77 bra 	$L__BB10_124;
	ld.global.u32 	%r2202, [%rd8+1152];
$L__BB10_124:
	add.s32 	%r727, %r696, 320;
	setp.ge.s32 	%p78, %r727, %r148;
	@%p78 bra 	$L__BB10_126;
	ld.global.u32 	%r2201, [%rd8+1280];
$L__BB10_126:
	add.s32 	%r730, %r696, 352;
	setp.ge.s32 	%p79, %r730, %r148;
	@%p79 bra 	$L__BB10_128;
	ld.global.u32 	%r2200, [%rd8+1408];
$L__BB10_128:
	add.s32 	%r733, %r696, 384;
	setp.ge.s32 	%p80, %r733, %r148;
	@%p80 bra 	$L__BB10_130;
	ld.global.u32 	%r2199, [%rd8+1536];
$L__BB10_130:
	add.s32 	%r736, %r696, 416;
	setp.ge.s32 	%p81, %r736, %r148;
	@%p81 bra 	$L__BB10_132;
	ld.global.u32 	%r2198, [%rd8+1664];
$L__BB10_132:
	add.s32 	%r739, %r696, 448;
	setp.ge.s32 	%p82, %r739, %r148;
	@%p82 bra 	$L__BB10_134;
	ld.global.u32 	%r2197, [%rd8+1792];
$L__BB10_134:
	add.s32 	%r742, %r696, 480;
	setp.ge.s32 	%p83, %r742, %r148;
	@%p83 bra 	$L__BB10_136;
	ld.global.u32 	%r2196, [%rd8+1920];
$L__BB10_136:
	add.s32 	%r745, %r696, 512;
	setp.ge.s32 	%p84, %r745, %r148;
	@%p84 bra 	$L__BB10_138;
	ld.global.u32 	%r2195, [%rd8+2048];
$L__BB10_138:
	ld.param.u32 	%r2085, [_ZN3cub18CUB_300001_SM_10006detail10radix_sort29DeviceRadixSortOnesweepKernelINS1_5radix10policy_hubIiiyE10Policy1000ELNS0_9SortOrderE0EiiyiiNS1_21identity_decomposer_tEEEvPT5_SB_PT3_PKSC_PT1_PKSG_PT2_PKSK_T4_iiT6__param_8];
	mad.lo.s32 	%r746, %r3, 6528, 6528;
	setp.gt.s32 	%p85, %r746, %r2085;
	@%p85 bra 	$L__BB10_140;
	ld.param.u64 	%rd439, [_ZN3cub18CUB_300001_SM_10006detail10radix_sort29DeviceRadixSortOnesweepKernelINS1_5radix10policy_hubIiiyE10Policy1000ELNS0_9SortOrderE0EiiyiiNS1_21identity_decomposer_tEEEvPT5_SB_PT3_PKSC_PT1_PKSG_PT2_PKSK_T4_iiT6__param_6];
	add.s64 	%rd86, %rd14, %rd7;
	cvta.to.global.u64 	%rd87, %rd439;
	shl.b64 	%rd88, %rd86, 2;
	add.s64 	%rd89, %rd87, %rd88;
	st.global.u32 	[%rd89], %r2211;
	st.global.u32 	[%rd89+128], %r2210;
	st.global.u32 	[%rd89+256], %r2209;
	st.global.u32 	[%rd89+384], %r2208;
	st.global.u32 	[%rd89+512], %r2207;
	st.global.u32 	[%rd89+640], %r2206;
	st.global.u32 	[%rd89+768], %r2205;
	st.global.u32 	[%rd89+896], %r2204;
	st.global.u32 	[%rd89+1024], %r2203;
	st.global.u32 	[%rd89+1152], %r2202;
	st.global.u32 	[%rd89+1280], %r2201;
	st.global.u32 	[%rd89+1408], %r2200;
	st.global.u32 	[%rd89+1536], %r2199;
	st.global.u32 	[%rd89+1664], %r2198;
	st.global.u32 	[%rd89+1792], %r2197;
	st.global.u32 	[%rd89+1920], %r2196;
	st.global.u32 	[%rd89+2048], %r2195;
	bra.uni 	$L__BB10_174;
$L__BB10_140:
	ld.param.u32 	%r2086, [_ZN3cub18CUB_300001_SM_10006detail10radix_sort29DeviceRadixSortOnesweepKernelINS1_5radix10policy_hubIiiyE10Policy1000ELNS0_9SortOrderE0EiiyiiNS1_21identity_decomposer_tEEEvPT5_SB_PT3_PKSC_PT1_PKSG_PT2_PKSK_T4_iiT6__param_8];
	ld.param.u64 	%rd440, [_ZN3cub18CUB_300001_SM_10006detail10radix_sort29DeviceRadixSortOnesweepKernelINS1_5radix10policy_hubIiiyE10Policy1000ELNS0_9SortOrderE0EiiyiiNS1_21identity_decomposer_tEEEvPT5_SB_PT3_PKSC_PT1_PKSG_PT2_PKSK_T4_iiT6__param_6];
	cvt.u32.u64 	%r747, %rd7;
	mad.lo.s32 	%r199, %r3, -6528, %r2086;
	setp.ge.s32 	%p86, %r747, %r199;
	add.s64 	%rd90, %rd14, %rd7;
	cvta.to.global.u64 	%rd91, %rd440;
	shl.b64 	%rd92, %rd90, 2;
	add.s64 	%rd16, %rd91, %rd92;
	@%p86 bra 	$L__BB10_142;
	st.global.u32 	[%rd16], %r2211;
$L__BB10_142:
	add.s32 	%r749, %r747, 32;
	setp.ge.s32 	%p87, %r749, %r199;
	@%p87 bra 	$L__BB10_144;
	st.global.u32 	[%rd16+128], %r2210;
$L__BB10_144:
	add.s32 	%r751, %r747, 64;
	setp.ge.s32 	%p88, %r751, %r199;
	@%p88 bra 	$L__BB10_146;
	st.global.u32 	[%rd16+256], %r2209;
$L__BB10_146:
	add.s32 	%r753, %r747, 96;
	setp.ge.s32 	%p89, %r753, %r199;
	@%p89 bra 	$L__BB10_148;
	st.global.u32 	[%rd16+384], %r2208;
$L__BB10_148:
	add.s32 	%r755, %r747, 128;
	setp.ge.s32 	%p90, %r755, %r199;
	@%p90 bra 	$L__BB10_150;
	st.global.u32 	[%rd16+512], %r2207;
$L__BB10_150:
	add.s32 	%r757, %r747, 160;
	setp.ge.s32 	%p91, %r757, %r199;
	@%p91 bra 	$L__BB10_152;
	st.global.u32 	[%rd16+640], %r2206;
$L__BB10_152:
	add.s32 	%r759, %r747, 192;
	setp.ge.s32 	%p92, %r759, %r199;
	@%p92 bra 	$L__BB10_154;
	st.global.u32 	[%rd16+768], %r2205;
$L__BB10_154:
	add.s32 	%r761, %r747, 224;
	setp.ge.s32 	%p93, %r761, %r199;
	@%p93 bra 	$L__BB10_156;
	st.global.u32 	[%rd16+896], %r2204;
$L__BB10_156:
	add.s32 	%r763, %r747, 256;
	setp.ge.s32 	%p94, %r763, %r199;
	@%p94 bra 	$L__BB10_158;
	st.global.u32 	[%rd16+1024], %r2203;
$L__BB10_158:
	add.s32 	%r765, %r747, 288;
	setp.ge.s32 	%p95, %r765, %r199;
	@%p95 bra 	$L__BB10_160;
	st.global.u32 	[%rd16+1152], %r2202;
$L__BB10_160:
	add.s32 	%r767, %r747, 320;
	setp.ge.s32 	%p96, %r767, %r199;
	@%p96 bra 	$L__BB10_162;
	st.global.u32 	[%rd16+1280], %r2201;
$L__BB10_162:
	add.s32 	%r769, %r747, 352;
	setp.ge.s32 	%p97, %r769, %r199;
	@%p97 bra 	$L__BB10_164;
	st.global.u32 	[%rd16+1408], %r2200;
$L__BB10_164:
	add.s32 	%r771, %r747, 384;
	setp.ge.s32 	%p98, %r771, %r199;
	@%p98 bra 	$L__BB10_166;
	st.global.u32 	[%rd16+1536], %r2199;
$L__BB10_166:
	add.s32 	%r773, %r747, 416;
	setp.ge.s32 	%p99, %r773, %r199;
	@%p99 bra 	$L__BB10_168;
	st.global.u32 	[%rd16+1664], %r2198;
$L__BB10_168:
	add.s32 	%r775, %r747, 448;
	setp.ge.s32 	%p100, %r775, %r199;
	@%p100 bra 	$L__BB10_170;
	st.global.u32 	[%rd16+1792], %r2197;
$L__BB10_170:
	add.s32 	%r777, %r747, 480;
	setp.ge.s32 	%p101, %r777, %r199;
	@%p101 bra 	$L__BB10_172;
	st.global.u32 	[%rd16+1920], %r2196;
$L__BB10_172:
	add.s32 	%r779, %r747, 512;
	setp.ge.s32 	%p102, %r779, %r199;
	@%p102 bra 	$L__BB10_174;
	st.global.u32 	[%rd16+2048], %r2195;
$L__BB10_174:
	// begin inline asm
	exit;
	// end inline asm
	mov.u32 	%r2212, %r2149;
	mov.u32 	%r2213, %r2150;
	mov.u32 	%r2214, %r2151;
	mov.u32 	%r2215, %r2152;
	mov.u32 	%r2216, %r2153;
	mov.u32 	%r2217, %r2154;
	mov.u32 	%r2218, %r2155;
	mov.u32 	%r2219, %r2156;
	mov.u32 	%r2220, %r2157;
	mov.u32 	%r2221, %r2158;
	mov.u32 	%r2222, %r2159;
	mov.u32 	%r2223, %r2160;
	mov.u32 	%r2224, %r2161;
	mov.u32 	%r2225, %r2162;
	mov.u32 	%r2226, %r2163;
	mov.u32 	%r2227, %r2164;
	mov.u32 	%r2228, %r2165;
$L__BB10_175:
	mul.hi.u32 	%r780, %r1, 357913942;
	add.s32 	%r781, %r780, %r1;
	shl.b32 	%r782, %r781, 2;
	mov.u32 	%r783, _ZZN3cub18CUB_300001_SM_10006detail10radix_sort29DeviceRadixSortOnesweepKernelINS1_5radix10policy_hubIiiyE10Policy1000ELNS0_9SortOrderE0EiiyiiNS1_21identity_decomposer_tEEEvPT5_SB_PT3_PKSC_PT1_PKSG_PT2_PKSK_T4_iiT6_E1s;
	add.s32 	%r784, %r783, %r782;
	add.s32 	%r217, %r784, 13328;
	st.shared.u32 	[%r784+13328], %r2174;
	bar.sync 	0;
	setp.gt.u32 	%p103, %r1, 31;
	@%p103 bra 	$L__BB10_177;
	mad.lo.s32 	%r816, %r1, 52, %r783;
	ld.shared.u32 	%r817, [%r816+13328];
	ld.shared.u32 	%r818, [%r816+13332];
	ld.shared.u32 	%r819, [%r816+13336];
	ld.shared.u32 	%r820, [%r816+13340];
	ld.shared.u32 	%r821, [%r816+13344];
	ld.shared.u32 	%r822, [%r816+13348];
	ld.shared.u32 	%r823, [%r816+13352];
	ld.shared.u32 	%r824, [%r816+13356];
	ld.shared.u32 	%r825, [%r816+13360];
	ld.shared.u32 	%r826, [%r816+13364];
	ld.shared.u32 	%r827, [%r816+13368];
	ld.shared.u32 	%r828, [%r816+13372];
	add.s32 	%r829, %r818, %r817;
	add.s32 	%r830, %r829, %r819;
	add.s32 	%r831, %r830, %r820;
	add.s32 	%r832, %r831, %r821;
	add.s32 	%r833, %r832, %r822;
	add.s32 	%r834, %r833, %r823;
	add.s32 	%r835, %r834, %r824;
	add.s32 	%r836, %r835, %r825;
	add.s32 	%r837, %r836, %r826;
	add.s32 	%r838, %r837, %r827;
	add.s32 	%r789, %r838, %r828;
	mov.b32 	%r787, 1;
	mov.b32 	%r812, 0;
	mov.b32 	%r814, -1;
	// begin inline asm
	{  .reg .s32 r0;  .reg .pred p;  shfl.sync.up.b32 r0|p, %r789, %r787, %r812, %r814;  @p add.s32 r0, r0, %r789;  mov.s32 %r785, r0;}
	// end inline asm
	mov.b32 	%r793, 2;
	// begin inline asm
	{  .reg .s32 r0;  .reg .pred p;  shfl.sync.up.b32 r0|p, %r785, %r793, %r812, %r814;  @p add.s32 r0, r0, %r785;  mov.s32 %r791, r0;}
	// end inline asm
	mov.b32 	%r799, 4;
	// begin inline asm
	{  .reg .s32 r0;  .reg .pred p;  shfl.sync.up.b32 r0|p, %r791, %r799, %r812, %r814;  @p add.s32 r0, r0, %r791;  mov.s32 %r797, r0;}
	// end inline asm
	mov.b32 	%r805, 8;
	// begin inline asm
	{  .reg .s32 r0;  .reg .pred p;  shfl.sync.up.b32 r0|p, %r797, %r805, %r812, %r814;  @p add.s32 r0, r0, %r797;  mov.s32 %r803, r0;}
	// end inline asm
	mov.b32 	%r811, 16;
	// begin inline asm
	{  .reg .s32 r0;  .reg .pred p;  shfl.sync.up.b32 r0|p, %r803, %r811, %r812, %r814;  @p add.s32 r0, r0, %r803;  mov.s32 %r809, r0;}
	// end inline asm
	sub.s32 	%r839, %r809, %r789;
	add.s32 	%r840, %r817, %r839;
	add.s32 	%r841, %r818, %r840;
	add.s32 	%r842, %r819, %r841;
	add.s32 	%r843, %r820, %r842;
	add.s32 	%r844, %r821, %r843;
	add.s32 	%r845, %r822, %r844;
	add.s32 	%r846, %r823, %r845;
	add.s32 	%r847, %r824, %r846;
	add.s32 	%r848, %r825, %r847;
	add.s32 	%r849, %r826, %r848;
	add.s32 	%r850, %r827, %r849;
	st.shared.u32 	[%r816+13328], %r839;
	st.shared.u32 	[%r816+13332], %r840;
	st.shared.u32 	[%r816+13336], %r841;
	st.shared.u32 	[%r816+13340], %r842;
	st.shared.u32 	[%r816+13344], %r843;
	st.shared.u32 	[%r816+13348], %r844;
	st.shared.u32 	[%r816+13352], %r845;
	st.shared.u32 	[%r816+13356], %r846;
	st.shared.u32 	[%r816+13360], %r847;
	st.shared.u32 	[%r816+13364], %r848;
	st.shared.u32 	[%r816+13368], %r849;
	st.shared.u32 	[%r816+13372], %r850;
$L__BB10_177:
	setp.gt.u32 	%p104, %r1, 255;
	bar.sync 	0;
	ld.shared.u32 	%r218, [%r217];
	@%p104 bra 	$L__BB10_179;
	shl.b32 	%r851, %r1, 2;
	add.s32 	%r853, %r783, %r851;
	ld.shared.u32 	%r854, [%r853];
	add.s32 	%r855, %r854, %r218;
	st.shared.u32 	[%r853], %r855;
	ld.shared.u32 	%r856, [%r853+1024];
	add.s32 	%r857, %r856, %r218;
	st.shared.u32 	[%r853+1024], %r857;
	ld.shared.u32 	%r858, [%r853+2048];
	add.s32 	%r859, %r858, %r218;
	st.shared.u32 	[%r853+2048], %r859;
	ld.shared.u32 	%r860, [%r853+3072];
	add.s32 	%r861, %r860, %r218;
	st.shared.u32 	[%r853+3072], %r861;
	ld.shared.u32 	%r862, [%r853+4096];
	add.s32 	%r863, %r862, %r218;
	st.shared.u32 	[%r853+4096], %r863;
	ld.shared.u32 	%r864, [%r853+5120];
	add.s32 	%r865, %r864, %r218;
	st.shared.u32 	[%r853+5120], %r865;
	ld.shared.u32 	%r866, [%r853+6144];
	add.s32 	%r867, %r866, %r218;
	st.shared.u32 	[%r853+6144], %r867;
	ld.shared.u32 	%r868, [%r853+7168];
	add.s32 	%r869, %r868, %r218;
	st.shared.u32 	[%r853+7168], %r869;
	ld.shared.u32 	%r870, [%r853+8192];
	add.s32 	%r871, %r870, %r218;
	st.shared.u32 	[%r853+8192], %r871;
	ld.shared.u32 	%r872, [%r853+9216];
	add.s32 	%r873, %r872, %r218;
	st.shared.u32 	[%r853+9216], %r873;
	ld.shared.u32 	%r874, [%r853+10240];
	add.s32 	%r875, %r874, %r218;
	st.shared.u32 	[%r853+10240], %r875;
	ld.shared.u32 	%r876, [%r853+11264];
	add.s32 	%r877, %r876, %r218;
	st.shared.u32 	[%r853+11264], %r877;
$L__BB10_179:
	ld.param.u32 	%r2132, [_ZN3cub18CUB_300001_SM_10006detail10radix_sort29DeviceRadixSortOnesweepKernelINS1_5radix10policy_hubIiiyE10Policy1000ELNS0_9SortOrderE0EiiyiiNS1_21identity_decomposer_tEEEvPT5_SB_PT3_PKSC_PT1_PKSG_PT2_PKSK_T4_iiT6__param_10];
	ld.param.u32 	%r2095, [_ZN3cub18CUB_300001_SM_10006detail10radix_sort29DeviceRadixSortOnesweepKernelINS1_5radix10policy_hubIiiyE10Policy1000ELNS0_9SortOrderE0EiiyiiNS1_21identity_decomposer_tEEEvPT5_SB_PT3_PKSC_PT1_PKSG_PT2_PKSK_T4_iiT6__param_9];
	shl.b32 	%r904, %r1, 5;
	and.b32  	%r905, %r904, 31744;
	add.s32 	%r219, %r783, %r905;
	bar.sync 	0;
	// begin inline asm
	mov.u32 %r878, %lanemask_le;
	// end inline asm
	shr.u32 	%r907, %r2228, %r2095;
	mov.b32 	%r908, -1;
	shl.b32 	%r909, %r908, %r2132;
	not.b32 	%r221, %r909;
	and.b32  	%r901, %r907, %r221;
	mov.b32 	%r881, 1;
	// begin inline asm
	{
    .reg .pred p;
    and.b32 %r879, %r901, %r881;    setp.ne.u32 p, %r879, 0;
    vote.ballot.sync.b32 %r879, p, 0xffffffff;
    @!p not.b32 %r879, %r879;
}

	// end inline asm
	mov.b32 	%r884, 2;
	// begin inline asm
	{
    .reg .pred p;
    and.b32 %r882, %r901, %r884;    setp.ne.u32 p, %r882, 0;
    vote.ballot.sync.b32 %r882, p, 0xffffffff;
    @!p not.b32 %r882, %r882;
}

	// end inline asm
	and.b32  	%r910, %r882, %r879;
	mov.b32 	%r887, 4;
	// begin inline asm
	{
    .reg .pred p;
    and.b32 %r885, %r901, %r887;    setp.ne.u32 p, %r885, 0;
    vote.ballot.sync.b32 %r885, p, 0xffffffff;
    @!p not.b32 %r885, %r885;
}

	// end inline asm
	and.b32  	%r911, %r885, %r910;
	mov.b32 	%r890, 8;
	// begin inline asm
	{
    .reg .pred p;
    and.b32 %r888, %r901, %r890;    setp.ne.u32 p, %r888, 0;
    vote.ballot.sync.b32 %r888, p, 0xffffffff;
    @!p not.b32 %r888, %r888;
}

	// end inline asm
	and.b32  	%r912, %r888, %r911;
	mov.b32 	%r893, 16;
	// begin inline asm
	{
    .reg .pred p;
    and.b32 %r891, %r901, %r893;    setp.ne.u32 p, %r891, 0;
    vote.ballot.sync.b32 %r891, p, 0xffffffff;
    @!p not.b32 %r891, %r891;
}

	// end inline asm
	and.b32  	%r913, %r891, %r912;
	mov.b32 	%r896, 32;
	// begin inline asm
	{
    .reg .pred p;
    and.b32 %r894, %r901, %r896;    setp.ne.u32 p, %r894, 0;
    vote.ballot.sync.b32 %r894, p, 0xffffffff;
    @!p not.b32 %r894, %r894;
}

	// end inline asm
	and.b32  	%r914, %r894, %r913;
	mov.b32 	%r899, 64;
	// begin inline asm
	{
    .reg .pred p;
    and.b32 %r897, %r901, %r899;    setp.ne.u32 p, %r897, 0;
    vote.ballot.sync.b32 %r897, p, 0xffffffff;
    @!p not.b32 %r897, %r897;
}

	// end inline asm
	and.b32  	%r915, %r897, %r914;
	mov.b32 	%r902, 128;
	// begin inline asm
	{
    .reg .pred p;
    and.b32 %r900, %r901, %r902;    setp.ne.u32 p, %r900, 0;
    vote.ballot.sync.b32 %r900, p, 0xffffffff;
    @!p not.b32 %r900, %r900;
}

	// end inline asm
	and.b32  	%r916, %r900, %r915;
	clz.b32 	%r917, %r916;
	sub.s32 	%r223, 31, %r917;
	and.b32  	%r918, %r878, %r916;
	popc.b32 	%r224, %r918;
	setp.ne.s32 	%p105, %r443, %r223;
	mov.b32 	%r2229, 0;
	@%p105 bra 	$L__BB10_181;
	shl.b32 	%r919, %r901, 2;
	add.s32 	%r920, %r219, %r919;
	atom.shared.add.u32 	%r2229, [%r920], %r224;
$L__BB10_181:
	ld.param.u32 	%r2096, [_ZN3cub18CUB_300001_SM_10006detail10radix_sort29DeviceRadixSortOnesweepKernelINS1_5radix10policy_hubIiiyE10Policy1000ELNS0_9SortOrderE0EiiyiiNS1_21identity_decomposer_tEEEvPT5_SB_PT3_PKSC_PT1_PKSG_PT2_PKSK_T4_iiT6__param_9];
	shfl.sync.idx.b32	%r946|%p106, %r2229, %r223, 31, -1;
	add.s32 	%r227, %r224, %r946;
	shr.u32 	%r947, %r2227, %r2096;
	and.b32  	%r943, %r947, %r221;
	mov.b32 	%r923, 1;
	// begin inline asm
	{
    .reg .pred p;
    and.b32 %r921, %r943, %r923;    setp.ne.u32 p, %r921, 0;
    vote.ballot.sync.b32 %r921, p, 0xffffffff;
    @!p not.b32 %r921, %r921;
}

	// end inline asm
	mov.b32 	%r926, 2;
	// begin inline asm
	{
    .reg .pred p;
    and.b32 %r924, %r943, %r926;    setp.ne.u32 p, %r924, 0;
    vote.ballot.sync.b32 %r924, p, 0xffffffff;
    @!p not.b32 %r924, %r924;
}

	// end inline asm
	and.b32  	%r948, %r924, %r921;
	mov.b32 	%r929, 4;
	// begin inline asm
	{
    .reg .pred p;
    and.b32 %r927, %r943, %r929;    setp.ne.u32 p, %r927, 0;
    vote.ballot.sync.b32 %r927, p, 0xffffffff;
    @!p not.b32 %r927, %r927;
}

	// end inline asm
	and.b32  	%r949, %r927, %r948;
	mov.b32 	%r932, 8;
	// begin inline asm
	{
    .reg .pred p;
    and.b32 %r930, %r943, %r932;    setp.ne.u32 p, %r930, 0;
    vote.ballot.sync.b32 %r930, p, 0xffffffff;
    @!p not.b32 %r930, %r930;
}

	// end inline asm
	and.b32  	%r950, %r930, %r949;
	mov.b32 	%r935, 16;
	// begin inline asm
	{
    .reg .pred p;
    and.b32 %r933, %r943, %r935;    setp.ne.u32 p, %r933, 0;
    vote.ballot.sync.b32 %r933, p, 0xffffffff;
    @!p not.b32 %r933, %r933;
}

	// end inline asm
	and.b32  	%r951, %r933, %r950;
	mov.b32 	%r938, 32;
	// begin inline asm
	{
    .reg .pred p;
    and.b32 %r936, %r943, %r938;    setp.ne.u32 p, %r936, 0;
    vote.ballot.sync.b32 %r936, p, 0xffffffff;
    @!p not.b32 %r936, %r936;
}

	// end inline asm
	and.b32  	%r952, %r936, %r951;
	mov.b32 	%r941, 64;
	// begin inline asm
	{
    .reg .pred p;
    and.b32 %r939, %r943, %r941;    setp.ne.u32 p, %r939, 0;
    vote.ballot.sync.b32 %r939, p, 0xffffffff;
    @!p not.b32 %r939, %r939;
}

	// end inline asm
	and.b32  	%r953, %r939, %r952;
	mov.b32 	%r944, 128;
	// begin inline asm
	{
    .reg .pred p;
    and.b32 %r942, %r943, %r944;    setp.ne.u32 p, %r942, 0;
    vote.ballot.sync.b32 %r942, p, 0xffffffff;
    @!p not.b32 %r942, %r942;
}

	// end inline asm
	and.b32  	%r954, %r942, %r953;
	clz.b32 	%r955, %r954;
	sub.s32 	%r229, 31, %r955;
	and.b32  	%r956, %r878, %r954;
	popc.b32 	%r230, %r956;
	setp.ne.s32 	%p107, %r443, %r229;
	mov.b32 	%r2230, 0;
	@%p107 bra 	$L__BB10_183;
	shl.b32 	%r957, %r943, 2;
	add.s32 	%r958, %r219, %r957;
	atom.shared.add.u32 	%r2230, [%r958], %r230;
$L__BB10_183:
	ld.param.u32 	%r2097, [_ZN3cub18CUB_300001_SM_10006detail10radix_sort29DeviceRadixSortOnesweepKernelINS1_5radix10policy_hubIiiyE10Policy1000ELNS0_9SortOrderE0EiiyiiNS1_21identity_decomposer_tEEEvPT5_SB_PT3_PKSC_PT1_PKSG_PT2_PKSK_T4_iiT6__param_9];
	shfl.sync.idx.b32	%r984|%p108, %r2230, %r229, 31, -1;
	add.s32 	%r233, %r230, %r984;
	shr.u32 	%r985, %r2226, %r2097;
	and.b32  	%r981, %r985, %r221;
	mov.b32 	%r961, 1;
	// begin inline asm
	{
    .reg .pred p;
    and.b32 %r959, %r981, %r961;    setp.ne.u32 p, %r959, 0;
    vote.ballot.sync.b32 %r959, p, 0xffffffff;
    @!p not.b32 %r959, %r959;
}

	// end inline asm
	mov.b32 	%r964, 2;
	// begin inline asm
	{
    .reg .pred p;
    and.b32 %r962, %r981, %r964;    setp.ne.u32 p, %r962, 0;
    vote.ballot.sync.b32 %r962, p, 0xffffffff;
    @!p not.b32 %r962, %r962;
}

	// end inline asm
	and.b32  	%r986, %r962, %r959;
	mov.b32 	%r967, 4;
	// begin inline asm
	{
    .reg .pred p;
    and.b32 %r965, %r981, %r967;    setp.ne.u32 p, %r965, 0;
    vote.ballot.sync.b32 %r965, p, 0xffffffff;
    @!p not.b32 %r965, %r965;
}

	// end inline asm
	and.b32  	%r987, %r965, %r986;
	mov.b32 	%r970, 8;
	// begin inline asm
	{
    .reg .pred p;
    and.b32 %r968, %r981, %r970;    setp.ne.u32 p, %r968, 0;
    vote.ballot.sync.b32 %r968, p, 0xffffffff;
    @!p not.b32 %r968, %r968;
}

	// end inline asm
	and.b32  	%r988, %r968, %r987;
	mov.b32 	%r973, 16;
	// begin inline asm
	{
    .reg .pred p;
    and.b32 %r971, %r981, %r973;    setp.ne.u32 p, %r971, 0;
    vote.ballot.sync.b32 %r971, p, 0xffffffff;
    @!p not.b32 %r971, %r971;
}

	// end inline asm
	and.b32  	%r989, %r971, %r988;
	mov.b32 	%r976, 32;
	// begin inline asm
	{
    .reg .pred p;
    and.b32 %r974, %r981, %r976;    setp.ne.u32 p, %r974, 0;
    vote.ballot.sync.b32 %r974, p, 0xffffffff;
    @!p not.b32 %r974, %r974;
}

	// end inline asm
	and.b32  	%r990, %r974, %r989;
	mov.b32 	%r979, 64;
	// begin inline asm
	{
    .reg .pred p;
    and.b32 %r977, %r981, %r979;    setp.ne.u32 p, %r977, 0;
    vote.ballot.sync.b32 %r977, p, 0xffffffff;
    @!p not.b32 %r977, %r977;
}

	// end inline asm
	and.b32  	%r991, %r977, %r990;
	mov.b32 	%r982, 128;
	// begin inline asm
	{
    .reg .pred p;
    and.b32 %r980, %r981, %r982;    setp.ne.u32 p, %r980, 0;
    vote.ballot.sync.b32 %r980, p, 0xffffffff;
    @!p not.b32 %r980, %r980;
}

	// end inline asm
	and.b32  	%r992, %r980, %r991;
	clz.b32 	%r993, %r992;
	sub.s32 	%r235, 31, %r993;
	and.b32  	%r994, %r878, %r992;
	popc.b32 	%r236, %r994;
	setp.ne.s32 	%p109, %r443, %r235;
	mov.b32 	%r2231, 0;
	@%p109 bra 	$L__BB10_185;
	shl.b32 	%r995, %r981, 2;
	add.s32 	%r996, %r219, %r995;
	atom.shared.add.u32 	%r2231, [%r996], %r236;
$L__BB10_185:
	ld.param.u32 	%r2098, [_ZN3cub18CUB_300001_SM_10006detail10radix_sort29DeviceRadixSortOnesweepKernelINS1_5radix10policy_hubIiiyE10Policy1000ELNS0_9SortOrderE0EiiyiiNS1_21identity_decomposer_tEEEvPT5_SB_PT3_PKSC_PT1_PKSG_PT2_PKSK_T4_iiT6__param_9];
	shfl.sync.idx.b32	%r1022|%p110, %r2231, %r235, 31, -1;
	add.s32 	%r239, %r236, %r1022;
	shr.u32 	%r1023, %r2225, %r2098;
	and.b32  	%r1019, %r1023, %r221;
	mov.b32 	%r999, 1;
	// begin inline asm
	{
    .reg .pred p;
    and.b32 %r997, %r1019, %r999;    setp.ne.u32 p, %r997, 0;
    vote.ballot.sync.b32 %r997, p, 0xffffffff;
    @!p not.b32 %r997, %r997;
}

	// end inline asm
	mov.b32 	%r1002, 2;
	// begin inline asm
	{
    .reg .pred p;
    and.b32 %r1000, %r1019, %r1002;    setp.ne.u32 p, %r1000, 0;
    vote.ballot.sync.b32 %r1000, p, 0xffffffff;
    @!p not.b32 %r1000, %r1000;
}

	// end inline asm
	and.b32  	%r1024, %r1000, %r997;
	mov.b32 	%r1005, 4;
	// begin inline asm
	{
    .reg .pred p;
    and.b32 %r1003, %r1019, %r1005;    setp.ne.u32 p, %r1003, 0;
    vote.ballot.sync.b32 %r1003, p, 0xffffffff;
    @!p not.b32 %r1003, %r1003;
}

	// end inline asm
	and.b32  	%r1025, %r1003, %r1024;
	mov.b32 	%r1008, 8;
	// begin inline asm
	{
    .reg .pred p;
    and.b32 %r1006, %r1019, %r1008;    setp.ne.u32 p, %r1006, 0;
    vote.ballot.sync.b32 %r1006, p, 0xffffffff;
    @!p not.b32 %r1006, %r1006;
}

	// end inline asm
	and.b32  	%r1026, %r1006, %r1025;
	mov.b32 	%r1011, 16;
	// begin inline asm
	{
    .reg .pred p;
    and.b32 %r1009, %r1019, %r1011;    setp.ne.u32 p, %r1009, 0;
    vote.ballot.sync.b32 %r1009, p, 0xffffffff;
    @!p not.b32 %r1009, %r1009;
}

	// end inline asm
	and.b32  	%r1027, %r1009, %r1026;
	mov.b32 	%r1014, 32;
	// begin inline asm
	{
    .reg .pred p;
    and.b32 %r1012, %r1019, %r1014;    setp.ne.u32 p, %r1012, 0;
    vote.ballot.sync.b32 %r1012, p, 0xffffffff;
    @!p not.b32 %r1012, %r1012;
}

	// end inline asm
	and.b32  	%r1028, %r1012, %r1027;
	mov.b32 	%r1017, 64;
	// begin inline asm
	{
    .reg .pred p;
    and.b32 %r1015, %r1019, %r1017;    setp.ne.u32 p, %r1015, 0;
    vote.ballot.sync.b32 %r1015, p, 0xffffffff;
    @!p not.b32 %r1015, %r1015;
}

	// end inline asm
	and.b32  	%r1029, %r1015, %r1028;
	mov.b32 	%r1020, 128;
	// begin inline asm
	{
    .reg .pred p;
    and.b32 %r1018, %r1019, %r1020;    setp.ne.u32 p, %r1018, 0;
    vote.ballot.sync.b32 %r1018, p, 0xffffffff;
    @!p not.b32 %r1018, %r1018;
}

	// end inline asm
	and.b32  	%r1030, %r1018, %r1029;
	clz.b32 	%r1031, %r1030;
	sub.s32 	%r241, 31, %r1031;
	and.b32  	%r1032, %r878, %r1030;
	popc.b32 	%r242, %r1032;
	setp.ne.s32 	%p111, %r443, %r241;
	mov.b32 	%r2232, 0;
	@%p111 bra 	$L__BB10_187;
	shl.b32 	%r1033, %r1019, 2;
	add.s32 	%r1034, %r219, %r1033;
	atom.shared.add.u32 	%r2232, [%r1034], %r242;
$L__BB10_187:
	ld.param.u32 	%r2099, [_ZN3cub18CUB_300001_SM_10006detail10radix_sort29DeviceRadixSortOnesweepKernelINS1_5radix10policy_hubIiiyE10Policy1000ELNS0_9SortOrderE0EiiyiiNS1_21identity_decomposer_tEEEvPT5_SB_PT3_PKSC_PT1_PKSG_PT2_PKSK_T4_iiT6__param_9];
	shfl.sync.idx.b32	%r1060|%p112, %r2232, %r241, 31, -1;
	add.s32 	%r245, %r242, %r1060;
	shr.u32 	%r1061, %r2224, %r2099;
	and.b32  	%r1057, %r1061, %r221;
	mov.b32 	%r1037, 1;
	// begin inline asm
	{
    .reg .pred p;
    and.b32 %r1035, %r1057, %r1037;    setp.ne.u32 p, %r1035, 0;
    vote.ballot.sync.b32 %r1035, p, 0xffffffff;
    @!p not.b32 %r1035, %r1035;
}

	// end inline asm
	mov.b32 	%r1040, 2;
	// begin inline asm
	{
    .reg .pred p;
    and.b32 %r1038, %r1057, %r1040;    setp.ne.u32 p, %r1038, 0;
    vote.ballot.sync.b32 %r1038, p, 0xffffffff;
    @!p not.b32 %r1038, %r1038;
}

	// end inline asm
	and.b32  	%r1062, %r1038, %r1035;
	mov.b32 	%r1043, 4;
	// begin inline asm
	{
    .reg .pred p;
    and.b32 %r1041, %r1057, %r1043;    setp.ne.u32 p, %r1041, 0;
    vote.ballot.sync.b32 %r1041, p, 0xffffffff;
    @!p not.b32 %r1041, %r1041;
}

	// end inline asm
	and.b32  	%r1063, %r1041, %r1062;
	mov.b32 	%r1046, 8;
	// begin inline asm
	{
    .reg .pred p;
    and.b32 %r1044, %r1057, %r1046;    setp.ne.u32 p, %r1044, 0;
    vote.ballot.sync.b32 %r1044, p, 0xffffffff;
    @!p not.b32 %r1044, %r1044;
}

	// end inline asm
	and.b32  	%r1064, %r1044, %r1063;
	mov.b32 	%r1049, 16;
	// begin inline asm
	{
    .reg .pred p;
    and.b32 %r1047, %r1057, %r1049;    setp.ne.u32 p, %r1047, 0;
    vote.ballot.sync.b32 %r1047, p, 0xffffffff;
    @!p not.b32 %r1047, %r1047;
}

	// end inline asm
	and.b32  	%r1065, %r1047, %r1064;
	mov.b32 	%r1052, 32;
	// begin inline asm
	{
    .reg .pred p;
    and.b32 %r1050, %r1057, %r1052;    setp.ne.u32 p, %r1050, 0;
    vote.ballot.sync.b32 %r1050, p, 0xffffffff;
    @!p not.b32 %r1050, %r1050;
}

	// end inline asm
	and.b32  	%r1066, %r1050, %r1065;
	mov.b32 	%r1055, 64;
	// begin inline asm
	{
    .reg .pred p;
    and.b32 %r1053, %r1057, %r1055;    setp.ne.u32 p, %r1053, 0;
    vote.ballot.sync.b32 %r1053, p, 0xffffffff;
    @!p not.b32 %r1053, %r1053;
}

	// end inline asm
	and.b32  	%r1067, %r1053, %r1066;
	mov.b32 	%r1058, 128;
	// begin inline asm
	{
    .reg .pred p;
    and.b32 %r1056, %r1057, %r1058;    setp.ne.u32 p, %r1056, 0;
    vote.ballot.sync.b32 %r1056, p, 0xffffffff;
    @!p not.b32 %r1056, %r1056;
}

	// end inline asm
	and.b32  	%r1068, %r1056, %r1067;
	clz.b32 	%r1069, %r1068;
	sub.s32 	%r247, 31, %r1069;
	and.b32  	%r1070, %r878, %r1068;
	popc.b32 	%r248, %r1070;
	setp.ne.s32 	%p113, %r443, %r247;
	mov.b32 	%r2233, 0;
	@%p113 bra 	$L__BB10_189;
	shl.b32 	%r1071, %r1057, 2;
	add.s32 	%r1072, %r219, %r1071;
	atom.shared.add.u32 	%r2233, [%r1072], %r248;
$L__BB10_189:
	ld.param.u32 	%r2100, [_ZN3cub18CUB_300001_SM_10006detail10radix_sort29DeviceRadixSortOnesweepKernelINS1_5radix10policy_hubIiiyE10Policy1000ELNS0_9SortOrderE0EiiyiiNS1_21identity_decomposer_tEEEvPT5_SB_PT3_PKSC_PT1_PKSG_PT2_PKSK_T4_iiT6__param_9];
	shfl.sync.idx.b32	%r1098|%p114, %r2233, %r247, 31, -1;
	add.s32 	%r251, %r248, %r1098;
	shr.u32 	%r1099, %r2223, %r2100;
	and.b32  	%r1095, %r1099, %r221;
	mov.b32 	%r1075, 1;
	// begin inline asm
	{
    .reg .pred p;
    and.b32 %r1073, %r1095, %r1075;    setp.ne.u32 p, %r1073, 0;
    vote.ballot.sync.b32 %r1073, p, 0xffffffff;
    @!p not.b32 %r1073, %r1073;
}

	// end inline asm
	mov.b32 	%r1078, 2;
	// begin inline asm
	{
    .reg .pred p;
    and.b32 %r1076, %r1095, %r1078;    setp.ne.u32 p, %r1076, 0;
    vote.ballot.sync.b32 %r1076, p, 0xffffffff;
    @!p not.b32 %r1076, %r1076;
}

	// end inline asm
	and.b32  	%r1100, %r1076, %r1073;
	mov.b32 	%r1081, 4;
	// begin inline asm
	{
    .reg .pred p;
    and.b32 %r1079, %r1095, %r1081;    setp.ne.u32 p, %r1079, 0;
    vote.ballot.sync.b32 %r1079, p, 0xffffffff;
    @!p not.b32 %r1079, %r1079;
}

	// end inline asm
	and.b32  	%r1101, %r1079, %r1100;
	mov.b32 	%r1084, 8;
	// begin inline asm
	{
    .reg .pred p;
    and.b32 %r1082, %r1095, %r1084;    setp.ne.u32 p, %r1082, 0;
    vote.ballot.sync.b32 %r1082, p, 0xffffffff;
    @!p not.b32 %r1082, %r1082;
}

	// end inline asm
	and.b32  	%r1102, %r1082, %r1101;
	mov.b32 	%r1087, 16;
	// begin inline asm
	{
    .reg .pred p;
    and.b32 %r1085, %r1095, %r1087;    setp.ne.u32 p, %r1085, 0;
    vote.ballot.sync.b32 %r1085, p, 0xffffffff;
    @!p not.b32 %r1085, %r1085;
}

	// end inline asm
	and.b32  	%r1103, %r1085, %r1102;
	mov.b32 	%r1090, 32;
	// begin inline asm
	{
    .reg .pred p;
    and.b32 %r1088, %r1095, %r1090;    setp.ne.u32 p, %r1088, 0;
    vote.ballot.sync.b32 %r1088, p, 0xffffffff;
    @!p not.b32 %r1088, %r1088;
}

	// end inline asm
	and.b32  	%r1104, %r1088, %r1103;
	mov.b32 	%r1093, 64;
	// begin inline asm
	{
    .reg .pred p;
    and.b32 %r1091, %r1095, %r1093;    setp.ne.u32 p, %r1091, 0;
    vote.ballot.sync.b32 %r1091, p, 0xffffffff;
    @!p not.b32 %r1091, %r1091;
}

	// end inline asm
	and.b32  	%r1105, %r1091, %r1104;
	mov.b32 	%r1096, 128;
	// begin inline asm
	{
    .reg .pred p;
    and.b32 %r1094, %r1095, %r1096;    setp.ne.u32 p, %r1094, 0;
    vote.ballot.sync.b32 %r1094, p, 0xffffffff;
    @!p not.b32 %r1094, %r1094;
}

	// end inline asm
	and.b32  	%r1106, %r1094, %r1105;
	clz.b32 	%r1107, %r1106;
	sub.s32 	%r253, 31, %r1107;
	and.b32  	%r1108, %r878, %r1106;
	popc.b32 	%r254, %r1108;
	setp.ne.s32 	%p115, %r443, %r253;
	mov.b32 	%r2234, 0;
	@%p115 bra 	$L__BB10_191;
	shl.b32 	%r1109, %r1095, 2;
	add.s32 	%r1110, %r219, %r1109;
	atom.shared.add.u32 	%r2234, [%r1110], %r254;
$L__BB10_191:
	ld.param.u32 	%r2101, [_ZN3cub18CUB_300001_SM_10006detail10radix_sort29DeviceRadixSortOnesweepKernelINS1_5radix10policy_hubIiiyE10Policy1000ELNS0_9SortOrderE0EiiyiiNS1_21identity_decomposer_tEEEvPT5_SB_PT3_PKSC_PT1_PKSG_PT2_PKSK_T4_iiT6__param_9];
	shfl.sync.idx.b32	%r1136|%p116, %r2234, %r253, 31, -1;
	add.s32 	%r257, %r254, %r1136;
	shr.u32 	%r1137, %r2222, %r2101;
	and.b32  	%r1133, %r1137, %r221;
	mov.b32 	%r1113, 1;
	// begin inline asm
	{
    .reg .pred p;
    and.b32 %r1111, %r1133, %r1113;    setp.ne.u32 p, %r1111, 0;
    vote.ballot.sync.b32 %r1111, p, 0xffffffff;
    @!p not.b32 %r1111, %r1111;
}

	// end inline asm
	mov.b32 	%r1116, 2;
	// begin inline asm
	{
    .reg .pred p;
    and.b32 %r1114, %r1133, %r1116;    setp.ne.u32 p, %r1114, 0;
    vote.ballot.sync.b32 %r1114, p, 0xffffffff;
    @!p not.b32 %r1114, %r1114;
}

	// end inline asm
	and.b32  	%r1138, %r1114, %r1111;
	mov.b32 	%r1119, 4;
	// begin inline asm
	{
    .reg .pred p;
    and.b32 %r1117, %r1133, %r1119;    setp.ne.u32 p, %r1117, 0;
    vote.ballot.sync.b32 %r1117, p, 0xffffffff;
    @!p not.b32 %r1117, %r1117;
}

	// end inline asm
	and.b32  	%r1139, %r1117, %r1138;
	mov.b32 	%r1122, 8;
	// begin inline asm
	{
    .reg .pred p;
    and.b32 %r1120, %r1133, %r1122;    setp.ne.u32 p, %r1120, 0;
    vote.ballot.sync.b32 %r1120, p, 0xffffffff;
    @!p not.b32 %r1120, %r1120;
}

	// end inline asm
	and.b32  	%r1140, %r1120, %r1139;
	mov.b32 	%r1125, 16;
	// begin inline asm
	{
    .reg .pred p;
    and.b32 %r1123, %r1133, %r1125;    setp.ne.u32 p, %r1123, 0;
    vote.ballot.sync.b32 %r1123, p, 0xffffffff;
    @!p not.b32 %r1123, %r1123;
}

	// end inline asm
	and.b32  	%r1141, %r1123, %r1140;
	mov.b32 	%r1128, 32;
	// begin inline asm
	{
    .reg .pred p;
    and.b32 %r1126, %r1133, %r1128;    setp.ne.u32 p, %r1126, 0;
    vote.ballot.sync.b32 %r1126, p, 0xffffffff;
    @!p not.b32 %r1126, %r1126;
}

	// end inline asm
	and.b32  	%r1142, %r1126, %r1141;
	mov.b32 	%r1131, 64;
	// begin inline asm
	{
    .reg .pred p;
    and.b32 %r1129, %r1133, %r1131;    setp.ne.u32 p, %r1129, 0;
    vote.ballot.sync.b32 %r1129, p, 0xffffffff;
    @!p not.b32 %r1129, %r1129;
}

	// end inline asm
	and.b32  	%r1143, %r1129, %r1142;
	mov.b32 	%r1134, 128;
	// begin inline asm
	{
    .reg .pred p;
    and.b32 %r1132, %r1133, %r1134;    setp.ne.u32 p, %r1132, 0;
    vote.ballot.sync.b32 %r1132, p, 0xffffffff;
    @!p not.b32 %r1132, %r1132;
}

	// end inline asm
	and.b32  	%r1144, %r1132, %r1143;
	clz.b32 	%r1145, %r1144;
	sub.s32 	%r259, 31, %r1145;
	and.b32  	%r1146, %r878, %r1144;
	popc.b32 	%r260, %r1146;
	setp.ne.s32 	%p117, %r443, %r259;
	mov.b32 	%r2235, 0;
	@%p117 bra 	$L__BB10_193;
	shl.b32 	%r1147, %r1133, 2;
	add.s32 	%r1148, %r219, %r1147;
	atom.shared.add.u32 	%r2235, [%r1148], %r260;
$L__BB10_193:
	ld.param.u32 	%r2102, [_ZN3cub18CUB_300001_SM_10006detail10radix_sort29DeviceRadixSortOnesweepKernelINS1_5radix10policy_hubIiiyE10Policy1000ELNS0_9SortOrderE0EiiyiiNS1_21identity_decomposer_tEEEvPT5_SB_PT3_PKSC_PT1_PKSG_PT2_PKSK_T4_iiT6__param_9];
	shfl.sync.idx.b32	%r1174|%p118, %r2235, %r259, 31, -1;
	add.s32 	%r263, %r260, %r1174;
	shr.u32 	%r1175, %r2221, %r2102;
	and.b32  	%r1171, %r1175, %r221;
	mov.b32 	%r1151, 1;
	// begin inline asm
	{
    .reg .pred p;
    and.b32 %r1149, %r1171, %r1151;    setp.ne.u32 p, %r1149, 0;
    vote.ballot.sync.b32 %r1149, p, 0xffffffff;
    @!p not.b32 %r1149, %r1149;
}

	// end inline asm
	mov.b32 	%r1154, 2;
	// begin inline asm
	{
    .reg .pred p;
    and.b32 %r1152, %r1171, %r1154;    setp.ne.u32 p, %r1152, 0;
    vote.ballot.sync.b32 %r1152, p, 0xffffffff;
    @!p not.b32 %r1152, %r1152;
}

	// end inline asm
	and.b32  	%r1176, %r1152, %r1149;
	mov.b32 	%r1157, 4;
	// begin inline asm
	{
    .reg .pred p;
    and.b32 %r1155, %r1171, %r1157;    setp.ne.u32 p, %r1155, 0;
    vote.ballot.sync.b32 %r1155, p, 0xffffffff;
    @!p not.b32 %r1155, %r1155;
}

	// end inline asm
	and.b32  	%r1177, %r1155, %r1176;
	mov.b32 	%r1160, 8;
	// begin inline asm
	{
    .reg .pred p;
    and.b32 %r1158, %r1171, %r1160;    setp.ne.u32 p, %r1158, 0;
    vote.ballot.sync.b32 %r1158, p, 0xffffffff;
    @!p not.b32 %r1158, %r1158;
}

	// end inline asm
	and.b32  	%r1178, %r1158, %r1177;
	mov.b32 	%r1163, 16;
	// begin inline asm
	{
    .reg .pred p;
    and.b32 %r1161, %r1171, %r1163;    setp.ne.u32 p, %r1161, 0;
    vote.ballot.sync.b32 %r1161, p, 0xffffffff;
    @!p not.b32 %r1161, %r1161;
}

	// end inline asm
	and.b32  	%r1179, %r1161, %r1178;
	mov.b32 	%r1166, 32;
	// begin inline asm
	{
    .reg .pred p;
    and.b32 %r1164, %r1171, %r1166;    setp.ne.u32 p, %r1164, 0;
    vote.ballot.sync.b32 %r1164, p, 0xffffffff;
    @!p not.b32 %r1164, %r1164;
}

	// end inline asm
	and.b32  	%r1180, %r1164, %r1179;
	mov.b32 	%r1169, 64;
	// begin inline asm
	{
    .reg .pred p;
    and.b32 %r1167, %r1171, %r1169;    setp.ne.u32 p, %r1167, 0;
    vote.ballot.sync.b32 %r1167, p, 0xffffffff;
    @!p not.b32 %r1167, %r1167;
}

	// end inline asm
	and.b32  	%r1181, %r1167, %r1180;
	mov.b32 	%r1172, 128;
	// begin inline asm
	{
    .reg .pred p;
    and.b32 %r1170, %r1171, %r1172;    setp.ne.u32 p, %r1170, 0;
    vote.ballot.sync.b32 %r1170, p, 0xffffffff;
    @!p not.b32 %r1170, %r1170;
}

	// end inline asm
	and.b32  	%r1182, %r1170, %r1181;
	clz.b32 	%r1183, %r1182;
	sub.s32 	%r265, 31, %r1183;
	and.b32  	%r1184, %r878, %r1182;
	popc.b32 	%r266, %r1184;
	setp.ne.s32 	%p119, %r443, %r265;
	mov.b32 	%r2236, 0;
	@%p119 bra 	$L__BB10_195;
	shl.b32 	%r1185, %r1171, 2;
	add.s32 	%r1186, %r219, %r1185;
	atom.shared.add.u32 	%r2236, [%r1186], %r266;
$L__BB10_195:
	ld.param.u32 	%r2103, [_ZN3cub18CUB_300001_SM_10006detail10radix_sort29DeviceRadixSortOnesweepKernelINS1_5radix10policy_hubIiiyE10Policy1000ELNS0_9SortOrderE0EiiyiiNS1_21identity_decomposer_tEEEvPT5_SB_PT3_PKSC_PT1_PKSG_PT2_PKSK_T4_iiT6__param_9];
	shfl.sync.idx.b32	%r1212|%p120, %r2236, %r265, 31, -1;
	add.s32 	%r269, %r266, %r1212;
	shr.u32 	%r1213, %r2220, %r2103;
	and.b32  	%r1209, %r1213, %r221;
	mov.b32 	%r1189, 1;
	// begin inline asm
	{
    .reg .pred p;
    and.b32 %r1187, %r1209, %r1189;    setp.ne.u32 p, %r1187, 0;
    vote.ballot.sync.b32 %r1187, p, 0xffffffff;
    @!p not.b32 %r1187, %r1187;
}

	// end inline asm
	mov.b32 	%r1192, 2;
	// begin inline asm
	{
    .reg .pred p;
    and.b32 %r1190, %r1209, %r1192;    setp.ne.u32 p, %r1190, 0;
    vote.ballot.sync.b32 %r1190, p, 0xffffffff;
    @!p not.b32 %r1190, %r1190;
}

	// end inline asm
	and.b32  	%r1214, %r1190, %r1187;
	mov.b32 	%r1195, 4;
	// begin inline asm
	{
    .reg .pred p;
    and.b32 %r1193, %r1209, %r1195;    setp.ne.u32 p, %r1193, 0;
    vote.ballot.sync.b32 %r1193, p, 0xffffffff;
    @!p not.b32 %r1193, %r1193;
}

	// end inline asm
	and.b32  	%r1215, %r1193, %r1214;
	mov.b32 	%r1198, 8;
	// begin inline asm
	{
    .reg .pred p;
    and.b32 %r1196, %r1209, %r1198;    setp.ne.u32 p, %r1196, 0;
    vote.ballot.sync.b32 %r1196, p, 0xffffffff;
    @!p not.b32 %r1196, %r1196;
}

	// end inline asm
	and.b32  	%r1216, %r1196, %r1215;
	mov.b32 	%r1201, 16;
	// begin inline asm
	{
    .reg .pred p;
    and.b32 %r1199, %r1209, %r1201;    setp.ne.u32 p, %r1199, 0;
    vote.ballot.sync.b32 %r1199, p, 0xffffffff;
    @!p not.b32 %r1199, %r1199;
}

	// end inline asm
	and.b32  	%r1217, %r1199, %r1216;
	mov.b32 	%r1204, 32;
	// begin inline asm
	{
    .reg .pred p;
    and.b32 %r1202, %r1209, %r1204;    setp.ne.u32 p, %r1202, 0;
    vote.ballot.sync.b32 %r1202, p, 0xffffffff;
    @!p not.b32 %r1202, %r1202;
}

	// end inline asm
	and.b32  	%r1218, %r1202, %r1217;
	mov.b32 	%r1207, 64;
	// begin inline asm
	{
    .reg .pred p;
    and.b32 %r1205, %r1209, %r1207;    setp.ne.u32 p, %r1205, 0;
    vote.ballot.sync.b32 %r1205, p, 0xffffffff;
    @!p not.b32 %r1205, %r1205;
}

	// end inline asm
	and.b32  	%r1219, %r1205, %r1218;
	mov.b32 	%r1210, 128;
	// begin inline asm
	{
    .reg .pred p;
    and.b32 %r1208, %r1209, %r1210;    setp.ne.u32 p, %r1208, 0;
    vote.ballot.sync.b32 %r1208, p, 0xffffffff;
    @!p not.b32 %r1208, %r1208;
}

	// end inline asm
	and.b32  	%r1220, %r1208, %r1219;
	clz.b32 	%r1221, %r1220;
	sub.s32 	%r271, 31, %r1221;
	and.b32  	%r1222, %r878, %r1220;
	popc.b32 	%r272, %r1222;
	setp.ne.s32 	%p121, %r443, %r271;
	mov.b32 	%r2237, 0;
	@%p121 bra 	$L__BB10_197;
	shl.b32 	%r1223, %r1209, 2;
	add.s32 	%r1224, %r219, %r1223;
	atom.shared.add.u32 	%r2237, [%r1224], %r272;
$L__BB10_197:
	ld.param.u32 	%r2104, [_ZN3cub18CUB_300001_SM_10006detail10radix_sort29DeviceRadixSortOnesweepKernelINS1_5radix10policy_hubIiiyE10Policy1000ELNS0_9SortOrderE0EiiyiiNS1_21identity_decomposer_tEEEvPT5_SB_PT3_PKSC_PT1_PKSG_PT2_PKSK_T4_iiT6__param_9];
	shfl.sync.idx.b32	%r1250|%p122, %r2237, %r271, 31, -1;
	add.s32 	%r275, %r272, %r1250;
	shr.u32 	%r1251, %r2219, %r2104;
	and.b32  	%r1247, %r1251, %r221;
	mov.b32 	%r1227, 1;
	// begin inline asm
	{
    .reg .pred p;
    and.b32 %r1225, %r1247, %r1227;    setp.ne.u32 p, %r1225, 0;
    vote.ballot.sync.b32 %r1225, p, 0xffffffff;
    @!p not.b32 %r1225, %r1225;
}

	// end inline asm
	mov.b32 	%r1230, 2;
	// begin inline asm
	{
    .reg .pred p;
    and.b32 %r1228, %r1247, %r1230;    setp.ne.u32 p, %r1228, 0;
    vote.ballot.sync.b32 %r1228, p, 0xffffffff;
    @!p not.b32 %r1228, %r1228;
}

	// end inline asm
	and.b32  	%r1252, %r1228, %r1225;
	mov.b32 	%r1233, 4;
	// begin inline asm
	{
    .reg .pred p;
    and.b32 %r1231, %r1247, %r1233;    setp.ne.u32 p, %r1231, 0;
    vote.ballot.sync.b32 %r1231, p, 0xffffffff;
    @!p not.b32 %r1231, %r1231;
}

	// end inline asm
	and.b32  	%r1253, %r1231, %r1252;
	mov.b32 	%r1236, 8;
	// begin inline asm
	{
    .reg .pred p;
    and.b32 %r1234, %r1247, %r1236;    setp.ne.u32 p, %r1234, 0;
    vote.ballot.sync.b32 %r1234, p, 0xffffffff;
    @!p not.b32 %r1234, %r1234;
}

	// end inline asm
	and.b32  	%r1254, %r1234, %r1253;
	mov.b32 	%r1239, 16;
	// begin inline asm
	{
    .reg .pred p;
    and.b32 %r1237, %r1247, %r1239;    setp.ne.u32 p, %r1237, 0;
    vote.ballot.sync.b32 %r1237, p, 0xffffffff;
    @!p not.b32 %r1237, %r1237;
}

	// end inline asm
	and.b32  	%r1255, %r1237, %r1254;
	mov.b32 	%r1242, 32;
	// begin inline asm
	{
    .reg .pred p;
    and.b32 %r1240, %r1247, %r1242;    setp.ne.u32 p, %r1240, 0;
    vote.ballot.sync.b32 %r1240, p, 0xffffffff;
    @!p not.b32 %r1240, %r1240;
}

	// end inline asm
	and.b32  	%r1256, %r1240, %r1255;
	mov.b32 	%r1245, 64;
	// begin inline asm
	{
    .reg .pred p;
    and.b32 %r1243, %r1247, %r1245;    setp.ne.u32 p, %r1243, 0;
    vote.ballot.sync.b32 %r1243, p, 0xffffffff;
    @!p not.b32 %r1243, %r1243;
}

	// end inline asm
	and.b32  	%r1257, %r1243, %r1256;
	mov.b32 	%r1248, 128;
	// begin inline asm
	{
    .reg .pred p;
    and.b32 %r1246, %r1247, %r1248;    setp.ne.u32 p, %r1246, 0;
    vote.ballot.sync.b32 %r1246, p, 0xffffffff;
    @!p not.b32 %r1246, %r1246;
}

	// end inline asm
	and.b32  	%r1258, %r1246, %r1257;
	clz.b32 	%r1259, %r1258;
	sub.s32 	%r277, 31, %r1259;
	and.b32  	%r1260, %r878, %r1258;
	popc.b32 	%r278, %r1260;
	setp.ne.s32 	%p123, %r443, %r277;
	mov.b32 	%r2238, 0;
	@%p123 bra 	$L__BB10_199;
	shl.b32 	%r1265, %r1247, 2;
	add.s32 	%r1266, %r219, %r1265;
	atom.shared.add.u32 	%r2238, [%r1266], %r278;
$L__BB10_199:
	ld.param.u32 	%r2105, [_ZN3cub18CUB_300001_SM_10006detail10radix_sort29DeviceRadixSortOnesweepKernelINS1_5radix10policy_hubIiiyE10Policy1000ELNS0_9SortOrderE0EiiyiiNS1_21identity_decomposer_tEEEvPT5_SB_PT3_PKSC_PT1_PKSG_PT2_PKSK_T4_iiT6__param_9];
	shfl.sync.idx.b32	%r1292|%p124, %r2238, %r277, 31, -1;
	add.s32 	%r281, %r278, %r1292;
	shr.u32 	%r1293, %r2218, %r2105;
	and.b32  	%r1289, %r1293, %r221;
	mov.b32 	%r1269, 1;
	// begin inline asm
	{
    .reg .pred p;
    and.b32 %r1267, %r1289, %r1269;    setp.ne.u32 p, %r1267, 0;
    vote.ballot.sync.b32 %r1267, p, 0xffffffff;
    @!p not.b32 %r1267, %r1267;
}

	// end inline asm
	mov.b32 	%r1272, 2;
	// begin inline asm
	{
    .reg .pred p;
    and.b32 %r1270, %r1289, %r1272;    setp.ne.u32 p, %r1270, 0;
    vote.ballot.sync.b32 %r1270, p, 0xffffffff;
    @!p not.b32 %r1270, %r1270;
}

	// end inline asm
	and.b32  	%r1294, %r1270, %r1267;
	mov.b32 	%r1275, 4;
	// begin inline asm
	{
    .reg .pred p;
    and.b32 %r1273, %r1289, %r1275;    setp.ne.u32 p, %r1273, 0;
    vote.ballot.sync.b32 %r1273, p, 0xffffffff;
    @!p not.b32 %r1273, %r1273;
}

	// end inline asm
	and.b32  	%r1295, %r1273, %r1294;
	mov.b32 	%r1278, 8;
	// begin inline asm
	{
    .reg .pred p;
    and.b32 %r1276, %r1289, %r1278;    setp.ne.u32 p, %r1276, 0;
    vote.ballot.sync.b32 %r1276, p, 0xffffffff;
    @!p not.b32 %r1276, %r1276;
}

	// end inline asm
	and.b32  	%r1296, %r1276, %r1295;
	mov.b32 	%r1281, 16;
	// begin inline asm
	{
    .reg .pred p;
    and.b32 %r1279, %r1289, %r1281;    setp.ne.u32 p, %r1279, 0;
    vote.ballot.sync.b32 %r1279, p, 0xffffffff;
    @!p not.b32 %r1279, %r1279;
}

	// end inline asm
	and.b32  	%r1297, %r1279, %r1296;
	mov.b32 	%r1284, 32;
	// begin inline asm
	{
    .reg .pred p;
    and.b32 %r1282, %r1289, %r1284;    setp.ne.u32 p, %r1282, 0;
    vote.ballot.sync.b32 %r1282, p, 0xffffffff;
    @!p not.b32 %r1282, %r1282;
}

	// end inline asm
	and.b32  	%r1298, %r1282, %r1297;
	mov.b32 	%r1287, 64;
	// begin inline asm
	{
    .reg .pred p;
    and.b32 %r1285, %r1289, %r1287;    setp.ne.u32 p, %r1285, 0;
    vote.ballot.sync.b32 %r1285, p, 0xffffffff;
    @!p not.b32 %r1285, %r1285;
}

	// end inline asm
	and.b32  	%r1299, %r1285, %r1298;
	mov.b32 	%r1290, 128;
	// begin inline asm
	{
    .reg .pred p;
    and.b32 %r1288, %r1289, %r1290;    setp.ne.u32 p, %r1288, 0;
    vote.ballot.sync.b32 %r1288, p, 0xffffffff;
    @!p not.b32 %r1288, %r1288;
}

	// end inline asm
	and.b32  	%r1300, %r1288, %r1299;
	clz.b32 	%r1301, %r1300;
	sub.s32 	%r283, 31, %r1301;
	and.b32  	%r1302, %r878, %r1300;
	popc.b32 	%r284, %r1302;
	setp.ne.s32 	%p125, %r443, %r283;
	mov.b32 	%r2239, 0;
	@%p125 bra 	$L__BB10_201;
	shl.b32 	%r1307, %r1289, 2;
	add.s32 	%r1308, %r219, %r1307;
	atom.shared.add.u32 	%r2239, [%r1308], %r284;
$L__BB10_201:
	ld.param.u32 	%r2106, [_ZN3cub18CUB_300001_SM_10006detail10radix_sort29DeviceRadixSortOnesweepKernelINS1_5radix10policy_hubIiiyE10Policy1000ELNS0_9SortOrderE0EiiyiiNS1_21identity_decomposer_tEEEvPT5_SB_PT3_PKSC_PT1_PKSG_PT2_PKSK_T4_iiT6__param_9];
	shfl.sync.idx.b32	%r1334|%p126, %r2239, %r283, 31, -1;
	add.s32 	%r287, %r284, %r1334;
	shr.u32 	%r1335, %r2217, %r2106;
	and.b32  	%r1331, %r1335, %r221;
	mov.b32 	%r1311, 1;
	// begin inline asm
	{
    .reg .pred p;
    and.b32 %r1309, %r1331, %r1311;    setp.ne.u32 p, %r1309, 0;
    vote.ballot.sync.b32 %r1309, p, 0xffffffff;
    @!p not.b32 %r1309, %r1309;
}

	// end inline asm
	mov.b32 	%r1314, 2;
	// begin inline asm
	{
    .reg .pred p;
    and.b32 %r1312, %r1331, %r1314;    setp.ne.u32 p, %r1312, 0;
    vote.ballot.sync.b32 %r1312, p, 0xffffffff;
    @!p not.b32 %r1312, %r1312;
}

	// end inline asm
	and.b32  	%r1336, %r1312, %r1309;
	mov.b32 	%r1317, 4;
	// begin inline asm
	{
    .reg .pred p;
    and.b32 %r1315, %r1331, %r1317;    setp.ne.u32 p, %r1315, 0;
    vote.ballot.sync.b32 %r1315, p, 0xffffffff;
    @!p not.b32 %r1315, %r1315;
}

	// end inline asm
	and.b32  	%r1337, %r1315, %r1336;
	mov.b32 	%r1320, 8;
	// begin inline asm
	{
    .reg .pred p;
    and.b32 %r1318, %r1331, %r1320;    setp.ne.u32 p, %r1318, 0;
    vote.ballot.sync.b32 %r1318, p, 0xffffffff;
    @!p not.b32 %r1318, %r1318;
}

	// end inline asm
	and.b32  	%r1338, %r1318, %r1337;
	mov.b32 	%r1323, 16;
	// begin inline asm
	{
    .reg .pred p;
    and.b32 %r1321, %r1331, %r1323;    setp.ne.u32 p, %r1321, 0;
    vote.ballot.sync.b32 %r1321, p, 0xffffffff;
    @!p not.b32 %r1321, %r1321;
}

	// end inline asm
	and.b32  	%r1339, %r1321, %r1338;
	mov.b32 	%r1326, 32;
	// begin inline asm
	{
    .reg .pred p;
    and.b32 %r1324, %r1331, %r1326;    setp.ne.u32 p, %r1324, 0;
    vote.ballot.sync.b32 %r1324, p, 0xffffffff;
    @!p not.b32 %r1324, %r1324;
}

	// end inline asm
	and.b32  	%r1340, %r1324, %r1339;
	mov.b32 	%r1329, 64;
	// begin inline asm
	{
    .reg .pred p;
    and.b32 %r1327, %r1331, %r1329;    setp.ne.u32 p, %r1327, 0;
    vote.ballot.sync.b32 %r1327, p, 0xffffffff;
    @!p not.b32 %r1327, %r1327;
}

	// end inline asm
	and.b32  	%r1341, %r1327, %r1340;
	mov.b32 	%r1332, 128;
	// begin inline asm
	{
    .reg .pred p;
    and.b32 %r1330, %r1331, %r1332;    setp.ne.u32 p, %r1330, 0;
    vote.ballot.sync.b32 %r1330, p, 0xffffffff;
    @!p not.b32 %r1330, %r1330;
}

	// end inline asm
	and.b32  	%r1342, %r1330, %r1341;
	clz.b32 	%r1343, %r1342;
	sub.s32 	%r289, 31, %r1343;
	and.b32  	%r1344, %r878, %r1342;
	popc.b32 	%r290, %r1344;
	setp.ne.s32 	%p127, %r443, %r289;
	mov.b32 	%r2240, 0;
	@%p127 bra 	$L__BB10_203;
	shl.b32 	%r1349, %r1331, 2;
	add.s32 	%r1350, %r219, %r1349;
	atom.shared.add.u32 	%r2240, [%r1350], %r290;
$L__BB10_203:
	ld.param.u32 	%r2107, [_ZN3cub18CUB_300001_SM_10006detail10radix_sort29DeviceRadixSortOnesweepKernelINS1_5radix10policy_hubIiiyE10Policy1000ELNS0_9SortOrderE0EiiyiiNS1_21identity_decomposer_tEEEvPT5_SB_PT3_PKSC_PT1_PKSG_PT2_PKSK_T4_iiT6__param_9];
	shfl.sync.idx.b32	%r1376|%p128, %r2240, %r289, 31, -1;
	add.s32 	%r293, %r290, %r1376;
	shr.u32 	%r1377, %r2216, %r2107;
	and.b32  	%r1373, %r1377, %r221;
	mov.b32 	%r1353, 1;
	// begin inline asm
	{
    .reg .pred p;
    and.b32 %r1351, %r1373, %r1353;    setp.ne.u32 p, %r1351, 0;
    vote.ballot.sync.b32 %r1351, p, 0xffffffff;
    @!p not.b32 %r1351, %r1351;
}

	// end inline asm
	mov.b32 	%r1356, 2;
	// begin inline asm
	{
    .reg .pred p;
    and.b32 %r1354, %r1373, %r1356;    setp.ne.u32 p, %r1354, 0;
    vote.ballot.sync.b32 %r1354, p, 0xffffffff;
    @!p not.b32 %r1354, %r1354;
}

	// end inline asm
	and.b32  	%r1378, %r1354, %r1351;
	mov.b32 	%r1359, 4;
	// begin inline asm
	{
    .reg .pred p;
    and.b32 %r1357, %r1373, %r1359;    setp.ne.u32 p, %r1357, 0;
    vote.ballot.sync.b32 %r1357, p, 0xffffffff;
    @!p not.b32 %r1357, %r1357;
}

	// end inline asm
	and.b32  	%r1379, %r1357, %r1378;
	mov.b32 	%r1362, 8;
	// begin inline asm
	{
    .reg .pred p;
    and.b32 %r1360, %r1373, %r1362;    setp.ne.u32 p, %r1360, 0;
    vote.ballot.sync.b32 %r1360, p, 0xffffffff;
    @!p not.b32 %r1360, %r1360;
}

	// end inline asm
	and.b32  	%r1380, %r1360, %r1379;
	mov.b32 	%r1365, 16;
	// begin inline asm
	{
    .reg .pred p;
    and.b32 %r1363, %r1373, %r1365;    setp.ne.u32 p, %r1363, 0;
    vote.ballot.sync.b32 %r1363, p, 0xffffffff;
    @!p not.b32 %r1363, %r1363;
}

	// end inline asm
	and.b32  	%r1381, %r1363, %r1380;
	mov.b32 	%r1368, 32;
	// begin inline asm
	{
    .reg .pred p;
    and.b32 %r1366, %r1373, %r1368;    setp.ne.u32 p, %r1366, 0;
    vote.ballot.sync.b32 %r1366, p, 0xffffffff;
    @!p not.b32 %r1366, %r1366;
}

	// end inline asm
	and.b32  	%r1382, %r1366, %r1381;
	mov.b32 	%r1371, 64;
	// begin inline asm
	{
    .reg .pred p;
    and.b32 %r1369, %r1373, %r1371;    setp.ne.u32 p, %r1369, 0;
    vote.ballot.sync.b32 %r1369, p, 0xffffffff;
    @!p not.b32 %r1369, %r1369;
}

	// end inline asm
	and.b32  	%r1383, %r1369, %r1382;
	mov.b32 	%r1374, 128;
	// begin inline asm
	{
    .reg .pred p;
    and.b32 %r1372, %r1373, %r1374;    setp.ne.u32 p, %r1372, 0;
    vote.ballot.sync.b32 %r1372, p, 0xffffffff;
    @!p not.b32 %r1372, %r1372;
}

	// end inline asm
	and.b32  	%r1384, %r1372, %r1383;
	clz.b32 	%r1385, %r1384;
	sub.s32 	%r295, 31, %r1385;
	and.b32  	%r1386, %r878, %r1384;
	popc.b32 	%r296, %r1386;
	setp.ne.s32 	%p129, %r443, %r295;
	mov.b32 	%r2241, 0;
	@%p129 bra 	$L__BB10_205;
	shl.b32 	%r1391, %r1373, 2;
	add.s32 	%r1392, %r219, %r1391;
	atom.shared.add.u32 	%r2241, [%r1392], %r296;
$L__BB10_205:
	ld.param.u32 	%r2108, [_ZN3cub18CUB_300001_SM_10006detail10radix_sort29DeviceRadixSortOnesweepKernelINS1_5radix10policy_hubIiiyE10Policy1000ELNS0_9SortOrderE0EiiyiiNS1_21identity_decomposer_tEEEvPT5_SB_PT3_PKSC_PT1_PKSG_PT2_PKSK_T4_iiT6__param_9];
	shfl.sync.idx.b32	%r1418|%p130, %r2241, %r295, 31, -1;
	add.s32 	%r299, %r296, %r1418;
	shr.u32 	%r1419, %r2215, %r2108;
	and.b32  	%r1415, %r1419, %r221;
	mov.b32 	%r1395, 1;
	// begin inline asm
	{
    .reg .pred p;
    and.b32 %r1393, %r1415, %r1395;    setp.ne.u32 p, %r1393, 0;
    vote.ballot.sync.b32 %r1393, p, 0xffffffff;
    @!p not.b32 %r1393, %r1393;
}

	// end inline asm
	mov.b32 	%r1398, 2;
	// begin inline asm
	{
    .reg .pred p;
    and.b32 %r1396, %r1415, %r1398;    setp.ne.u32 p, %r1396, 0;
    vote.ballot.sync.b32 %r1396, p, 0xffffffff;
    @!p not.b32 %r1396, %r1396;
}

	// end inline asm
	and.b32  	%r1420, %r1396, %r1393;
	mov.b32 	%r1401, 4;
	// begin inline asm
	{
    .reg .pred p;
    and.b32 %r1399, %r1415, %r1401;    setp.ne.u32 p, %r1399, 0;
    vote.ballot.sync.b32 %r1399, p, 0xffffffff;
    @!p not.b32 %r1399, %r1399;
}

	// end inline asm
	and.b32  	%r1421, %r1399, %r1420;
	mov.b32 	%r1404, 8;
	// begin inline asm
	{
    .reg .pred p;
    and.b32 %r1402, %r1415, %r1404;    setp.ne.u32 p, %r1402, 0;
    vote.ballot.sync.b32 %r1402, p, 0xffffffff;
    @!p not.b32 %r1402, %r1402;
}

	// end inline asm
	and.b32  	%r1422, %r1402, %r1421;
	mov.b32 	%r1407, 16;
	// begin inline asm
	{
    .reg .pred p;
    and.b32 %r1405, %r1415, %r1407;    setp.ne.u32 p, %r1405, 0;
    vote.ballot.sync.b32 %r1405, p, 0xffffffff;
    @!p not.b32 %r1405, %r1405;
}

	// end inline asm
	and.b32  	%r1423, %r1405, %r1422;
	mov.b32 	%r1410, 32;
	// begin inline asm
	{
    .reg .pred p;
    and.b32 %r1408, %r1415, %r1410;    setp.ne.u32 p, %r1408, 0;
    vote.ballot.sync.b32 %r1408, p, 0xffffffff;
    @!p not.b32 %r1408, %r1408;
}

	// end inline asm
	and.b32  	%r1424, %r1408, %r1423;
	mov.b32 	%r1413, 64;
	// begin inline asm
	{
    .reg .pred p;
    and.b32 %r1411, %r1415, %r1413;    setp.ne.u32 p, %r1411, 0;
    vote.ballot.sync.b32 %r1411, p, 0xffffffff;
    @!p not.b32 %r1411, %r1411;
}

	// end inline asm
	and.b32  	%r1425, %r1411, %r1424;
	mov.b32 	%r1416, 128;
	// begin inline asm
	{
    .reg .pred p;
    and.b32 %r1414, %r1415, %r1416;    setp.ne.u32 p, %r1414, 0;
    vote.ballot.sync.b32 %r1414, p, 0xffffffff;
    @!p not.b32 %r1414, %r1414;
}

	// end inline asm
	and.b32  	%r1426, %r1414, %r1425;
	clz.b32 	%r1427, %r1426;
	sub.s32 	%r301, 31, %r1427;
	and.b32  	%r1428, %r878, %r1426;
	popc.b32 	%r302, %r1428;
	setp.ne.s32 	%p131, %r443, %r301;
	mov.b32 	%r2242, 0;
	@%p131 bra 	$L__BB10_207;
	shl.b32 	%r1433, %r1415, 2;
	add.s32 	%r1434, %r219, %r1433;
	atom.shared.add.u32 	%r2242, [%r1434], %r302;
$L__BB10_207:
	ld.param.u32 	%r2109, [_ZN3cub18CUB_300001_SM_10006detail10radix_sort29DeviceRadixSortOnesweepKernelINS1_5radix10policy_hubIiiyE10Policy1000ELNS0_9SortOrderE0EiiyiiNS1_21identity_decomposer_tEEEvPT5_SB_PT3_PKSC_PT1_PKSG_PT2_PKSK_T4_iiT6__param_9];
	shfl.sync.idx.b32	%r1460|%p132, %r2242, %r301, 31, -1;
	add.s32 	%r305, %r302, %r1460;
	shr.u32 	%r1461, %r2214, %r2109;
	and.b32  	%r1457, %r1461, %r221;
	mov.b32 	%r1437, 1;
	// begin inline asm
	{
    .reg .pred p;
    and.b32 %r1435, %r1457, %r1437;    setp.ne.u32 p, %r1435, 0;
    vote.ballot.sync.b32 %r1435, p, 0xffffffff;
    @!p not.b32 %r1435, %r1435;
}

	// end inline asm
	mov.b32 	%r1440, 2;
	// begin inline asm
	{
    .reg .pred p;
    and.b32 %r1438, %r1457, %r1440;    setp.ne.u32 p, %r1438, 0;
    vote.ballot.sync.b32 %r1438, p, 0xffffffff;
    @!p not.b32 %r1438, %r1438;
}

	// end inline asm
	and.b32  	%r1462, %r1438, %r1435;
	mov.b32 	%r1443, 4;
	// begin inline asm
	{
    .reg .pred p;
    and.b32 %r1441, %r1457, %r1443;    setp.ne.u32 p, %r1441, 0;
    vote.ballot.sync.b32 %r1441, p, 0xffffffff;
    @!p not.b32 %r1441, %r1441;
}

	// end inline asm
	and.b32  	%r1463, %r1441, %r1462;
	mov.b32 	%r1446, 8;
	// begin inline asm
	{
    .reg .pred p;
    and.b32 %r1444, %r1457, %r1446;    setp.ne.u32 p, %r1444, 0;
    vote.ballot.sync.b32 %r1444, p, 0xffffffff;
    @!p not.b32 %r1444, %r1444;
}

	// end inline asm
	and.b32  	%r1464, %r1444, %r1463;
	mov.b32 	%r1449, 16;
	// begin inline asm
	{
    .reg .pred p;
    and.b32 %r1447, %r1457, %r1449;    setp.ne.u32 p, %r1447, 0;
    vote.ballot.sync.b32 %r1447, p, 0xffffffff;
    @!p not.b32 %r1447, %r1447;
}

	// end inline asm
	and.b32  	%r1465, %r1447, %r1464;
	mov.b32 	%r1452, 32;
	// begin inline asm
	{
    .reg .pred p;
    and.b32 %r1450, %r1457, %r1452;    setp.ne.u32 p, %r1450, 0;
    vote.ballot.sync.b32 %r1450, p, 0xffffffff;
    @!p not.b32 %r1450, %r1450;
}

	// end inline asm
	and.b32  	%r1466, %r1450, %r1465;
	mov.b32 	%r1455, 64;
	// begin inline asm
	{
    .reg .pred p;
    and.b32 %r1453, %r1457, %r1455;    setp.ne.u32 p, %r1453, 0;
    vote.ballot.sync.b32 %r1453, p, 0xffffffff;
    @!p not.b32 %r1453, %r1453;
}

	// end inline asm
	and.b32  	%r1467, %r1453, %r1466;
	mov.b32 	%r1458, 128;
	// begin inline asm
	{
    .reg .pred p;
    and.b32 %r1456, %r1457, %r1458;    setp.ne.u32 p, %r1456, 0;
    vote.ballot.sync.b32 %r1456, p, 0xffffffff;
    @!p not.b32 %r1456, %r1456;
}

	// end inline asm
	and.b32  	%r1468, %r1456, %r1467;
	clz.b32 	%r1469, %r1468;
	sub.s32 	%r307, 31, %r1469;
	and.b32  	%r1470, %r878, %r1468;
	popc.b32 	%r308, %r1470;
	setp.ne.s32 	%p133, %r443, %r307;
	mov.b32 	%r2243, 0;
	@%p133 bra 	$L__BB10_209;
	shl.b32 	%r1475, %r1457, 2;
	add.s32 	%r1476, %r219, %r1475;
	atom.shared.add.u32 	%r2243, [%r1476], %r308;
$L__BB10_209:
	ld.param.u32 	%r2110, [_ZN3cub18CUB_300001_SM_10006detail10radix_sort29DeviceRadixSortOnesweepKernelINS1_5radix10policy_hubIiiyE10Policy1000ELNS0_9SortOrderE0EiiyiiNS1_21identity_decomposer_tEEEvPT5_SB_PT3_PKSC_PT1_PKSG_PT2_PKSK_T4_iiT6__param_9];
	shfl.sync.idx.b32	%r1502|%p134, %r2243, %r307, 31, -1;
	add.s32 	%r311, %r308, %r1502;
	shr.u32 	%r1503, %r2213, %r2110;
	and.b32  	%r1499, %r1503, %r221;
	mov.b32 	%r1479, 1;
	// begin inline asm
	{
    .reg .pred p;
    and.b32 %r1477, %r1499, %r1479;    setp.ne.u32 p, %r1477, 0;
    vote.ballot.sync.b32 %r1477, p, 0xffffffff;
    @!p not.b32 %r1477, %r1477;
}

	// end inline asm
	mov.b32 	%r1482, 2;
	// begin inline asm
	{
    .reg .pred p;
    and.b32 %r1480, %r1499, %r1482;    setp.ne.u32 p, %r1480, 0;
    vote.ballot.sync.b32 %r1480, p, 0xffffffff;
    @!p not.b32 %r1480, %r1480;
}

	// end inline asm
	and.b32  	%r1504, %r1480, %r1477;
	mov.b32 	%r1485, 4;
	// begin inline asm
	{
    .reg .pred p;
    and.b32 %r1483, %r1499, %r1485;    setp.ne.u32 p, %r1483, 0;
    vote.ballot.sync.b32 %r1483, p, 0xffffffff;
    @!p not.b32 %r1483, %r1483;
}

	// end inline asm
	and.b32  	%r1505, %r1483, %r1504;
	mov.b32 	%r1488, 8;
	// begin inline asm
	{
    .reg .pred p;
    and.b32 %r1486, %r1499, %r1488;    setp.ne.u32 p, %r1486, 0;
    vote.ballot.sync.b32 %r1486, p, 0xffffffff;
    @!p not.b32 %r1486, %r1486;
}

	// end inline asm
	and.b32  	%r1506, %r1486, %r1505;
	mov.b32 	%r1491, 16;
	// begin inline asm
	{
    .reg .pred p;
    and.b32 %r1489, %r1499, %r1491;    setp.ne.u32 p, %r1489, 0;
    vote.ballot.sync.b32 %r1489, p, 0xffffffff;
    @!p not.b32 %r1489, %r1489;
}

	// end inline asm
	and.b32  	%r1507, %r1489, %r1506;
	mov.b32 	%r1494, 32;
	// begin inline asm
	{
    .reg .pred p;
    and.b32 %r1492, %r1499, %r1494;    setp.ne.u32 p, %r1492, 0;
    vote.ballot.sync.b32 %r1492, p, 0xffffffff;
    @!p not.b32 %r1492, %r1492;
}

	// end inline asm
	and.b32  	%r1508, %r1492, %r1507;
	mov.b32 	%r1497, 64;
	// begin inline asm
	{
    .reg .pred p;
    and.b32 %r1495, %r1499, %r1497;    setp.ne.u32 p, %r1495, 0;
    vote.ballot.sync.b32 %r1495, p, 0xffffffff;
    @!p not.b32 %r1495, %r1495;
}

	// end inline asm
	and.b32  	%r1509, %r1495, %r1508;
	mov.b32 	%r1500, 128;
	// begin inline asm
	{
    .reg .pred p;
    and.b32 %r1498, %r1499, %r1500;    setp.ne.u32 p, %r1498, 0;
    vote.ballot.sync.b32 %r1498, p, 0xffffffff;
    @!p not.b32 %r1498, %r1498;
}

	// end inline asm
	and.b32  	%r1510, %r1498, %r1509;
	clz.b32 	%r1511, %r1510;
	sub.s32 	%r313, 31, %r1511;
	and.b32  	%r1512, %r878, %r1510;
	popc.b32 	%r314, %r1512;
	setp.ne.s32 	%p135, %r443, %r313;
	mov.b32 	%r2244, 0;
	@%p135 bra 	$L__BB10_211;
	shl.b32 	%r1517, %r1499, 2;
	add.s32 	%r1518, %r219, %r1517;
	atom.shared.add.u32 	%r2244, [%r1518], %r314;
$L__BB10_211:
	ld.param.u32 	%r2111, [_ZN3cub18CUB_300001_SM_10006detail10radix_sort29DeviceRadixSortOnesweepKernelINS1_5radix10policy_hubIiiyE10Policy1000ELNS0_9SortOrderE0EiiyiiNS1_21identity_decomposer_tEEEvPT5_SB_PT3_PKSC_PT1_PKSG_PT2_PKSK_T4_iiT6__param_9];
	shfl.sync.idx.b32	%r1544|%p136, %r2244, %r313, 31, -1;
	add.s32 	%r317, %r314, %r1544;
	shr.u32 	%r1545, %r2212, %r2111;
	and.b32  	%r1541, %r1545, %r221;
	mov.b32 	%r1521, 1;
	// begin inline asm
	{
    .reg .pred p;
    and.b32 %r1519, %r1541, %r1521;    setp.ne.u32 p, %r1519, 0;
    vote.ballot.sync.b32 %r1519, p, 0xffffffff;
    @!p not.b32 %r1519, %r1519;
}

	// end inline asm
	mov.b32 	%r1524, 2;
	// begin inline asm
	{
    .reg .pred p;
    and.b32 %r1522, %r1541, %r1524;    setp.ne.u32 p, %r1522, 0;
    vote.ballot.sync.b32 %r1522, p, 0xffffffff;
    @!p not.b32 %r1522, %r1522;
}

	// end inline asm
	and.b32  	%r1546, %r1522, %r1519;
	mov.b32 	%r1527, 4;
	// begin inline asm
	{
    .reg .pred p;
    and.b32 %r1525, %r1541, %r1527;    setp.ne.u32 p, %r1525, 0;
    vote.ballot.sync.b32 %r1525, p, 0xffffffff;
    @!p not.b32 %r1525, %r1525;
}

	// end inline asm
	and.b32  	%r1547, %r1525, %r1546;
	mov.b32 	%r1530, 8;
	// begin inline asm
	{
    .reg .pred p;
    and.b32 %r1528, %r1541, %r1530;    setp.ne.u32 p, %r1528, 0;
    vote.ballot.sync.b32 %r1528, p, 0xffffffff;
    @!p not.b32 %r1528, %r1528;
}

	// end inline asm
	and.b32  	%r1548, %r1528, %r1547;
	mov.b32 	%r1533, 16;
	// begin inline asm
	{
    .reg .pred p;
    and.b32 %r1531, %r1541, %r1533;    setp.ne.u32 p, %r1531, 0;
    vote.ballot.sync.b32 %r1531, p, 0xffffffff;
    @!p not.b32 %r1531, %r1531;
}

	// end inline asm
	and.b32  	%r1549, %r1531, %r1548;
	mov.b32 	%r1536, 32;
	// begin inline asm
	{
    .reg .pred p;
    and.b32 %r1534, %r1541, %r1536;    setp.ne.u32 p, %r1534, 0;
    vote.ballot.sync.b32 %r1534, p, 0xffffffff;
    @!p not.b32 %r1534, %r1534;
}

	// end inline asm
	and.b32  	%r1550, %r1534, %r1549;
	mov.b32 	%r1539, 64;
	// begin inline asm
	{
    .reg .pred p;
    and.b32 %r1537, %r1541, %r1539;    setp.ne.u32 p, %r1537, 0;
    vote.ballot.sync.b32 %r1537, p, 0xffffffff;
    @!p not.b32 %r1537, %r1537;
}

	// end inline asm
	and.b32  	%r1551, %r1537, %r1550;
	mov.b32 	%r1542, 128;
	// begin inline asm
	{
    .reg .pred p;
    and.b32 %r1540, %r1541, %r1542;    setp.ne.u32 p, %r1540, 0;
    vote.ballot.sync.b32 %r1540, p, 0xffffffff;
    @!p not.b32 %r1540, %r1540;
}

	// end inline asm
	and.b32  	%r1552, %r1540, %r1551;
	clz.b32 	%r1553, %r1552;
	sub.s32 	%r319, 31, %r1553;
	and.b32  	%r1554, %r878, %r1552;
	popc.b32 	%r320, %r1554;
	setp.ne.s32 	%p137, %r443, %r319;
	mov.b32 	%r2245, 0;
	@%p137 bra 	$L__BB10_213;
	shl.b32 	%r1559, %r1541, 2;
	add.s32 	%r1560, %r219, %r1559;
	atom.shared.add.u32 	%r2245, [%r1560], %r320;
$L__BB10_213:
	setp.gt.u32 	%p138, %r1, 255;
	shfl.sync.idx.b32	%r1561|%p139, %r2245, %r319, 31, -1;
	add.s32 	%r1562, %r320, %r1561;
	bar.sync 	0;
	shl.b32 	%r1563, %r227, 2;
	add.s32 	%r323, %r783, %r1563;
	st.shared.u32 	[%r323+-4], %r2228;
	shl.b32 	%r1565, %r233, 2;
	add.s32 	%r324, %r783, %r1565;
	st.shared.u32 	[%r324+-4], %r2227;
	shl.b32 	%r1566, %r239, 2;
	add.s32 	%r325, %r783, %r1566;
	st.shared.u32 	[%r325+-4], %r2226;
	shl.b32 	%r1567, %r245, 2;
	add.s32 	%r326, %r783, %r1567;
	st.shared.u32 	[%r326+-4], %r2225;
	shl.b32 	%r1568, %r251, 2;
	add.s32 	%r327, %r783, %r1568;
	st.shared.u32 	[%r327+-4], %r2224;
	shl.b32 	%r1569, %r257, 2;
	add.s32 	%r328, %r783, %r1569;
	st.shared.u32 	[%r328+-4], %r2223;
	shl.b32 	%r1570, %r263, 2;
	add.s32 	%r329, %r783, %r1570;
	st.shared.u32 	[%r329+-4], %r2222;
	shl.b32 	%r1571, %r269, 2;
	add.s32 	%r330, %r783, %r1571;
	st.shared.u32 	[%r330+-4], %r2221;
	shl.b32 	%r1572, %r275, 2;
	add.s32 	%r331, %r783, %r1572;
	st.shared.u32 	[%r331+-4], %r2220;
	shl.b32 	%r1573, %r281, 2;
	add.s32 	%r332, %r783, %r1573;
	st.shared.u32 	[%r332+-4], %r2219;
	shl.b32 	%r1574, %r287, 2;
	add.s32 	%r333, %r783, %r1574;
	st.shared.u32 	[%r333+-4], %r2218;
	shl.b32 	%r1575, %r293, 2;
	add.s32 	%r334, %r783, %r1575;
	st.shared.u32 	[%r334+-4], %r2217;
	shl.b32 	%r1576, %r299, 2;
	add.s32 	%r335, %r783, %r1576;
	st.shared.u32 	[%r335+-4], %r2216;
	shl.b32 	%r1577, %r305, 2;
	add.s32 	%r336, %r783, %r1577;
	st.shared.u32 	[%r336+-4], %r2215;
	shl.b32 	%r1578, %r311, 2;
	add.s32 	%r337, %r783, %r1578;
	st.shared.u32 	[%r337+-4], %r2214;
	shl.b32 	%r1579, %r317, 2;
	add.s32 	%r338, %r783, %r1579;
	st.shared.u32 	[%r338+-4], %r2213;
	shl.b32 	%r1580, %r1562, 2;
	add.s32 	%r339, %r783, %r1580;
	st.shared.u32 	[%r339+-4], %r2212;
	shl.b32 	%r1581, %r1, 3;
	add.s32 	%r1582, %r783, %r1581;
	add.s32 	%r340, %r1582, 26112;
	@%p138 bra 	$L__BB10_221;
	ld.param.u64 	%rd437, [_ZN3cub18CUB_300001_SM_10006detail10radix_sort29DeviceRadixSortOnesweepKernelINS1_5radix10policy_hubIiiyE10Policy1000ELNS0_9SortOrderE0EiiyiiNS1_21identity_decomposer_tEEEvPT5_SB_PT3_PKSC_PT1_PKSG_PT2_PKSK_T4_iiT6__param_3];
	cvta.to.global.u64 	%rd93, %rd437;
	shl.b64 	%rd94, %rd9, 3;
	add.s64 	%rd95, %rd93, %rd94;
	ld.global.u64 	%rd96, [%rd95];
	cvt.s64.s32 	%rd97, %r218;
	sub.s64 	%rd456, %rd96, %rd97;
	st.shared.u64 	[%r340], %rd456;
	setp.lt.s32 	%p140, %r3, 1;
	mov.u32 	%r2249, %r2174;
	@%p140 bra 	$L__BB10_220;
	mov.b32 	%r2247, -1;
	mov.u32 	%r2246, %r3;
	mov.u32 	%r2249, %r2174;
$L__BB10_216:
	ld.param.u64 	%rd430, [_ZN3cub18CUB_300001_SM_10006detail10radix_sort29DeviceRadixSortOnesweepKernelINS1_5radix10policy_hubIiiyE10Policy1000ELNS0_9SortOrderE0EiiyiiNS1_21identity_decomposer_tEEEvPT5_SB_PT3_PKSC_PT1_PKSG_PT2_PKSK_T4_iiT6__param_0];
	add.s32 	%r344, %r2246, -1;
	shl.b32 	%r1584, %r344, 8;
	add.s32 	%r1585, %r1584, %r1;
	cvta.to.global.u64 	%rd98, %rd430;
	mul.wide.s32 	%rd99, %r1585, 4;
	add.s64 	%rd19, %rd98, %rd99;
$L__BB10_217:
	membar.cta;
	ld.volatile.global.u32 	%r345, [%rd19];
	setp.eq.s32 	%p141, %r345, 0;
	@%p141 bra 	$L__BB10_217;
	and.b32  	%r1586, %r345, 1073741823;
	add.s32 	%r2249, %r1586, %r2249;
	setp.gt.s32 	%p142, %r345, -1;
	vote.sync.ballot.b32 	%r2247, %p142, %r2247;
	setp.gt.u32 	%p144, %r2246, 1;
	and.pred  	%p145, %p142, %p144;
	mov.u32 	%r2246, %r344;
	@%p145 bra 	$L__BB10_216;
	ld.shared.u64 	%rd456, [%r340];
$L__BB10_220:
	ld.param.u64 	%rd431, [_ZN3cub18CUB_300001_SM_10006detail10radix_sort29DeviceRadixSortOnesweepKernelINS1_5radix10policy_hubIiiyE10Policy1000ELNS0_9SortOrderE0EiiyiiNS1_21identity_decomposer_tEEEvPT5_SB_PT3_PKSC_PT1_PKSG_PT2_PKSK_T4_iiT6__param_0];
	or.b32  	%r1587, %r2249, -2147483648;
	cvta.to.global.u64 	%rd100, %rd431;
	shl.b32 	%r1588, %r3, 8;
	add.s32 	%r1589, %r1588, %r1;
	mul.wide.s32 	%rd101, %r1589, 4;
	add.s64 	%rd102, %rd100, %rd101;
	st.volatile.global.u32 	[%rd102], %r1587;
	sub.s32 	%r1590, %r2249, %r2174;
	cvt.s64.s32 	%rd103, %r1590;
	add.s64 	%rd104, %rd456, %rd103;
	st.shared.u64 	[%r340], %rd104;
$L__BB10_221:
	ld.param.u32 	%r2087, [_ZN3cub18CUB_300001_SM_10006detail10radix_sort29DeviceRadixSortOnesweepKernelINS1_5radix10policy_hubIiiyE10Policy1000ELNS0_9SortOrderE0EiiyiiNS1_21identity_decomposer_tEEEvPT5_SB_PT3_PKSC_PT1_PKSG_PT2_PKSK_T4_iiT6__param_8];
	ld.param.u64 	%rd434, [_ZN3cub18CUB_300001_SM_10006detail10radix_sort29DeviceRadixSortOnesweepKernelINS1_5radix10policy_hubIiiyE10Policy1000ELNS0_9SortOrderE0EiiyiiNS1_21identity_decomposer_tEEEvPT5_SB_PT3_PKSC_PT1_PKSG_PT2_PKSK_T4_iiT6__param_2];
	setp.gt.u32 	%p146, %r1, 255;
	mad.lo.s32 	%r349, %r3, 6528, 6528;
	setp.lt.s32 	%p147, %r349, %r2087;
	setp.eq.s64 	%p148, %rd434, 0;
	or.pred  	%p149, %p148, %p147;
	or.pred  	%p150, %p146, %p149;
	@%p150 bra 	$L__BB10_223;
	ld.param.u64 	%rd435, [_ZN3cub18CUB_300001_SM_10006detail10radix_sort29DeviceRadixSortOnesweepKernelINS1_5radix10policy_hubIiiyE10Policy1000ELNS0_9SortOrderE0EiiyiiNS1_21identity_decomposer_tEEEvPT5_SB_PT3_PKSC_PT1_PKSG_PT2_PKSK_T4_iiT6__param_2];
	ld.shared.u64 	%rd105, [%r340];
	cvt.s64.s32 	%rd106, %r2174;
	cvt.s64.s32 	%rd107, %r218;
	add.s64 	%rd108, %rd107, %rd106;
	add.s64 	%rd109, %rd108, %rd105;
	cvta.to.global.u64 	%rd110, %rd435;
	shl.b64 	%rd111, %rd9, 3;
	add.s64 	%rd112, %rd110, %rd111;
	st.global.u64 	[%rd112], %rd109;
$L__BB10_223:
	ld.param.u32 	%r2088, [_ZN3cub18CUB_300001_SM_10006detail10radix_sort29DeviceRadixSortOnesweepKernelINS1_5radix10policy_hubIiiyE10Policy1000ELNS0_9SortOrderE0EiiyiiNS1_21identity_decomposer_tEEEvPT5_SB_PT3_PKSC_PT1_PKSG_PT2_PKSK_T4_iiT6__param_8];
	ld.param.u64 	%rd438, [_ZN3cub18CUB_300001_SM_10006detail10radix_sort29DeviceRadixSortOnesweepKernelINS1_5radix10policy_hubIiiyE10Policy1000ELNS0_9SortOrderE0EiiyiiNS1_21identity_decomposer_tEEEvPT5_SB_PT3_PKSC_PT1_PKSG_PT2_PKSK_T4_iiT6__param_4];
	cvta.to.global.u64 	%rd22, %rd438;
	shl.b32 	%r1591, %r1, 2;
	add.s32 	%r350, %r783, %r1591;
	setp.gt.s32 	%p151, %r349, %r2088;
	bar.sync 	0;
	@%p151 bra 	$L__BB10_225;
	ld.param.u32 	%r2112, [_ZN3cub18CUB_300001_SM_10006detail10radix_sort29DeviceRadixSortOnesweepKernelINS1_5radix10policy_hubIiiyE10Policy1000ELNS0_9SortOrderE0EiiyiiNS1_21identity_decomposer_tEEEvPT5_SB_PT3_PKSC_PT1_PKSG_PT2_PKSK_T4_iiT6__param_9];
	ld.shared.u32 	%r1593, [%r350];
	shr.u32 	%r1594, %r1593, %r2112;
	and.b32  	%r1595, %r1594, %r221;
	shl.b32 	%r1596, %r1595, 3;
	add.s32 	%r1598, %r783, 26112;
	add.s32 	%r1599, %r1598, %r1596;
	ld.shared.u64 	%rd113, [%r1599];
	add.s64 	%rd114, %rd113, %rd9;
	xor.b32  	%r1600, %r1593, -2147483648;
	shl.b64 	%rd115, %rd114, 2;
	add.s64 	%rd116, %rd22, %rd115;
	st.global.u32 	[%rd116], %r1600;
	bar.warp.sync 	-1;
	ld.shared.u32 	%r1601, [%r350+1536];
	shr.u32 	%r1602, %r1601, %r2112;
	and.b32  	%r1603, %r1602, %r221;
	shl.b32 	%r1604, %r1603, 3;
	add.s32 	%r1605, %r1598, %r1604;
	ld.shared.u64 	%rd117, [%r1605];
	add.s64 	%rd118, %rd117, %rd9;
	xor.b32  	%r1606, %r1601, -2147483648;
	shl.b64 	%rd119, %rd118, 2;
	add.s64 	%rd120, %rd22, %rd119;
	st.global.u32 	[%rd120+1536], %r1606;
	bar.warp.sync 	-1;
	ld.shared.u32 	%r1607, [%r350+3072];
	shr.u32 	%r1608, %r1607, %r2112;
	and.b32  	%r1609, %r1608, %r221;
	shl.b32 	%r1610, %r1609, 3;
	add.s32 	%r1611, %r1598, %r1610;
	ld.shared.u64 	%rd121, [%r1611];
	add.s64 	%rd122, %rd121, %rd9;
	xor.b32  	%r1612, %r1607, -2147483648;
	shl.b64 	%rd123, %rd122, 2;
	add.s64 	%rd124, %rd22, %rd123;
	st.global.u32 	[%rd124+3072], %r1612;
	bar.warp.sync 	-1;
	ld.shared.u32 	%r1613, [%r350+4608];
	shr.u32 	%r1614, %r1613, %r2112;
	and.b32  	%r1615, %r1614, %r221;
	shl.b32 	%r1616, %r1615, 3;
	add.s32 	%r1617, %r1598, %r1616;
	ld.shared.u64 	%rd125, [%r1617];
	add.s64 	%rd126, %rd125, %rd9;
	xor.b32  	%r1618, %r1613, -2147483648;
	shl.b64 	%rd127, %rd126, 2;
	add.s64 	%rd128, %rd22, %rd127;
	st.global.u32 	[%rd128+4608], %r1618;
	bar.warp.sync 	-1;
	ld.shared.u32 	%r1619, [%r350+6144];
	shr.u32 	%r1620, %r1619, %r2112;
	and.b32  	%r1621, %r1620, %r221;
	shl.b32 	%r1622, %r1621, 3;
	add.s32 	%r1623, %r1598, %r1622;
	ld.shared.u64 	%rd129, [%r1623];
	add.s64 	%rd130, %rd129, %rd9;
	xor.b32  	%r1624, %r1619, -2147483648;
	shl.b64 	%rd131, %rd130, 2;
	add.s64 	%rd132, %rd22, %rd131;
	st.global.u32 	[%rd132+6144], %r1624;
	bar.warp.sync 	-1;
	ld.shared.u32 	%r1625, [%r350+7680];
	shr.u32 	%r1626, %r1625, %r2112;
	and.b32  	%r1627, %r1626, %r221;
	shl.b32 	%r1628, %r1627, 3;
	add.s32 	%r1629, %r1598, %r1628;
	ld.shared.u64 	%rd133, [%r1629];
	add.s64 	%rd134, %rd133, %rd9;
	xor.b32  	%r1630, %r1625, -2147483648;
	shl.b64 	%rd135, %rd134, 2;
	add.s64 	%rd136, %rd22, %rd135;
	st.global.u32 	[%rd136+7680], %r1630;
	bar.warp.sync 	-1;
	ld.shared.u32 	%r1631, [%r350+9216];
	shr.u32 	%r1632, %r1631, %r2112;
	and.b32  	%r1633, %r1632, %r221;
	shl.b32 	%r1634, %r1633, 3;
	add.s32 	%r1635, %r1598, %r1634;
	ld.shared.u64 	%rd137, [%r1635];
	add.s64 	%rd138, %rd137, %rd9;
	xor.b32  	%r1636, %r1631, -2147483648;
	shl.b64 	%rd139, %rd138, 2;
	add.s64 	%rd140, %rd22, %rd139;
	st.global.u32 	[%rd140+9216], %r1636;
	bar.warp.sync 	-1;
	ld.shared.u32 	%r1637, [%r350+10752];
	shr.u32 	%r1638, %r1637, %r2112;
	and.b32  	%r1639, %r1638, %r221;
	shl.b32 	%r1640, %r1639, 3;
	add.s32 	%r1641, %r1598, %r1640;
	ld.shared.u64 	%rd141, [%r1641];
	add.s64 	%rd142, %rd141, %rd9;
	xor.b32  	%r1642, %r1637, -2147483648;
	shl.b64 	%rd143, %rd142, 2;
	add.s64 	%rd144, %rd22, %rd143;
	st.global.u32 	[%rd144+10752], %r1642;
	bar.warp.sync 	-1;
	ld.shared.u32 	%r1643, [%r350+12288];
	shr.u32 	%r1644, %r1643, %r2112;
	and.b32  	%r1645, %r1644, %r221;
	shl.b32 	%r1646, %r1645, 3;
	add.s32 	%r1647, %r1598, %r1646;
	ld.shared.u64 	%rd145, [%r1647];
	add.s64 	%rd146, %rd145, %rd9;
	xor.b32  	%r1648, %r1643, -2147483648;
	shl.b64 	%rd147, %rd146, 2;
	add.s64 	%rd148, %rd22, %rd147;
	st.global.u32 	[%rd148+12288], %r1648;
	bar.warp.sync 	-1;
	ld.shared.u32 	%r1649, [%r350+13824];
	shr.u32 	%r1650, %r1649, %r2112;
	and.b32  	%r1651, %r1650, %r221;
	shl.b32 	%r1652, %r1651, 3;
	add.s32 	%r1653, %r1598, %r1652;
	ld.shared.u64 	%rd149, [%r1653];
	add.s64 	%rd150, %rd149, %rd9;
	xor.b32  	%r1654, %r1649, -2147483648;
	shl.b64 	%rd151, %rd150, 2;
	add.s64 	%rd152, %rd22, %rd151;
	st.global.u32 	[%rd152+13824], %r1654;
	bar.warp.sync 	-1;
	ld.shared.u32 	%r1655, [%r350+15360];
	shr.u32 	%r1656, %r1655, %r2112;
	and.b32  	%r1657, %r1656, %r221;
	shl.b32 	%r1658, %r1657, 3;
	add.s32 	%r1659, %r1598, %r1658;
	ld.shared.u64 	%rd153, [%r1659];
	add.s64 	%rd154, %rd153, %rd9;
	xor.b32  	%r1660, %r1655, -2147483648;
	shl.b64 	%rd155, %rd154, 2;
	add.s64 	%rd156, %rd22, %rd155;
	st.global.u32 	[%rd156+15360], %r1660;
	bar.warp.sync 	-1;
	ld.shared.u32 	%r1661, [%r350+16896];
	shr.u32 	%r1662, %r1661, %r2112;
	and.b32  	%r1663, %r1662, %r221;
	shl.b32 	%r1664, %r1663, 3;
	add.s32 	%r1665, %r1598, %r1664;
	ld.shared.u64 	%rd157, [%r1665];
	add.s64 	%rd158, %rd157, %rd9;
	xor.b32  	%r1666, %r1661, -2147483648;
	shl.b64 	%rd159, %rd158, 2;
	add.s64 	%rd160, %rd22, %rd159;
	st.global.u32 	[%rd160+16896], %r1666;
	bar.warp.sync 	-1;
	ld.shared.u32 	%r1667, [%r350+18432];
	shr.u32 	%r1668, %r1667, %r2112;
	and.b32  	%r1669, %r1668, %r221;
	shl.b32 	%r1670, %r1669, 3;
	add.s32 	%r1671, %r1598, %r1670;
	ld.shared.u64 	%rd161, [%r1671];
	add.s64 	%rd162, %rd161, %rd9;
	xor.b32  	%r1672, %r1667, -2147483648;
	shl.b64 	%rd163, %rd162, 2;
	add.s64 	%rd164, %rd22, %rd163;
	st.global.u32 	[%rd164+18432], %r1672;
	bar.warp.sync 	-1;
	ld.shared.u32 	%r1673, [%r350+19968];
	shr.u32 	%r1674, %r1673, %r2112;
	and.b32  	%r1675, %r1674, %r221;
	shl.b32 	%r1676, %r1675, 3;
	add.s32 	%r1677, %r1598, %r1676;
	ld.shared.u64 	%rd165, [%r1677];
	add.s64 	%rd166, %rd165, %rd9;
	xor.b32  	%r1678, %r1673, -2147483648;
	shl.b64 	%rd167, %rd166, 2;
	add.s64 	%rd168, %rd22, %rd167;
	st.global.u32 	[%rd168+19968], %r1678;
	bar.warp.sync 	-1;
	ld.shared.u32 	%r1679, [%r350+21504];
	shr.u32 	%r1680, %r1679, %r2112;
	and.b32  	%r1681, %r1680, %r221;
	shl.b32 	%r1682, %r1681, 3;
	add.s32 	%r1683, %r1598, %r1682;
	ld.shared.u64 	%rd169, [%r1683];
	add.s64 	%rd170, %rd169, %rd9;
	xor.b32  	%r1684, %r1679, -2147483648;
	shl.b64 	%rd171, %rd170, 2;
	add.s64 	%rd172, %rd22, %rd171;
	st.global.u32 	[%rd172+21504], %r1684;
	bar.warp.sync 	-1;
	ld.shared.u32 	%r1685, [%r350+23040];
	shr.u32 	%r1686, %r1685, %r2112;
	and.b32  	%r1687, %r1686, %r221;
	shl.b32 	%r1688, %r1687, 3;
	add.s32 	%r1689, %r1598, %r1688;
	ld.shared.u64 	%rd173, [%r1689];
	add.s64 	%rd174, %rd173, %rd9;
	xor.b32  	%r1690, %r1685, -2147483648;
	shl.b64 	%rd175, %rd174, 2;
	add.s64 	%rd176, %rd22, %rd175;
	st.global.u32 	[%rd176+23040], %r1690;
	bar.warp.sync 	-1;
	ld.shared.u32 	%r1691, [%r350+24576];
	shr.u32 	%r1692, %r1691, %r2112;
	and.b32  	%r1693, %r1692, %r221;
	shl.b32 	%r1694, %r1693, 3;
	add.s32 	%r1695, %r1598, %r1694;
	ld.shared.u64 	%rd177, [%r1695];
	add.s64 	%rd178, %rd177, %rd9;
	xor.b32  	%r1696, %r1691, -2147483648;
	shl.b64 	%rd179, %rd178, 2;
	add.s64 	%rd180, %rd22, %rd179;
	st.global.u32 	[%rd180+24576], %r1696;
	bar.warp.sync 	-1;
	bra.uni 	$L__BB10_260;
$L__BB10_225:
	ld.param.u32 	%r2089, [_ZN3cub18CUB_300001_SM_10006detail10radix_sort29DeviceRadixSortOnesweepKernelINS1_5radix10policy_hubIiiyE10Policy1000ELNS0_9SortOrderE0EiiyiiNS1_21identity_decomposer_tEEEvPT5_SB_PT3_PKSC_PT1_PKSG_PT2_PKSK_T4_iiT6__param_8];
	mad.lo.s32 	%r351, %r3, -6528, %r2089;
	setp.ge.s32 	%p152, %r1, %r351;
	@%p152 bra 	$L__BB10_227;
	ld.param.u32 	%r2113, [_ZN3cub18CUB_300001_SM_10006detail10radix_sort29DeviceRadixSortOnesweepKernelINS1_5radix10policy_hubIiiyE10Policy1000ELNS0_9SortOrderE0EiiyiiNS1_21identity_decomposer_tEEEvPT5_SB_PT3_PKSC_PT1_PKSG_PT2_PKSK_T4_iiT6__param_9];
	ld.shared.u32 	%r1697, [%r350];
	shr.u32 	%r1698, %r1697, %r2113;
	and.b32  	%r1699, %r1698, %r221;
	shl.b32 	%r1700, %r1699, 3;
	add.s32 	%r1702, %r783, %r1700;
	ld.shared.u64 	%rd181, [%r1702+26112];
	xor.b32  	%r1703, %r1697, -2147483648;
	add.s64 	%rd182, %rd181, %rd9;
	shl.b64 	%rd183, %rd182, 2;
	add.s64 	%rd184, %rd22, %rd183;
	st.global.u32 	[%rd184], %r1703;
$L__BB10_227:
	bar.warp.sync 	-1;
	add.s32 	%r1704, %r1, 384;
	setp.ge.s32 	%p153, %r1704, %r351;
	@%p153 bra 	$L__BB10_229;
	ld.param.u32 	%r2114, [_ZN3cub18CUB_300001_SM_10006detail10radix_sort29DeviceRadixSortOnesweepKernelINS1_5radix10policy_hubIiiyE10Policy1000ELNS0_9SortOrderE0EiiyiiNS1_21identity_decomposer_tEEEvPT5_SB_PT3_PKSC_PT1_PKSG_PT2_PKSK_T4_iiT6__param_9];
	ld.shared.u32 	%r1705, [%r350+1536];
	shr.u32 	%r1706, %r1705, %r2114;
	and.b32  	%r1707, %r1706, %r221;
	shl.b32 	%r1708, %r1707, 3;
	add.s32 	%r1710, %r783, %r1708;
	ld.shared.u64 	%rd185, [%r1710+26112];
	xor.b32  	%r1711, %r1705, -2147483648;
	add.s64 	%rd186, %rd185, %rd9;
	shl.b64 	%rd187, %rd186, 2;
	add.s64 	%rd188, %rd22, %rd187;
	st.global.u32 	[%rd188+1536], %r1711;
$L__BB10_229:
	bar.warp.sync 	-1;
	add.s32 	%r1712, %r1, 768;
	setp.ge.s32 	%p154, %r1712, %r351;
	@%p154 bra 	$L__BB10_231;
	ld.param.u32 	%r2115, [_ZN3cub18CUB_300001_SM_10006detail10radix_sort29DeviceRadixSortOnesweepKernelINS1_5radix10policy_hubIiiyE10Policy1000ELNS0_9SortOrderE0EiiyiiNS1_21identity_decomposer_tEEEvPT5_SB_PT3_PKSC_PT1_PKSG_PT2_PKSK_T4_iiT6__param_9];
	ld.shared.u32 	%r1713, [%r350+3072];
	shr.u32 	%r1714, %r1713, %r2115;
	and.b32  	%r1715, %r1714, %r221;
	shl.b32 	%r1716, %r1715, 3;
	add.s32 	%r1718, %r783, %r1716;
	ld.shared.u64 	%rd189, [%r1718+26112];
	xor.b32  	%r1719, %r1713, -2147483648;
	add.s64 	%rd190, %rd189, %rd9;
	shl.b64 	%rd191, %rd190, 2;
	add.s64 	%rd192, %rd22, %rd191;
	st.global.u32 	[%rd192+3072], %r1719;
$L__BB10_231:
	bar.warp.sync 	-1;
	add.s32 	%r1720, %r1, 1152;
	setp.ge.s32 	%p155, %r1720, %r351;
	@%p155 bra 	$L__BB10_233;
	ld.param.u32 	%r2116, [_ZN3cub18CUB_300001_SM_10006detail10radix_sort29DeviceRadixSortOnesweepKernelINS1_5radix10policy_hubIiiyE10Policy1000ELNS0_9SortOrderE0EiiyiiNS1_21identity_decomposer_tEEEvPT5_SB_PT3_PKSC_PT1_PKSG_PT2_PKSK_T4_iiT6__param_9];
	ld.shared.u32 	%r1721, [%r350+4608];
	shr.u32 	%r1722, %r1721, %r2116;
	and.b32  	%r1723, %r1722, %r221;
	shl.b32 	%r1724, %r1723, 3;
	add.s32 	%r1726, %r783, %r1724;
	ld.shared.u64 	%rd193, [%r1726+26112];
	xor.b32  	%r1727, %r1721, -2147483648;
	add.s64 	%rd194, %rd193, %rd9;
	shl.b64 	%rd195, %rd194, 2;
	add.s64 	%rd196, %rd22, %rd195;
	st.global.u32 	[%rd196+4608], %r1727;
$L__BB10_233:
	bar.warp.sync 	-1;
	add.s32 	%r1728, %r1, 1536;
	setp.ge.s32 	%p156, %r1728, %r351;
	@%p156 bra 	$L__BB10_235;
	ld.param.u32 	%r2117, [_ZN3cub18CUB_300001_SM_10006detail10radix_sort29DeviceRadixSortOnesweepKernelINS1_5radix10policy_hubIiiyE10Policy1000ELNS0_9SortOrderE0EiiyiiNS1_21identity_decomposer_tEEEvPT5_SB_PT3_PKSC_PT1_PKSG_PT2_PKSK_T4_iiT6__param_9];
	ld.shared.u32 	%r1729, [%r350+6144];
	shr.u32 	%r1730, %r1729, %r2117;
	and.b32  	%r1731, %r1730, %r221;
	shl.b32 	%r1732, %r1731, 3;
	add.s32 	%r1734, %r783, %r1732;
	ld.shared.u64 	%rd197, [%r1734+26112];
	xor.b32  	%r1735, %r1729, -2147483648;
	add.s64 	%rd198, %rd197, %rd9;
	shl.b64 	%rd199, %rd198, 2;
	add.s64 	%rd200, %rd22, %rd199;
	st.global.u32 	[%rd200+6144], %r1735;
$L__BB10_235:
	bar.warp.sync 	-1;
	add.s32 	%r1736, %r1, 1920;
	setp.ge.s32 	%p157, %r1736, %r351;
	@%p157 bra 	$L__BB10_237;
	ld.param.u32 	%r2118, [_ZN3cub18CUB_300001_SM_10006detail10radix_sort29DeviceRadixSortOnesweepKernelINS1_5radix10policy_hubIiiyE10Policy1000ELNS0_9SortOrderE0EiiyiiNS1_21identity_decomposer_tEEEvPT5_SB_PT3_PKSC_PT1_PKSG_PT2_PKSK_T4_iiT6__param_9];
	ld.shared.u32 	%r1737, [%r350+7680];
	shr.u32 	%r1738, %r1737, %r2118;
	and.b32  	%r1739, %r1738, %r221;
	shl.b32 	%r1740, %r1739, 3;
	add.s32 	%r1742, %r783, %r1740;
	ld.shared.u64 	%rd201, [%r1742+26112];
	xor.b32  	%r1743, %r1737, -2147483648;
	add.s64 	%rd202, %rd201, %rd9;
	shl.b64 	%rd203, %rd202, 2;
	add.s64 	%rd204, %rd22, %rd203;
	st.global.u32 	[%rd204+7680], %r1743;
$L__BB10_237:
	bar.warp.sync 	-1;
	add.s32 	%r1744, %r1, 2304;
	setp.ge.s32 	%p158, %r1744, %r351;
	@%p158 bra 	$L__BB10_239;
	ld.param.u32 	%r2119, [_ZN3cub18CUB_300001_SM_10006detail10radix_sort29DeviceRadixSortOnesweepKernelINS1_5radix10policy_hubIiiyE10Policy1000ELNS0_9SortOrderE0EiiyiiNS1_21identity_decomposer_tEEEvPT5_SB_PT3_PKSC_PT1_PKSG_PT2_PKSK_T4_iiT6__param_9];
	ld.shared.u32 	%r1745, [%r350+9216];
	shr.u32 	%r1746, %r1745, %r2119;
	and.b32  	%r1747, %r1746, %r221;
	shl.b32 	%r1748, %r1747, 3;
	add.s32 	%r1750, %r783, %r1748;
	ld.shared.u64 	%rd205, [%r1750+26112];
	xor.b32  	%r1751, %r1745, -2147483648;
	add.s64 	%rd206, %rd205, %rd9;
	shl.b64 	%rd207, %rd206, 2;
	add.s64 	%rd208, %rd22, %rd207;
	st.global.u32 	[%rd208+9216], %r1751;
$L__BB10_239:
	bar.warp.sync 	-1;
	add.s32 	%r1752, %r1, 2688;
	setp.ge.s32 	%p159, %r1752, %r351;
	@%p159 bra 	$L__BB10_241;
	ld.param.u32 	%r2120, [_ZN3cub18CUB_300001_SM_10006detail10radix_sort29DeviceRadixSortOnesweepKernelINS1_5radix10policy_hubIiiyE10Policy1000ELNS0_9SortOrderE0EiiyiiNS1_21identity_decomposer_tEEEvPT5_SB_PT3_PKSC_PT1_PKSG_PT2_PKSK_T4_iiT6__param_9];
	ld.shared.u32 	%r1753, [%r350+10752];
	shr.u32 	%r1754, %r1753, %r2120;
	and.b32  	%r1755, %r1754, %r221;
	shl.b32 	%r1756, %r1755, 3;
	add.s32 	%r1758, %r783, %r1756;
	ld.shared.u64 	%rd209, [%r1758+26112];
	xor.b32  	%r1759, %r1753, -2147483648;
	add.s64 	%rd210, %rd209, %rd9;
	shl.b64 	%rd211, %rd210, 2;
	add.s64 	%rd212, %rd22, %rd211;
	st.global.u32 	[%rd212+10752], %r1759;
$L__BB10_241:
	bar.warp.sync 	-1;
	or.b32  	%r1760, %r1, 3072;
	setp.ge.s32 	%p160, %r1760, %r351;
	@%p160 bra 	$L__BB10_243;
	ld.param.u32 	%r2121, [_ZN3cub18CUB_300001_SM_10006detail10radix_sort29DeviceRadixSortOnesweepKernelINS1_5radix10policy_hubIiiyE10Policy1000ELNS0_9SortOrderE0EiiyiiNS1_21identity_decomposer_tEEEvPT5_SB_PT3_PKSC_PT1_PKSG_PT2_PKSK_T4_iiT6__param_9];
	ld.shared.u32 	%r1761, [%r350+12288];
	shr.u32 	%r1762, %r1761, %r2121;
	and.b32  	%r1763, %r1762, %r221;
	shl.b32 	%r1764, %r1763, 3;
	add.s32 	%r1766, %r783, %r1764;
	ld.shared.u64 	%rd213, [%r1766+26112];
	xor.b32  	%r1767, %r1761, -2147483648;
	add.s64 	%rd214, %rd213, %rd9;
	shl.b64 	%rd215, %rd214, 2;
	add.s64 	%rd216, %rd22, %rd215;
	st.global.u32 	[%rd216+12288], %r1767;
$L__BB10_243:
	bar.warp.sync 	-1;
	add.s32 	%r1768, %r1, 3456;
	setp.ge.s32 	%p161, %r1768, %r351;
	@%p161 bra 	$L__BB10_245;
	ld.param.u32 	%r2122, [_ZN3cub18CUB_300001_SM_10006detail10radix_sort29DeviceRadixSortOnesweepKernelINS1_5radix10policy_hubIiiyE10Policy1000ELNS0_9SortOrderE0EiiyiiNS1_21identity_decomposer_tEEEvPT5_SB_PT3_PKSC_PT1_PKSG_PT2_PKSK_T4_iiT6__param_9];
	ld.shared.u32 	%r1769, [%r350+13824];
	shr.u32 	%r1770, %r1769, %r2122;
	and.b32  	%r1771, %r1770, %r221;
	shl.b32 	%r1772, %r1771, 3;
	add.s32 	%r1774, %r783, %r1772;
	ld.shared.u64 	%rd217, [%r1774+26112];
	xor.b32  	%r1775, %r1769, -2147483648;
	add.s64 	%rd218, %rd217, %rd9;
	shl.b64 	%rd219, %rd218, 2;
	add.s64 	%rd220, %rd22, %rd219;
	st.global.u32 	[%rd220+13824], %r1775;
$L__BB10_245:
	bar.warp.sync 	-1;
	add.s32 	%r1776, %r1, 3840;
	setp.ge.s32 	%p162, %r1776, %r351;
	@%p162 bra 	$L__BB10_247;
	ld.param.u32 	%r2123, [_ZN3cub18CUB_300001_SM_10006detail10radix_sort29DeviceRadixSortOnesweepKernelINS1_5radix10policy_hubIiiyE10Policy1000ELNS0_9SortOrderE0EiiyiiNS1_21identity_decomposer_tEEEvPT5_SB_PT3_PKSC_PT1_PKSG_PT2_PKSK_T4_iiT6__param_9];
	ld.shared.u32 	%r1777, [%r350+15360];
	shr.u32 	%r1778, %r1777, %r2123;
	and.b32  	%r1779, %r1778, %r221;
	shl.b32 	%r1780, %r1779, 3;
	add.s32 	%r1782, %r783, %r1780;
	ld.shared.u64 	%rd221, [%r1782+26112];
	xor.b32  	%r1783, %r1777, -2147483648;
	add.s64 	%rd222, %rd221, %rd9;
	shl.b64 	%rd223, %rd222, 2;
	add.s64 	%rd224, %rd22, %rd223;
	st.global.u32 	[%rd224+15360], %r1783;
$L__BB10_247:
	bar.warp.sync 	-1;
	add.s32 	%r1784, %r1, 4224;
	setp.ge.s32 	%p163, %r1784, %r351;
	@%p163 bra 	$L__BB10_249;
	ld.param.u32 	%r2124, [_ZN3cub18CUB_300001_SM_10006detail10radix_sort29DeviceRadixSortOnesweepKernelINS1_5radix10policy_hubIiiyE10Policy1000ELNS0_9SortOrderE0EiiyiiNS1_21identity_decomposer_tEEEvPT5_SB_PT3_PKSC_PT1_PKSG_PT2_PKSK_T4_iiT6__param_9];
	ld.shared.u32 	%r1785, [%r350+16896];
	shr.u32 	%r1786, %r1785, %r2124;
	and.b32  	%r1787, %r1786, %r221;
	shl.b32 	%r1788, %r1787, 3;
	add.s32 	%r1790, %r783, %r1788;
	ld.shared.u64 	%rd225, [%r1790+26112];
	xor.b32  	%r1791, %r1785, -2147483648;
	add.s64 	%rd226, %rd225, %rd9;
	shl.b64 	%rd227, %rd226, 2;
	add.s64 	%rd228, %rd22, %rd227;
	st.global.u32 	[%rd228+16896], %r1791;
$L__BB10_249:
	bar.warp.sync 	-1;
	add.s32 	%r1792, %r1, 4608;
	setp.ge.s32 	%p164, %r1792, %r351;
	@%p164 bra 	$L__BB10_251;
	ld.param.u32 	%r2125, [_ZN3cub18CUB_300001_SM_10006detail10radix_sort29DeviceRadixSortOnesweepKernelINS1_5radix10policy_hubIiiyE10Policy1000ELNS0_9SortOrderE0EiiyiiNS1_21identity_decomposer_tEEEvPT5_SB_PT3_PKSC_PT1_PKSG_PT2_PKSK_T4_iiT6__param_9];
	ld.shared.u32 	%r1793, [%r350+18432];
	shr.u32 	%r1794, %r1793, %r2125;
	and.b32  	%r1795, %r1794, %r221;
	shl.b32 	%r1796, %r1795, 3;
	add.s32 	%r1798, %r783, %r1796;
	ld.shared.u64 	%rd229, [%r1798+26112];
	xor.b32  	%r1799, %r1793, -2147483648;
	add.s64 	%rd230, %rd229, %rd9;
	shl.b64 	%rd231, %rd230, 2;
	add.s64 	%rd232, %rd22, %rd231;
	st.global.u32 	[%rd232+18432], %r1799;
$L__BB10_251:
	bar.warp.sync 	-1;
	add.s32 	%r1800, %r1, 4992;
	setp.ge.s32 	%p165, %r1800, %r351;
	@%p165 bra 	$L__BB10_253;
	ld.param.u32 	%r2126, [_ZN3cub18CUB_300001_SM_10006detail10radix_sort29DeviceRadixSortOnesweepKernelINS1_5radix10policy_hubIiiyE10Policy1000ELNS0_9SortOrderE0EiiyiiNS1_21identity_decomposer_tEEEvPT5_SB_PT3_PKSC_PT1_PKSG_PT2_PKSK_T4_iiT6__param_9];
	ld.shared.u32 	%r1801, [%r350+19968];
	shr.u32 	%r1802, %r1801, %r2126;
	and.b32  	%r1803, %r1802, %r221;
	shl.b32 	%r1804, %r1803, 3;
	add.s32 	%r1806, %r783, %r1804;
	ld.shared.u64 	%rd233, [%r1806+26112];
	xor.b32  	%r1807, %r1801, -2147483648;
	add.s64 	%rd234, %rd233, %rd9;
	shl.b64 	%rd235, %rd234, 2;
	add.s64 	%rd236, %rd22, %rd235;
	st.global.u32 	[%rd236+19968], %r1807;
$L__BB10_253:
	bar.warp.sync 	-1;
	add.s32 	%r1808, %r1, 5376;
	setp.ge.s32 	%p166, %r1808, %r351;
	@%p166 bra 	$L__BB10_255;
	ld.param.u32 	%r2127, [_ZN3cub18CUB_300001_SM_10006detail10radix_sort29DeviceRadixSortOnesweepKernelINS1_5radix10policy_hubIiiyE10Policy1000ELNS0_9SortOrderE0EiiyiiNS1_21identity_decomposer_tEEEvPT5_SB_PT3_PKSC_PT1_PKSG_PT2_PKSK_T4_iiT6__param_9];
	ld.shared.u32 	%r1809, [%r350+21504];
	shr.u32 	%r1810, %r1809, %r2127;
	and.b32  	%r1811, %r1810, %r221;
	shl.b32 	%r1812, %r1811, 3;
	add.s32 	%r1814, %r783, %r1812;
	ld.shared.u64 	%rd237, [%r1814+26112];
	xor.b32  	%r1815, %r1809, -2147483648;
	add.s64 	%rd238, %rd237, %rd9;
	shl.b64 	%rd239, %rd238, 2;
	add.s64 	%rd240, %rd22, %rd239;
	st.global.u32 	[%rd240+21504], %r1815;
$L__BB10_255:
	bar.warp.sync 	-1;
	add.s32 	%r1816, %r1, 5760;
	setp.ge.s32 	%p167, %r1816, %r351;
	@%p167 bra 	$L__BB10_257;
	ld.param.u32 	%r2128, [_ZN3cub18CUB_300001_SM_10006detail10radix_sort29DeviceRadixSortOnesweepKernelINS1_5radix10policy_hubIiiyE10Policy1000ELNS0_9SortOrderE0EiiyiiNS1_21identity_decomposer_tEEEvPT5_SB_PT3_PKSC_PT1_PKSG_PT2_PKSK_T4_iiT6__param_9];
	ld.shared.u32 	%r1817, [%r350+23040];
	shr.u32 	%r1818, %r1817, %r2128;
	and.b32  	%r1819, %r1818, %r221;
	shl.b32 	%r1820, %r1819, 3;
	add.s32 	%r1822, %r783, %r1820;
	ld.shared.u64 	%rd241, [%r1822+26112];
	xor.b32  	%r1823, %r1817, -2147483648;
	add.s64 	%rd242, %rd241, %rd9;
	shl.b64 	%rd243, %rd242, 2;
	add.s64 	%rd244, %rd22, %rd243;
	st.global.u32 	[%rd244+23040], %r1823;
$L__BB10_257:
	bar.warp.sync 	-1;
	or.b32  	%r1824, %r1, 6144;
	setp.ge.s32 	%p168, %r1824, %r351;
	@%p168 bra 	$L__BB10_259;
	ld.param.u32 	%r2129, [_ZN3cub18CUB_300001_SM_10006detail10radix_sort29DeviceRadixSortOnesweepKernelINS1_5radix10policy_hubIiiyE10Policy1000ELNS0_9SortOrderE0EiiyiiNS1_21identity_decomposer_tEEEvPT5_SB_PT3_PKSC_PT1_PKSG_PT2_PKSK_T4_iiT6__param_9];
	ld.shared.u32 	%r1825, [%r350+24576];
	shr.u32 	%r1826, %r1825, %r2129;
	and.b32  	%r1827, %r1826, %r221;
	shl.b32 	%r1828, %r1827, 3;
	add.s32 	%r1830, %r783, %r1828;
	ld.shared.u64 	%rd245, [%r1830+26112];
	xor.b32  	%r1831, %r1825, -2147483648;
	add.s64 	%rd246, %rd245, %rd9;
	shl.b64 	%rd247, %rd246, 2;
	add.s64 	%rd248, %rd22, %rd247;
	st.global.u32 	[%rd248+24576], %r1831;
$L__BB10_259:
	bar.warp.sync 	-1;
$L__BB10_260:
	ld.param.u32 	%r2130, [_ZN3cub18CUB_300001_SM_10006detail10radix_sort29DeviceRadixSortOnesweepKernelINS1_5radix10policy_hubIiiyE10Policy1000ELNS0_9SortOrderE0EiiyiiNS1_21identity_decomposer_tEEEvPT5_SB_PT3_PKSC_PT1_PKSG_PT2_PKSK_T4_iiT6__param_9];
	ld.param.u32 	%r2090, [_ZN3cub18CUB_300001_SM_10006detail10radix_sort29DeviceRadixSortOnesweepKernelINS1_5radix10policy_hubIiiyE10Policy1000ELNS0_9SortOrderE0EiiyiiNS1_21identity_decomposer_tEEEvPT5_SB_PT3_PKSC_PT1_PKSG_PT2_PKSK_T4_iiT6__param_8];
	setp.gt.s32 	%p169, %r349, %r2090;
	ld.shared.u32 	%r1832, [%r350];
	shr.u32 	%r1833, %r1832, %r2130;
	and.b32  	%r352, %r1833, %r221;
	ld.shared.u32 	%r1834, [%r350+1536];
	shr.u32 	%r1835, %r1834, %r2130;
	and.b32  	%r353, %r1835, %r221;
	ld.shared.u32 	%r1836, [%r350+3072];
	shr.u32 	%r1837, %r1836, %r2130;
	and.b32  	%r354, %r1837, %r221;
	ld.shared.u32 	%r1838, [%r350+4608];
	shr.u32 	%r1839, %r1838, %r2130;
	and.b32  	%r355, %r1839, %r221;
	ld.shared.u32 	%r1840, [%r350+6144];
	shr.u32 	%r1841, %r1840, %r2130;
	and.b32  	%r356, %r1841, %r221;
	ld.shared.u32 	%r1842, [%r350+7680];
	shr.u32 	%r1843, %r1842, %r2130;
	and.b32  	%r357, %r1843, %r221;
	ld.shared.u32 	%r1844, [%r350+9216];
	shr.u32 	%r1845, %r1844, %r2130;
	and.b32  	%r358, %r1845, %r221;
	ld.shared.u32 	%r1846, [%r350+10752];
	shr.u32 	%r1847, %r1846, %r2130;
	and.b32  	%r359, %r1847, %r221;
	ld.shared.u32 	%r1848, [%r350+12288];
	shr.u32 	%r1849, %r1848, %r2130;
	and.b32  	%r360, %r1849, %r221;
	ld.shared.u32 	%r1850, [%r350+13824];
	shr.u32 	%r1851, %r1850, %r2130;
	and.b32  	%r361, %r1851, %r221;
	ld.shared.u32 	%r1852, [%r350+15360];
	shr.u32 	%r1853, %r1852, %r2130;
	and.b32  	%r362, %r1853, %r221;
	ld.shared.u32 	%r1854, [%r350+16896];
	shr.u32 	%r1855, %r1854, %r2130;
	and.b32  	%r363, %r1855, %r221;
	ld.shared.u32 	%r1856, [%r350+18432];
	shr.u32 	%r1857, %r1856, %r2130;
	and.b32  	%r364, %r1857, %r221;
	ld.shared.u32 	%r1858, [%r350+19968];
	shr.u32 	%r1859, %r1858, %r2130;
	and.b32  	%r365, %r1859, %r221;
	ld.shared.u32 	%r1860, [%r350+21504];
	shr.u32 	%r1861, %r1860, %r2130;
	and.b32  	%r366, %r1861, %r221;
	ld.shared.u32 	%r1862, [%r350+23040];
	shr.u32 	%r1863, %r1862, %r2130;
	and.b32  	%r367, %r1863, %r221;
	ld.shared.u32 	%r1864, [%r350+24576];
	shr.u32 	%r1865, %r1864, %r2130;
	and.b32  	%r368, %r1865, %r221;
	@%p169 bra 	$L__BB10_262;
	ld.param.u64 	%rd443, [_ZN3cub18CUB_300001_SM_10006detail10radix_sort29DeviceRadixSortOnesweepKernelINS1_5radix10policy_hubIiiyE10Policy1000ELNS0_9SortOrderE0EiiyiiNS1_21identity_decomposer_tEEEvPT5_SB_PT3_PKSC_PT1_PKSG_PT2_PKSK_T4_iiT6__param_7];
	cvta.to.global.u64 	%rd249, %rd443;
	and.b32  	%r1869, %r1, 31;
	or.b32  	%r1870, %r647, %r1869;
	cvt.u64.u32 	%rd250, %r1870;
	mul.lo.s32 	%r1871, %r3, 6528;
	cvt.s64.s32 	%rd251, %r1871;
	add.s64 	%rd252, %rd250, %rd251;
	shl.b64 	%rd253, %rd252, 2;
	add.s64 	%rd254, %rd249, %rd253;
	ld.global.u32 	%r2266, [%rd254];
	ld.global.u32 	%r2267, [%rd254+128];
	ld.global.u32 	%r2268, [%rd254+256];
	ld.global.u32 	%r2269, [%rd254+384];
	ld.global.u32 	%r2270, [%rd254+512];
	ld.global.u32 	%r2271, [%rd254+640];
	ld.global.u32 	%r2272, [%rd254+768];
	ld.global.u32 	%r2273, [%rd254+896];
	ld.global.u32 	%r2274, [%rd254+1024];
	ld.global.u32 	%r2275, [%rd254+1152];
	ld.global.u32 	%r2276, [%rd254+1280];
	ld.global.u32 	%r2277, [%rd254+1408];
	ld.global.u32 	%r2278, [%rd254+1536];
	ld.global.u32 	%r2279, [%rd254+1664];
	ld.global.u32 	%r2280, [%rd254+1792];
	ld.global.u32 	%r2281, [%rd254+1920];
	ld.global.u32 	%r2282, [%rd254+2048];
	bra.uni 	$L__BB10_296;
$L__BB10_262:
	ld.param.u32 	%r2091, [_ZN3cub18CUB_300001_SM_10006detail10radix_sort29DeviceRadixSortOnesweepKernelINS1_5radix10policy_hubIiiyE10Policy1000ELNS0_9SortOrderE0EiiyiiNS1_21identity_decomposer_tEEEvPT5_SB_PT3_PKSC_PT1_PKSG_PT2_PKSK_T4_iiT6__param_8];
	ld.param.u64 	%rd444, [_ZN3cub18CUB_300001_SM_10006detail10radix_sort29DeviceRadixSortOnesweepKernelINS1_5radix10policy_hubIiiyE10Policy1000ELNS0_9SortOrderE0EiiyiiNS1_21identity_decomposer_tEEEvPT5_SB_PT3_PKSC_PT1_PKSG_PT2_PKSK_T4_iiT6__param_7];
	cvta.to.global.u64 	%rd255, %rd444;
	add.s64 	%rd23, %rd255, %rd63;
	cvt.u32.u64 	%r1874, %rd7;
	sub.s32 	%r386, %r2091, %r649;
	setp.ge.s32 	%p170, %r1874, %r386;
	@%p170 bra 	$L__BB10_264;
	ld.global.u32 	%r2266, [%rd23];
$L__BB10_264:
	add.s32 	%r1877, %r1874, 32;
	setp.ge.s32 	%p171, %r1877, %r386;
	@%p171 bra 	$L__BB10_266;
	ld.global.u32 	%r2267, [%rd23+128];
$L__BB10_266:
	add.s32 	%r1880, %r1874, 64;
	setp.ge.s32 	%p172, %r1880, %r386;
	@%p172 bra 	$L__BB10_268;
	ld.global.u32 	%r2268, [%rd23+256];
$L__BB10_268:
	add.s32 	%r1883, %r1874, 96;
	setp.ge.s32 	%p173, %r1883, %r386;
	@%p173 bra 	$L__BB10_270;
	ld.global.u32 	%r2269, [%rd23+384];
$L__BB10_270:
	add.s32 	%r1886, %r1874, 128;
	setp.ge.s32 	%p174, %r1886, %r386;
	@%p174 bra 	$L__BB10_272;
	ld.global.u32 	%r2270, [%rd23+512];
$L__BB10_272:
	add.s32 	%r1889, %r1874, 160;
	setp.ge.s32 	%p175, %r1889, %r386;
	@%p175 bra 	$L__BB10_274;
	ld.global.u32 	%r2271, [%rd23+640];
$L__BB10_274:
	add.s32 	%r1892, %r1874, 192;
	setp.ge.s32 	%p176, %r1892, %r386;
	@%p176 bra 	$L__BB10_276;
	ld.global.u32 	%r2272, [%rd23+768];
$L__BB10_276:
	add.s32 	%r1895, %r1874, 224;
	setp.ge.s32 	%p177, %r1895, %r386;
	@%p177 bra 	$L__BB10_278;
	ld.param.u64 	%rd445, [_ZN3cub18CUB_300001_SM_10006detail10radix_sort29DeviceRadixSortOnesweepKernelINS1_5radix10policy_hubIiiyE10Policy1000ELNS0_9SortOrderE0EiiyiiNS1_21identity_decomposer_tEEEvPT5_SB_PT3_PKSC_PT1_PKSG_PT2_PKSK_T4_iiT6__param_7];
	cvta.to.global.u64 	%rd259, %rd445;
	cvt.s64.s32 	%rd260, %r649;
	add.s64 	%rd261, %rd7, %rd260;
	shl.b64 	%rd262, %rd261, 2;
	add.s64 	%rd263, %rd259, %rd262;
	ld.global.u32 	%r2273, [%rd263+896];
$L__BB10_278:
	add.s32 	%r1899, %r1874, 256;
	setp.ge.s32 	%p178, %r1899, %r386;
	@%p178 bra 	$L__BB10_280;
	ld.param.u64 	%rd446, [_ZN3cub18CUB_300001_SM_10006detail10radix_sort29DeviceRadixSortOnesweepKernelINS1_5radix10policy_hubIiiyE10Policy1000ELNS0_9SortOrderE0EiiyiiNS1_21identity_decomposer_tEEEvPT5_SB_PT3_PKSC_PT1_PKSG_PT2_PKSK_T4_iiT6__param_7];
	cvta.to.global.u64 	%rd264, %rd446;
	cvt.s64.s32 	%rd265, %r649;
	add.s64 	%rd266, %rd7, %rd265;
	shl.b64 	%rd267, %rd266, 2;
	add.s64 	%rd268, %rd264, %rd267;
	ld.global.u32 	%r2274, [%rd268+1024];
$L__BB10_280:
	add.s32 	%r1903, %r1874, 288;
	setp.ge.s32 	%p179, %r1903, %r386;
	@%p179 bra 	$L__BB10_282;
	ld.param.u64 	%rd447, [_ZN3cub18CUB_300001_SM_10006detail10radix_sort29DeviceRadixSortOnesweepKernelINS1_5radix10policy_hubIiiyE10Policy1000ELNS0_9SortOrderE0EiiyiiNS1_21identity_decomposer_tEEEvPT5_SB_PT3_PKSC_PT1_PKSG_PT2_PKSK_T4_iiT6__param_7];
	cvta.to.global.u64 	%rd269, %rd447;
	cvt.s64.s32 	%rd270, %r649;
	add.s64 	%rd271, %rd7, %rd270;
	shl.b64 	%rd272, %rd271, 2;
	add.s64 	%rd273, %rd269, %rd272;
	ld.global.u32 	%r2275, [%rd273+1152];
$L__BB10_282:
	add.s32 	%r1907, %r1874, 320;
	setp.ge.s32 	%p180, %r1907, %r386;
	@%p180 bra 	$L__BB10_284;
	ld.param.u64 	%rd448, [_ZN3cub18CUB_300001_SM_10006detail10radix_sort29DeviceRadixSortOnesweepKernelINS1_5radix10policy_hubIiiyE10Policy1000ELNS0_9SortOrderE0EiiyiiNS1_21identity_decomposer_tEEEvPT5_SB_PT3_PKSC_PT1_PKSG_PT2_PKSK_T4_iiT6__param_7];
	cvta.to.global.u64 	%rd274, %rd448;
	cvt.s64.s32 	%rd275, %r649;
	add.s64 	%rd276, %rd7, %rd275;
	shl.b64 	%rd277, %rd276, 2;
	add.s64 	%rd278, %rd274, %rd277;
	ld.global.u32 	%r2276, [%rd278+1280];
$L__BB10_284:
	add.s32 	%r1911, %r1874, 352;
	setp.ge.s32 	%p181, %r1911, %r386;
	@%p181 bra 	$L__BB10_286;
	ld.param.u64 	%rd449, [_ZN3cub18CUB_300001_SM_10006detail10radix_sort29DeviceRadixSortOnesweepKernelINS1_5radix10policy_hubIiiyE10Policy1000ELNS0_9SortOrderE0EiiyiiNS1_21identity_decomposer_tEEEvPT5_SB_PT3_PKSC_PT1_PKSG_PT2_PKSK_T4_iiT6__param_7];
	cvta.to.global.u64 	%rd279, %rd449;
	mul.lo.s32 	%r1912, %r3, 6528;
	cvt.s64.s32 	%rd280, %r1912;
	add.s64 	%rd281, %rd7, %rd280;
	shl.b64 	%rd282, %rd281, 2;
	add.s64 	%rd283, %rd279, %rd282;
	ld.global.u32 	%r2277, [%rd283+1408];
$L__BB10_286:
	add.s32 	%r1915, %r1874, 384;
	setp.ge.s32 	%p182, %r1915, %r386;
	@%p182 bra 	$L__BB10_288;
	ld.param.u64 	%rd450, [_ZN3cub18CUB_300001_SM_10006detail10radix_sort29DeviceRadixSortOnesweepKernelINS1_5radix10policy_hubIiiyE10Policy1000ELNS0_9SortOrderE0EiiyiiNS1_21identity_decomposer_tEEEvPT5_SB_PT3_PKSC_PT1_PKSG_PT2_PKSK_T4_iiT6__param_7];
	cvta.to.global.u64 	%rd284, %rd450;
	mul.lo.s32 	%r1916, %r3, 6528;
	cvt.s64.s32 	%rd285, %r1916;
	add.s64 	%rd286, %rd7, %rd285;
	shl.b64 	%rd287, %rd286, 2;
	add.s64 	%rd288, %rd284, %rd287;
	ld.global.u32 	%r2278, [%rd288+1536];
$L__BB10_288:
	cvt.u32.u64 	%r1918, %rd7;
	add.s32 	%r1919, %r1918, 416;
	setp.ge.s32 	%p183, %r1919, %r386;
	@%p183 bra 	$L__BB10_290;
	ld.param.u64 	%rd451, [_ZN3cub18CUB_300001_SM_10006detail10radix_sort29DeviceRadixSortOnesweepKernelINS1_5radix10policy_hubIiiyE10Policy1000ELNS0_9SortOrderE0EiiyiiNS1_21identity_decomposer_tEEEvPT5_SB_PT3_PKSC_PT1_PKSG_PT2_PKSK_T4_iiT6__param_7];
	cvta.to.global.u64 	%rd289, %rd451;
	mul.lo.s32 	%r1920, %r3, 6528;
	cvt.s64.s32 	%rd290, %r1920;
	add.s64 	%rd291, %rd7, %rd290;
	shl.b64 	%rd292, %rd291, 2;
	add.s64 	%rd293, %rd289, %rd292;
	ld.global.u32 	%r2279, [%rd293+1664];
$L__BB10_290:
	cvt.u32.u64 	%r1922, %rd7;
	add.s32 	%r1923, %r1922, 448;
	setp.ge.s32 	%p184, %r1923, %r386;
	@%p184 bra 	$L__BB10_292;
	ld.param.u64 	%rd452, [_ZN3cub18CUB_300001_SM_10006detail10radix_sort29DeviceRadixSortOnesweepKernelINS1_5radix10policy_hubIiiyE10Policy1000ELNS0_9SortOrderE0EiiyiiNS1_21identity_decomposer_tEEEvPT5_SB_PT3_PKSC_PT1_PKSG_PT2_PKSK_T4_iiT6__param_7];
	cvta.to.global.u64 	%rd294, %rd452;
	mul.lo.s32 	%r1924, %r3, 6528;
	cvt.s64.s32 	%rd295, %r1924;
	add.s64 	%rd296, %rd7, %rd295;
	shl.b64 	%rd297, %rd296, 2;
	add.s64 	%rd298, %rd294, %rd297;
	ld.global.u32 	%r2280, [%rd298+1792];
$L__BB10_292:
	cvt.u32.u64 	%r1926, %rd7;
	add.s32 	%r1927, %r1926, 480;
	setp.ge.s32 	%p185, %r1927, %r386;
	@%p185 bra 	$L__BB10_294;
	ld.param.u64 	%rd453, [_ZN3cub18CUB_300001_SM_10006detail10radix_sort29DeviceRadixSortOnesweepKernelINS1_5radix10policy_hubIiiyE10Policy1000ELNS0_9SortOrderE0EiiyiiNS1_21identity_decomposer_tEEEvPT5_SB_PT3_PKSC_PT1_PKSG_PT2_PKSK_T4_iiT6__param_7];
	cvta.to.global.u64 	%rd299, %rd453;
	mul.lo.s32 	%r1928, %r3, 6528;
	cvt.s64.s32 	%rd300, %r1928;
	add.s64 	%rd301, %rd7, %rd300;
	shl.b64 	%rd302, %rd301, 2;
	add.s64 	%rd303, %rd299, %rd302;
	ld.global.u32 	%r2281, [%rd303+1920];
$L__BB10_294:
	cvt.u32.u64 	%r1930, %rd7;
	add.s32 	%r1931, %r1930, 512;
	setp.ge.s32 	%p186, %r1931, %r386;
	@%p186 bra 	$L__BB10_296;
	ld.param.u64 	%rd454, [_ZN3cub18CUB_300001_SM_10006detail10radix_sort29DeviceRadixSortOnesweepKernelINS1_5radix10policy_hubIiiyE10Policy1000ELNS0_9SortOrderE0EiiyiiNS1_21identity_decomposer_tEEEvPT5_SB_PT3_PKSC_PT1_PKSG_PT2_PKSK_T4_iiT6__param_7];
	cvta.to.global.u64 	%rd304, %rd454;
	mov.u32 	%r1932, %tid.x;
	and.b32  	%r1933, %r1932, 992;
	mul.lo.s32 	%r1934, %r1933, 17;
	and.b32  	%r1935, %r1932, 31;
	or.b32  	%r1936, %r1934, %r1935;
	cvt.u64.u32 	%rd305, %r1936;
	mul.lo.s32 	%r1937, %r3, 6528;
	cvt.s64.s32 	%rd306, %r1937;
	add.s64 	%rd307, %rd305, %rd306;
	shl.b64 	%rd308, %rd307, 2;
	add.s64 	%rd309, %rd304, %rd308;
	ld.global.u32 	%r2282, [%rd309+2048];
$L__BB10_296:
	ld.param.u32 	%r2092, [_ZN3cub18CUB_300001_SM_10006detail10radix_sort29DeviceRadixSortOnesweepKernelINS1_5radix10policy_hubIiiyE10Policy1000ELNS0_9SortOrderE0EiiyiiNS1_21identity_decomposer_tEEEvPT5_SB_PT3_PKSC_PT1_PKSG_PT2_PKSK_T4_iiT6__param_8];
	ld.param.u64 	%rd441, [_ZN3cub18CUB_300001_SM_10006detail10radix_sort29DeviceRadixSortOnesweepKernelINS1_5radix10policy_hubIiiyE10Policy1000ELNS0_9SortOrderE0EiiyiiNS1_21identity_decomposer_tEEEvPT5_SB_PT3_PKSC_PT1_PKSG_PT2_PKSK_T4_iiT6__param_6];
	cvta.to.global.u64 	%rd24, %rd441;
	mov.u32 	%r437, %tid.x;
	cvt.u64.u32 	%rd25, %r437;
	shl.b32 	%r1938, %r437, 2;
	mov.u32 	%r1939, _ZZN3cub18CUB_300001_SM_10006detail10radix_sort29DeviceRadixSortOnesweepKernelINS1_5radix10policy_hubIiiyE10Policy1000ELNS0_9SortOrderE0EiiyiiNS1_21identity_decomposer_tEEEvPT5_SB_PT3_PKSC_PT1_PKSG_PT2_PKSK_T4_iiT6_E1s;
	add.s32 	%r438, %r1939, %r1938;
	mad.lo.s32 	%r1940, %r3, 6528, 6528;
	setp.gt.s32 	%p187, %r1940, %r2092;
	bar.sync 	0;
	st.shared.u32 	[%r323+-4], %r2266;
	st.shared.u32 	[%r324+-4], %r2267;
	st.shared.u32 	[%r325+-4], %r2268;
	st.shared.u32 	[%r326+-4], %r2269;
	st.shared.u32 	[%r327+-4], %r2270;
	st.shared.u32 	[%r328+-4], %r2271;
	st.shared.u32 	[%r329+-4], %r2272;
	st.shared.u32 	[%r330+-4], %r2273;
	st.shared.u32 	[%r331+-4], %r2274;
	st.shared.u32 	[%r332+-4], %r2275;
	st.shared.u32 	[%r333+-4], %r2276;
	st.shared.u32 	[%r334+-4], %r2277;
	st.shared.u32 	[%r335+-4], %r2278;
	st.shared.u32 	[%r336+-4], %r2279;
	st.shared.u32 	[%r337+-4], %r2280;
	st.shared.u32 	[%r338+-4], %r2281;
	st.shared.u32 	[%r339+-4], %r2282;
	bar.sync 	0;
	@%p187 bra 	$L__BB10_298;
	ld.shared.u32 	%r1941, [%r438];
	shl.b32 	%r1942, %r352, 3;
	add.s32 	%r1944, %r1939, 26112;
	add.s32 	%r1945, %r1944, %r1942;
	ld.shared.u64 	%rd310, [%r1945];
	add.s64 	%rd311, %rd310, %rd25;
	shl.b64 	%rd312, %rd311, 2;
	add.s64 	%rd313, %rd24, %rd312;
	st.global.u32 	[%rd313], %r1941;
	bar.warp.sync 	-1;
	ld.shared.u32 	%r1946, [%r438+1536];
	shl.b32 	%r1947, %r353, 3;
	add.s32 	%r1948, %r1944, %r1947;
	ld.shared.u64 	%rd314, [%r1948];
	add.s64 	%rd315, %rd314, %rd25;
	shl.b64 	%rd316, %rd315, 2;
	add.s64 	%rd317, %rd24, %rd316;
	st.global.u32 	[%rd317+1536], %r1946;
	bar.warp.sync 	-1;
	ld.shared.u32 	%r1949, [%r438+3072];
	shl.b32 	%r1950, %r354, 3;
	add.s32 	%r1951, %r1944, %r1950;
	ld.shared.u64 	%rd318, [%r1951];
	add.s64 	%rd319, %rd318, %rd25;
	shl.b64 	%rd320, %rd319, 2;
	add.s64 	%rd321, %rd24, %rd320;
	st.global.u32 	[%rd321+3072], %r1949;
	bar.warp.sync 	-1;
	ld.shared.u32 	%r1952, [%r438+4608];
	shl.b32 	%r1953, %r355, 3;
	add.s32 	%r1954, %r1944, %r1953;
	ld.shared.u64 	%rd322, [%r1954];
	add.s64 	%rd323, %rd322, %rd25;
	shl.b64 	%rd324, %rd323, 2;
	add.s64 	%rd325, %rd24, %rd324;
	st.global.u32 	[%rd325+4608], %r1952;
	bar.warp.sync 	-1;
	ld.shared.u32 	%r1955, [%r438+6144];
	shl.b32 	%r1956, %r356, 3;
	add.s32 	%r1957, %r1944, %r1956;
	ld.shared.u64 	%rd326, [%r1957];
	add.s64 	%rd327, %rd326, %rd25;
	shl.b64 	%rd328, %rd327, 2;
	add.s64 	%rd329, %rd24, %rd328;
	st.global.u32 	[%rd329+6144], %r1955;
	bar.warp.sync 	-1;
	ld.shared.u32 	%r1958, [%r438+7680];
	shl.b32 	%r1959, %r357, 3;
	add.s32 	%r1960, %r1944, %r1959;
	ld.shared.u64 	%rd330, [%r1960];
	add.s64 	%rd331, %rd330, %rd25;
	shl.b64 	%rd332, %rd331, 2;
	add.s64 	%rd333, %rd24, %rd332;
	st.global.u32 	[%rd333+7680], %r1958;
	bar.warp.sync 	-1;
	ld.shared.u32 	%r1961, [%r438+9216];
	shl.b32 	%r1962, %r358, 3;
	add.s32 	%r1963, %r1944, %r1962;
	ld.shared.u64 	%rd334, [%r1963];
	add.s64 	%rd335, %rd334, %rd25;
	shl.b64 	%rd336, %rd335, 2;
	add.s64 	%rd337, %rd24, %rd336;
	st.global.u32 	[%rd337+9216], %r1961;
	bar.warp.sync 	-1;
	ld.shared.u32 	%r1964, [%r438+10752];
	shl.b32 	%r1965, %r359, 3;
	add.s32 	%r1966, %r1944, %r1965;
	ld.shared.u64 	%rd338, [%r1966];
	add.s64 	%rd339, %rd338, %rd25;
	shl.b64 	%rd340, %rd339, 2;
	add.s64 	%rd341, %rd24, %rd340;
	st.global.u32 	[%rd341+10752], %r1964;
	bar.warp.sync 	-1;
	ld.shared.u32 	%r1967, [%r438+12288];
	shl.b32 	%r1968, %r360, 3;
	add.s32 	%r1969, %r1944, %r1968;
	ld.shared.u64 	%rd342, [%r1969];
	add.s64 	%rd343, %rd342, %rd25;
	shl.b64 	%rd344, %rd343, 2;
	add.s64 	%rd345, %rd24, %rd344;
	st.global.u32 	[%rd345+12288], %r1967;
	bar.warp.sync 	-1;
	ld.shared.u32 	%r1970, [%r438+13824];
	shl.b32 	%r1971, %r361, 3;
	add.s32 	%r1972, %r1944, %r1971;
	ld.shared.u64 	%rd346, [%r1972];
	add.s64 	%rd347, %rd346, %rd25;
	shl.b64 	%rd348, %rd347, 2;
	add.s64 	%rd349, %rd24, %rd348;
	st.global.u32 	[%rd349+13824], %r1970;
	bar.warp.sync 	-1;
	ld.shared.u32 	%r1973, [%r438+15360];
	shl.b32 	%r1974, %r362, 3;
	add.s32 	%r1975, %r1944, %r1974;
	ld.shared.u64 	%rd350, [%r1975];
	add.s64 	%rd351, %rd350, %rd25;
	shl.b64 	%rd352, %rd351, 2;
	add.s64 	%rd353, %rd24, %rd352;
	st.global.u32 	[%rd353+15360], %r1973;
	bar.warp.sync 	-1;
	ld.shared.u32 	%r1976, [%r438+16896];
	shl.b32 	%r1977, %r363, 3;
	add.s32 	%r1978, %r1944, %r1977;
	ld.shared.u64 	%rd354, [%r1978];
	add.s64 	%rd355, %rd354, %rd25;
	shl.b64 	%rd356, %rd355, 2;
	add.s64 	%rd357, %rd24, %rd356;
	st.global.u32 	[%rd357+16896], %r1976;
	bar.warp.sync 	-1;
	ld.shared.u32 	%r1979, [%r438+18432];
	shl.b32 	%r1980, %r364, 3;
	add.s32 	%r1981, %r1944, %r1980;
	ld.shared.u64 	%rd358, [%r1981];
	add.s64 	%rd359, %rd358, %rd25;
	shl.b64 	%rd360, %rd359, 2;
	add.s64 	%rd361, %rd24, %rd360;
	st.global.u32 	[%rd361+18432], %r1979;
	bar.warp.sync 	-1;
	ld.shared.u32 	%r1982, [%r438+19968];
	shl.b32 	%r1983, %r365, 3;
	add.s32 	%r1984, %r1944, %r1983;
	ld.shared.u64 	%rd362, [%r1984];
	add.s64 	%rd363, %rd362, %rd25;
	shl.b64 	%rd364, %rd363, 2;
	add.s64 	%rd365, %rd24, %rd364;
	st.global.u32 	[%rd365+19968], %r1982;
	bar.warp.sync 	-1;
	ld.shared.u32 	%r1985, [%r438+21504];
	shl.b32 	%r1986, %r366, 3;
	add.s32 	%r1987, %r1944, %r1986;
	ld.shared.u64 	%rd366, [%r1987];
	add.s64 	%rd367, %rd366, %rd25;
	shl.b64 	%rd368, %rd367, 2;
	add.s64 	%rd369, %rd24, %rd368;
	st.global.u32 	[%rd369+21504], %r1985;
	bar.warp.sync 	-1;
	ld.shared.u32 	%r1988, [%r438+23040];
	shl.b32 	%r1989, %r367, 3;
	add.s32 	%r1990, %r1944, %r1989;
	ld.shared.u64 	%rd370, [%r1990];
	add.s64 	%rd371, %rd370, %rd25;
	shl.b64 	%rd372, %rd371, 2;
	add.s64 	%rd373, %rd24, %rd372;
	st.global.u32 	[%rd373+23040], %r1988;
	bar.warp.sync 	-1;
	ld.shared.u32 	%r1991, [%r438+24576];
	shl.b32 	%r1992, %r368, 3;
	add.s32 	%r1993, %r1944, %r1992;
	ld.shared.u64 	%rd374, [%r1993];
	add.s64 	%rd375, %rd374, %rd25;
	shl.b64 	%rd376, %rd375, 2;
	add.s64 	%rd377, %rd24, %rd376;
	st.global.u32 	[%rd377+24576], %r1991;
	bar.warp.sync 	-1;
	bra.uni 	$L__BB10_333;
$L__BB10_298:
	ld.param.u32 	%r2093, [_ZN3cub18CUB_300001_SM_10006detail10radix_sort29DeviceRadixSortOnesweepKernelINS1_5radix10policy_hubIiiyE10Policy1000ELNS0_9SortOrderE0EiiyiiNS1_21identity_decomposer_tEEEvPT5_SB_PT3_PKSC_PT1_PKSG_PT2_PKSK_T4_iiT6__param_8];
	mad.lo.s32 	%r439, %r3, -6528, %r2093;
	shl.b32 	%r1994, %r352, 3;
	add.s32 	%r1996, %r1939, %r1994;
	ld.shared.u64 	%rd26, [%r1996+26112];
	setp.ge.s32 	%p188, %r437, %r439;
	@%p188 bra 	$L__BB10_300;
	ld.shared.u32 	%r1997, [%r438];
	add.s64 	%rd378, %rd26, %rd25;
	shl.b64 	%rd379, %rd378, 2;
	add.s64 	%rd380, %rd24, %rd379;
	st.global.u32 	[%rd380], %r1997;
$L__BB10_300:
	bar.warp.sync 	-1;
	shl.b32 	%r1998, %r353, 3;
	add.s32 	%r2000, %r1939, %r1998;
	ld.shared.u64 	%rd27, [%r2000+26112];
	add.s32 	%r2001, %r437, 384;
	setp.ge.s32 	%p189, %r2001, %r439;
	@%p189 bra 	$L__BB10_302;
	ld.shared.u32 	%r2002, [%r438+1536];
	add.s64 	%rd381, %rd27, %rd25;
	shl.b64 	%rd382, %rd381, 2;
	add.s64 	%rd383, %rd24, %rd382;
	st.global.u32 	[%rd383+1536], %r2002;
$L__BB10_302:
	bar.warp.sync 	-1;
	shl.b32 	%r2003, %r354, 3;
	add.s32 	%r2005, %r1939, %r2003;
	ld.shared.u64 	%rd28, [%r2005+26112];
	add.s32 	%r2006, %r437, 768;
	setp.ge.s32 	%p190, %r2006, %r439;
	@%p190 bra 	$L__BB10_304;
	ld.shared.u32 	%r2007, [%r438+3072];
	add.s64 	%rd384, %rd28, %rd25;
	shl.b64 	%rd385, %rd384, 2;
	add.s64 	%rd386, %rd24, %rd385;
	st.global.u32 	[%rd386+3072], %r2007;
$L__BB10_304:
	bar.warp.sync 	-1;
	shl.b32 	%r2008, %r355, 3;
	add.s32 	%r2010, %r1939, %r2008;
	ld.shared.u64 	%rd29, [%r2010+26112];
	add.s32 	%r2011, %r437, 1152;
	setp.ge.s32 	%p191, %r2011, %r439;
	@%p191 bra 	$L__BB10_306;
	ld.shared.u32 	%r2012, [%r438+4608];
	add.s64 	%rd387, %rd29, %rd25;
	shl.b64 	%rd388, %rd387, 2;
	add.s64 	%rd389, %rd24, %rd388;
	st.global.u32 	[%rd389+4608], %r2012;
$L__BB10_306:
	bar.warp.sync 	-1;
	shl.b32 	%r2013, %r356, 3;
	add.s32 	%r2015, %r1939, %r2013;
	ld.shared.u64 	%rd30, [%r2015+26112];
	add.s32 	%r2016, %r437, 1536;
	setp.ge.s32 	%p192, %r2016, %r439;
	@%p192 bra 	$L__BB10_308;
	ld.shared.u32 	%r2017, [%r438+6144];
	add.s64 	%rd390, %rd30, %rd25;
	shl.b64 	%rd391, %rd390, 2;
	add.s64 	%rd392, %rd24, %rd391;
	st.global.u32 	[%rd392+6144], %r2017;
$L__BB10_308:
	bar.warp.sync 	-1;
	shl.b32 	%r2018, %r357, 3;
	add.s32 	%r2020, %r1939, %r2018;
	ld.shared.u64 	%rd31, [%r2020+26112];
	add.s32 	%r2021, %r437, 1920;
	setp.ge.s32 	%p193, %r2021, %r439;
	@%p193 bra 	$L__BB10_310;
	ld.shared.u32 	%r2022, [%r438+7680];
	add.s64 	%rd393, %rd31, %rd25;
	shl.b64 	%rd394, %rd393, 2;
	add.s64 	%rd395, %rd24, %rd394;
	st.global.u32 	[%rd395+7680], %r2022;
$L__BB10_310:
	bar.warp.sync 	-1;
	shl.b32 	%r2023, %r358, 3;
	add.s32 	%r2025, %r1939, %r2023;
	ld.shared.u64 	%rd32, [%r2025+26112];
	add.s32 	%r2026, %r437, 2304;
	setp.ge.s32 	%p194, %r2026, %r439;
	@%p194 bra 	$L__BB10_312;
	ld.shared.u32 	%r2027, [%r438+9216];
	add.s64 	%rd396, %rd32, %rd25;
	shl.b64 	%rd397, %rd396, 2;
	add.s64 	%rd398, %rd24, %rd397;
	st.global.u32 	[%rd398+9216], %r2027;
$L__BB10_312:
	bar.warp.sync 	-1;
	shl.b32 	%r2028, %r359, 3;
	add.s32 	%r2030, %r1939, %r2028;
	ld.shared.u64 	%rd33, [%r2030+26112];
	add.s32 	%r2031, %r437, 2688;
	setp.ge.s32 	%p195, %r2031, %r439;
	@%p195 bra 	$L__BB10_314;
	ld.shared.u32 	%r2032, [%r438+10752];
	add.s64 	%rd399, %rd33, %rd25;
	shl.b64 	%rd400, %rd399, 2;
	add.s64 	%rd401, %rd24, %rd400;
	st.global.u32 	[%rd401+10752], %r2032;
$L__BB10_314:
	bar.warp.sync 	-1;
	shl.b32 	%r2033, %r360, 3;
	add.s32 	%r2035, %r1939, %r2033;
	ld.shared.u64 	%rd34, [%r2035+26112];
	or.b32  	%r2036, %r437, 3072;
	setp.ge.s32 	%p196, %r2036, %r439;
	@%p196 bra 	$L__BB10_316;
	ld.shared.u32 	%r2037, [%r438+12288];
	add.s64 	%rd402, %rd34, %rd25;
	shl.b64 	%rd403, %rd402, 2;
	add.s64 	%rd404, %rd24, %rd403;
	st.global.u32 	[%rd404+12288], %r2037;
$L__BB10_316:
	bar.warp.sync 	-1;
	shl.b32 	%r2038, %r361, 3;
	add.s32 	%r2040, %r1939, %r2038;
	ld.shared.u64 	%rd35, [%r2040+26112];
	add.s32 	%r2041, %r437, 3456;
	setp.ge.s32 	%p197, %r2041, %r439;
	@%p197 bra 	$L__BB10_318;
	ld.shared.u32 	%r2042, [%r438+13824];
	add.s64 	%rd405, %rd35, %rd25;
	shl.b64 	%rd406, %rd405, 2;
	add.s64 	%rd407, %rd24, %rd406;
	st.global.u32 	[%rd407+13824], %r2042;
$L__BB10_318:
	bar.warp.sync 	-1;
	shl.b32 	%r2043, %r362, 3;
	add.s32 	%r2045, %r1939, %r2043;
	ld.shared.u64 	%rd36, [%r2045+26112];
	add.s32 	%r2046, %r437, 3840;
	setp.ge.s32 	%p198, %r2046, %r439;
	@%p198 bra 	$L__BB10_320;
	ld.shared.u32 	%r2047, [%r438+15360];
	add.s64 	%rd408, %rd36, %rd25;
	shl.b64 	%rd409, %rd408, 2;
	add.s64 	%rd410, %rd24, %rd409;
	st.global.u32 	[%rd410+15360], %r2047;
$L__BB10_320:
	bar.warp.sync 	-1;
	shl.b32 	%r2048, %r363, 3;
	add.s32 	%r2050, %r1939, %r2048;
	ld.shared.u64 	%rd37, [%r2050+26112];
	add.s32 	%r2051, %r437, 4224;
	setp.ge.s32 	%p199, %r2051, %r439;
	@%p199 bra 	$L__BB10_322;
	ld.shared.u32 	%r2052, [%r438+16896];
	add.s64 	%rd411, %rd37, %rd25;
	shl.b64 	%rd412, %rd411, 2;
	add.s64 	%rd413, %rd24, %rd412;
	st.global.u32 	[%rd413+16896], %r2052;
$L__BB10_322:
	bar.warp.sync 	-1;
	shl.b32 	%r2053, %r364, 3;
	add.s32 	%r2055, %r1939, %r2053;
	ld.shared.u64 	%rd38, [%r2055+26112];
	add.s32 	%r2056, %r437, 4608;
	setp.ge.s32 	%p200, %r2056, %r439;
	@%p200 bra 	$L__BB10_324;
	ld.shared.u32 	%r2057, [%r438+18432];
	add.s64 	%rd414, %rd38, %rd25;
	shl.b64 	%rd415, %rd414, 2;
	add.s64 	%rd416, %rd24, %rd415;
	st.global.u32 	[%rd416+18432], %r2057;
$L__BB10_324:
	bar.warp.sync 	-1;
	shl.b32 	%r2058, %r365, 3;
	add.s32 	%r2060, %r1939, %r2058;
	ld.shared.u64 	%rd39, [%r2060+26112];
	add.s32 	%r2061, %r437, 4992;
	setp.ge.s32 	%p201, %r2061, %r439;
	@%p201 bra 	$L__BB10_326;
	ld.shared.u32 	%r2062, [%r438+19968];
	add.s64 	%rd417, %rd39, %rd25;
	shl.b64 	%rd418, %rd417, 2;
	add.s64 	%rd419, %rd24, %rd418;
	st.global.u32 	[%rd419+19968], %r2062;
$L__BB10_326:
	bar.warp.sync 	-1;
	shl.b32 	%r2063, %r366, 3;
	add.s32 	%r2065, %r1939, %r2063;
	ld.shared.u64 	%rd40, [%r2065+26112];
	add.s32 	%r2066, %r437, 5376;
	setp.ge.s32 	%p202, %r2066, %r439;
	@%p202 bra 	$L__BB10_328;
	ld.shared.u32 	%r2067, [%r438+21504];
	add.s64 	%rd420, %rd40, %rd25;
	shl.b64 	%rd421, %rd420, 2;
	add.s64 	%rd422, %rd24, %rd421;
	st.global.u32 	[%rd422+21504], %r2067;
$L__BB10_328:
	bar.warp.sync 	-1;
	shl.b32 	%r2068, %r367, 3;
	add.s32 	%r2070, %r1939, %r2068;
	ld.shared.u64 	%rd41, [%r2070+26112];
	add.s32 	%r2071, %r437, 5760;
	setp.ge.s32 	%p203, %r2071, %r439;
	@%p203 bra 	$L__BB10_330;
	ld.shared.u32 	%r2072, [%r438+23040];
	add.s64 	%rd423, %rd41, %rd25;
	shl.b64 	%rd424, %rd423, 2;
	add.s64 	%rd425, %rd24, %rd424;
	st.global.u32 	[%rd425+23040], %r2072;
$L__BB10_330:
	bar.warp.sync 	-1;
	shl.b32 	%r2073, %r368, 3;
	add.s32 	%r2075, %r1939, %r2073;
	ld.shared.u64 	%rd426, [%r2075+26112];
	add.s64 	%rd42, %rd426, %rd25;
	or.b32  	%r2076, %r437, 6144;
	setp.ge.s32 	%p204, %r2076, %r439;
	@%p204 bra 	$L__BB10_332;
	ld.shared.u32 	%r2077, [%r438+24576];
	shl.b64 	%rd427, %rd42, 2;
	add.s64 	%rd428, %rd24, %rd427;
	st.global.u32 	[%rd428+24576], %r2077;
$L__BB10_332:
	bar.warp.sync 	-1;
$L__BB10_333:
	ret;

}


// ===== COMPILED SASS (sm_100) =====

	.target	sm_100

	.elftype	@"ET_EXEC"


//--------------------- .note.nv.tkinfo           --------------------------
	.section	.note.nv.tkinfo,"",@"SHT_NOTE"
	.sectionflags	@"SHF_NOTE_NV_TKINFO"
	.tkinfo
        /*0018*/ 	.word	0x00000002
        /*0030*/ 	.string	""
        /*0030*/ 	.string	"ptxas"
        /*0030*/ 	.string	"Cuda compilation tools, release 13.0, V13.0.88"
        /*0030*/ 	.string	"Build cuda_13.0.r13.0/compiler.36424714_0"
        /*0030*/ 	.string	"-arch sm_100 -m 64 "



//--------------------- .note.nv.cuinfo           --------------------------
	.section	.note.nv.cuinfo,"",@"SHT_NOTE"
	.sectionflags	@"SHF_NOTE_NV_CUINFO"
        /*0018*/ 	.short	0x0002
        /*001a*/ 	.short	0x0064
        /*001c*/ 	.short	0x0082
	.zero		2


//--------------------- .nv.info                  --------------------------
	.section	.nv.info,"",@"SHT_CUDA_INFO"
	.align	4


	//----- nvinfo : EIATTR_REGCOUNT
	.align		4
        /*0000*/ 	.byte	0x04, 0x2f
        /*0002*/ 	.short	(.L_48 - .L_47)
	.align		4
.L_47:
        /*0004*/ 	.word	index@(sort_thrust)
        /*0008*/ 	.word	0x0000002e


	//----- nvinfo : EIATTR_FRAME_SIZE
	.align		4
.L_48:
        /*000c*/ 	.byte	0x04, 0x11
        /*000e*/ 	.short	(.L_50 - .L_49)
	.align		4
.L_49:
        /*0010*/ 	.word	index@(sort_thrust)
        /*0014*/ 	.word	0x00000008


	//----- nvinfo : EIATTR_REGCOUNT
	.align		4
.L_50:
        /*0018*/ 	.byte	0x04, 0x2f
        /*001a*/ 	.short	(.L_52 - .L_51)
	.align		4
.L_51:
        /*001c*/ 	.word	index@(sort_by_key_thrust)
        /*0020*/ 	.word	0x00000030


	//----- nvinfo : EIATTR_FRAME_SIZE
	.align		4
.L_52:
        /*0024*/ 	.byte	0x04, 0x11
        /*0026*/ 	.short	(.L_54 - .L_53)
	.align		4
.L_53:
        /*0028*/ 	.word	index@(sort_by_key_thrust)
        /*002c*/ 	.word	0x00000008


	//----- nvinfo : EIATTR_REGCOUNT
	.align		4
.L_54:
        /*0030*/ 	.byte	0x04, 0x2f
        /*0032*/ 	.short	(.L_56 - .L_55)
	.align		4
.L_55:
        /*0034*/ 	.word	index@(_ZN3cub18CUB_300001_SM_10006detail11EmptyKernelIvEEvv)
        /*0038*/ 	.word	0x00000004


	//----- nvinfo : EIATTR_FRAME_SIZE
	.align		4
.L_56:
        /*003c*/ 	.byte	0x04, 0x11
        /*003e*/ 	.short	(.L_58 - .L_57)
	.align		4
.L_57:
        /*0040*/ 	.word	index@(_ZN3cub18CUB_300001_SM_10006detail11EmptyKernelIvEEvv)
        /*0044*/ 	.word	0x00000000


	//----- nvinfo : EIATTR_REGCOUNT
	.align		4
.L_58:
        /*0048*/ 	.byte	0x04, 0x2f
        /*004a*/ 	.short	(.L_60 - .L_59)
	.align		4
.L_59:
        /*004c*/ 	.word	index@(_ZN3cub18CUB_300001_SM_10006detail10radix_sort31DeviceRadixSortSingleTileKernelINS1_5radix10policy_hubIiNS0_8NullTypeEyE10Policy1000ELNS0_9SortOrderE0EiS6_yNS1_21identity_decomposer_tEEEvPKT1_PSB_PKT2_PSF_T3_iiT4_)
        /*0050*/ 	.word	0x0000007f


	//----- nvinfo : EIATTR_FRAME_SIZE
	.align		4
.L_60:
        /*0054*/ 	.byte	0x04, 0x11
        /*0056*/ 	.short	(.L_62 - .L_61)
	.align		4
.L_61:
        /*0058*/ 	.word	index@(_ZN3cub18CUB_300001_SM_10006detail10radix_sort31DeviceRadixSortSingleTileKernelINS1_5radix10policy_hubIiNS0_8NullTypeEyE10Policy1000ELNS0_9SortOrderE0EiS6_yNS1_21identity_decomposer_tEEEvPKT1_PSB_PKT2_PSF_T3_iiT4_)
        /*005c*/ 	.word	0x00000000


	//----- nvinfo : EIATTR_REGCOUNT
	.align		4
.L_62:
        /*0060*/ 	.byte	0x04, 0x2f
        /*0062*/ 	.short	(.L_64 - .L_63)
	.align		4
.L_63:
        /*0064*/ 	.word	index@(_ZN3cub18CUB_300001_SM_10006detail10radix_sort30DeviceRadixSortHistogramKernelINS1_5radix10policy_hubIiNS0_8NullTypeEyE10Policy1000ELNS0_9SortOrderE0EiyNS1_21identity_decomposer_tEEEvPT2_PKT1_SB_iiT3_)
        /*0068*/ 	.word	0x00000020


	//----- nvinfo : EIATTR_FRAME_SIZE
	.align		4
.L_64:
        /*006c*/ 	.byte	0x04, 0x11
        /*006e*/ 	.short	(.L_66 - .L_65)
	.align		4
.L_65:
        /*0070*/ 	.word	index@(_ZN3cub18CUB_300001_SM_10006detail10radix_sort30DeviceRadixSortHistogramKernelINS1_5radix10policy_hubIiNS0_8NullTypeEyE10Policy1000ELNS0_9SortOrderE0EiyNS1_21identity_decomposer_tEEEvPT2_PKT1_SB_iiT3_)
        /*0074*/ 	.word	0x00000000


	//----- nvinfo : EIATTR_REGCOUNT
	.align		4
.L_66:
        /*0078*/ 	.byte	0x04, 0x2f
        /*007a*/ 	.short	(.L_68 - .L_67)
	.align		4
.L_67:
        /*007c*/ 	.word	index@(_ZN3cub18CUB_300001_SM_10006detail10radix_sort33DeviceRadixSortExclusiveSumKernelINS1_5radix10policy_hubIiNS0_8NullTypeEyE10Policy1000EyEEvPT0_)
        /*0080*/ 	.word	0x00000020


	//----- nvinfo : EIATTR_FRAME_SIZE
	.align		4
.L_68:
        /*0084*/ 	.byte	0x04, 0x11
        /*0086*/ 	.short	(.L_70 - .L_69)
	.align		4
.L_69:
        /*0088*/ 	.word	index@(_ZN3cub18CUB_300001_SM_10006detail10radix_sort33DeviceRadixSortExclusiveSumKernelINS1_5radix10policy_hubIiNS0_8NullTypeEyE10Policy1000EyEEvPT0_)
        /*008c*/ 	.word	0x00000000


	//----- nvinfo : EIATTR_REGCOUNT
	.align		4
.L_70:
        /*0090*/ 	.byte	0x04, 0x2f
        /*0092*/ 	.short	(.L_72 - .L_71)
	.align		4
.L_71:
        /*0094*/ 	.word	index@(_ZN3cub18CUB_300001_SM_10006detail10radix_sort29DeviceRadixSortOnesweepKernelINS1_5radix10policy_hubIiNS0_8NullTypeEyE10Policy1000ELNS0_9SortOrderE0EiS6_yiiNS1_21identity_decomposer_tEEEvPT5_SC_PT3_PKSD_PT1_PKSH_PT2_PKSL_T4_iiT6_)
        /*0098*/ 	.word	0x00000038


	//----- nvinfo : EIATTR_FRAME_SIZE
	.align		4
.L_72:
        /*009c*/ 	.byte	0x04, 0x11
        /*009e*/ 	.short	(.L_74 - .L_73)
	.align		4
.L_73:
        /*00a0*/ 	.word	index@(_ZN3cub18CUB_300001_SM_10006detail10radix_sort29DeviceRadixSortOnesweepKernelINS1_5radix10policy_hubIiNS0_8NullTypeEyE10Policy1000ELNS0_9SortOrderE0EiS6_yiiNS1_21identity_decomposer_tEEEvPT5_SC_PT3_PKSD_PT1_PKSH_PT2_PKSL_T4_iiT6_)
        /*00a4*/ 	.word	0x00000000


	//----- nvinfo : EIATTR_REGCOUNT
	.align		4
.L_74:
        /*00a8*/ 	.byte	0x04, 0x2f
        /*00aa*/ 	.short	(.L_76 - .L_75)
	.align		4
.L_75:
        /*00ac*/ 	.word	index@(_ZN3cub18CUB_300001_SM_10006detail10radix_sort31DeviceRadixSortSingleTileKernelINS1_5radix10policy_hubIiiyE10Policy1000ELNS0_9SortOrderE0EiiyNS1_21identity_decomposer_tEEEvPKT1_PSA_PKT2_PSE_T3_iiT4_)
        /*00b0*/ 	.word	0x00000099


	//----- nvinfo : EIATTR_FRAME_SIZE
	.align		4
.L_76:
        /*00b4*/ 	.byte	0x04, 0x11
        /*00b6*/ 	.short	(.L_78 - .L_77)
	.align		4
.L_77:
        /*00b8*/ 	.word	index@(_ZN3cub18CUB_300001_SM_10006detail10radix_sort31DeviceRadixSortSingleTileKernelINS1_5radix10policy_hubIiiyE10Policy1000ELNS0_9SortOrderE0EiiyNS1_21identity_decomposer_tEEEvPKT1_PSA_PKT2_PSE_T3_iiT4_)
        /*00bc*/ 	.word	0x00000000


	//----- nvinfo : EIATTR_REGCOUNT
	.align		4
.L_78:
        /*00c0*/ 	.byte	0x04, 0x2f
        /*00c2*/ 	.short	(.L_80 - .L_79)
	.align		4
.L_79:
        /*00c4*/ 	.word	index@(_ZN3cub18CUB_300001_SM_10006detail10radix_sort30DeviceRadixSortHistogramKernelINS1_5radix10policy_hubIiiyE10Policy1000ELNS0_9SortOrderE0EiyNS1_21identity_decomposer_tEEEvPT2_PKT1_SA_iiT3_)
        /*00c8*/ 	.word	0x00000020


	//----- nvinfo : EIATTR_FRAME_SIZE
	.align		4
.L_80:
        /*00cc*/ 	.byte	0x04, 0x11
        /*00ce*/ 	.short	(.L_82 - .L_81)
	.align		4
.L_81:
        /*00d0*/ 	.word	index@(_ZN3cub18CUB_300001_SM_10006detail10radix_sort30DeviceRadixSortHistogramKernelINS1_5radix10policy_hubIiiyE10Policy1000ELNS0_9SortOrderE0EiyNS1_21identity_decomposer_tEEEvPT2_PKT1_SA_iiT3_)
        /*00d4*/ 	.word	0x00000000


	//----- nvinfo : EIATTR_REGCOUNT
	.align		4
.L_82:
        /*00d8*/ 	.byte	0x04, 0x2f
        /*00da*/ 	.short	(.L_84 - .L_83)
	.align		4
.L_83:
        /*00dc*/ 	.word	index@(_ZN3cub18CUB_300001_SM_10006detail10radix_sort33DeviceRadixSortExclusiveSumKernelINS1_5radix10policy_hubIiiyE10Policy1000EyEEvPT0_)
        /*00e0*/ 	.word	0x00000020


	//----- nvinfo : EIATTR_FRAME_SIZE
	.align		4
.L_84:
        /*00e4*/ 	.byte	0x04, 0x11
        /*00e6*/ 	.short	(.L_86 - .L_85)
	.align		4
.L_85:
        /*00e8*/ 	.word	index@(_ZN3cub18CUB_300001_SM_10006detail10radix_sort33DeviceRadixSortExclusiveSumKernelINS1_5radix10policy_hubIiiyE10Policy1000EyEEvPT0_)
        /*00ec*/ 	.word	0x00000000


	//----- nvinfo : EIATTR_REGCOUNT
	.align		4
.L_86:
        /*00f0*/ 	.byte	0x04, 0x2f
        /*00f2*/ 	.short	(.L_88 - .L_87)
	.align		4
.L_87:
        /*00f4*/ 	.word	index@(_ZN3cub18CUB_300001_SM_10006detail10radix_sort29DeviceRadixSortOnesweepKernelINS1_5radix10policy_hubIiiyE10Policy1000ELNS0_9SortOrderE0EiiyiiNS1_21identity_decomposer_tEEEvPT5_SB_PT3_PKSC_PT1_PKSG_PT2_PKSK_T4_iiT6_)
        /*00f8*/ 	.word	0x00000049


	//----- nvinfo : EIATTR_FRAME_SIZE
	.align		4
.L_88:
        /*00fc*/ 	.byte	0x04, 0x11
        /*00fe*/ 	.short	(.L_90 - .L_89)
	.align		4
.L_89:
        /*0100*/ 	.word	index@(_ZN3cub18CUB_300001_SM_10006detail10radix_sort29DeviceRadixSortOnesweepKernelINS1_5radix10policy_hubIiiyE10Policy1000ELNS0_9SortOrderE0EiiyiiNS1_21identity_decomposer_tEEEvPT5_SB_PT3_PKSC_PT1_PKSG_PT2_PKSK_T4_iiT6_)
        /*0104*/ 	.word	0x00000000


	//----- nvinfo : EIATTR_MIN_STACK_SIZE
	.align		4
.L_90:
        /*0108*/ 	.byte	0x04, 0x12
        /*010a*/ 	.short	(.L_92 - .L_91)
	.align		4
.L_91:
        /*010c*/ 	.word	index@(_ZN3cub18CUB_300001_SM_10006detail10radix_sort29DeviceRadixSortOnesweepKernelINS1_5radix10policy_hubIiiyE10Policy1000ELNS0_9SortOrderE0EiiyiiNS1_21identity_decomposer_tEEEvPT5_SB_PT3_PKSC_PT1_PKSG_PT2_PKSK_T4_iiT6_)
        /*0110*/ 	.word	0x00000000


	//----- nvinfo : EIATTR_MIN_STACK_SIZE
	.align		4
.L_92:
        /*0114*/ 	.byte	0x04, 0x12
        /*0116*/ 	.short	(.L_94 - .L_93)
	.align		4
.L_93:
        /*0118*/ 	.word	index@(_ZN3cub18CUB_300001_SM_10006detail10radix_sort33DeviceRadixSortExclusiveSumKernelINS1_5radix10policy_hubIiiyE10Policy1000EyEEvPT0_)
        /*011c*/ 	.word	0x00000000


	//----- nvinfo : EIATTR_MIN_STACK_SIZE
	.align		4
.L_94:
        /*0120*/ 	.byte	0x04, 0x12
        /*0122*/ 	.short	(.L_96 - .L_95)
	.align		4
.L_95:
        /*0124*/ 	.word	index@(_ZN3cub18CUB_300001_SM_10006detail10radix_sort30DeviceRadixSortHistogramKernelINS1_5radix10policy_hubIiiyE10Policy1000ELNS0_9SortOrderE0EiyNS1_21identity_decomposer_tEEEvPT2_PKT1_SA_iiT3_)
        /*0128*/ 	.word	0x00000000


	//----- nvinfo : EIATTR_MIN_STACK_SIZE
	.align		4
.L_96:
        /*012c*/ 	.byte	0x04, 0x12
        /*012e*/ 	.short	(.L_98 - .L_97)
	.align		4
.L_97:
        /*0130*/ 	.word	index@(_ZN3cub18CUB_300001_SM_10006detail10radix_sort31DeviceRadixSortSingleTileKernelINS1_5radix10policy_hubIiiyE10Policy1000ELNS0_9SortOrderE0EiiyNS1_21identity_decomposer_tEEEvPKT1_PSA_PKT2_PSE_T3_iiT4_)
        /*0134*/ 	.word	0x00000000


	//----- nvinfo : EIATTR_MIN_STACK_SIZE
	.align		4
.L_98:
        /*0138*/ 	.byte	0x04, 0x12
        /*013a*/ 	.short	(.L_100 - .L_99)
	.align		4
.L_99:
        /*013c*/ 	.word	index@(_ZN3cub18CUB_300001_SM_10006detail10radix_sort29DeviceRadixSortOnesweepKernelINS1_5radix10policy_hubIiNS0_8NullTypeEyE10Policy1000ELNS0_9SortOrderE0EiS6_yiiNS1_21identity_decomposer_tEEEvPT5_SC_PT3_PKSD_PT1_PKSH_PT2_PKSL_T4_iiT6_)
        /*0140*/ 	.word	0x00000000


	//----- nvinfo : EIATTR_MIN_STACK_SIZE
	.align		4
.L_100:
        /*0144*/ 	.byte	0x04, 0x12
        /*0146*/ 	.short	(.L_102 - .L_101)
	.align		4
.L_101:
        /*0148*/ 	.word	index@(_ZN3cub18CUB_300001_SM_10006detail10radix_sort33DeviceRadixSortExclusiveSumKernelINS1_5radix10policy_hubIiNS0_8NullTypeEyE10Policy1000EyEEvPT0_)
        /*014c*/ 	.word	0x00000000


	//----- nvinfo : EIATTR_MIN_STACK_SIZE
	.align		4
.L_102:
        /*0150*/ 	.byte	0x04, 0x12
        /*0152*/ 	.short	(.L_104 - .L_103)
	.align		4
.L_103:
        /*0154*/ 	.word	index@(_ZN3cub18CUB_300001_SM_10006detail10radix_sort30DeviceRadixSortHistogramKernelINS1_5radix10policy_hubIiNS0_8NullTypeEyE10Policy1000ELNS0_9SortOrderE0EiyNS1_21identity_decomposer_tEEEvPT2_PKT1_SB_iiT3_)
        /*0158*/ 	.word	0x00000000


	//----- nvinfo : EIATTR_MIN_STACK_SIZE
	.align		4
.L_104:
        /*015c*/ 	.byte	0x04, 0x12
        /*015e*/ 	.short	(.L_106 - .L_105)
	.align		4
.L_105:
        /*0160*/ 	.word	index@(_ZN3cub18CUB_300001_SM_10006detail10radix_sort31DeviceRadixSortSingleTileKernelINS1_5radix10policy_hubIiNS0_8NullTypeEyE10Policy1000ELNS0_9SortOrderE0EiS6_yNS1_21identity_decomposer_tEEEvPKT1_PSB_PKT2_PSF_T3_iiT4_)
        /*0164*/ 	.word	0x00000000


	//----- nvinfo : EIATTR_MIN_STACK_SIZE
	.align		4
.L_106:
        /*0168*/ 	.byte	0x04, 0x12
        /*016a*/ 	.short	(.L_108 - .L_107)
	.align		4
.L_107:
        /*016c*/ 	.word	index@(_ZN3cub18CUB_300001_SM_10006detail11EmptyKernelIvEEvv)
        /*0170*/ 	.word	0x00000000


	//----- nvinfo : EIATTR_MIN_STACK_SIZE
	.align		4
.L_108:
        /*0174*/ 	.byte	0x04, 0x12
        /*0176*/ 	.short	(.L_110 - .L_109)
	.align		4
.L_109:
        /*0178*/ 	.word	index@(sort_by_key_thrust)
        /*017c*/ 	.word	0x00000008


	//----- nvinfo : EIATTR_MIN_STACK_SIZE
	.align		4
.L_110:
        /*0180*/ 	.byte	0x04, 0x12
        /*0182*/ 	.short	(.L_112 - .L_111)
	.align		4
.L_111:
        /*0184*/ 	.word	index@(sort_thrust)
        /*0188*/ 	.word	0x00000008
.L_112:


//--------------------- .nv.compat                --------------------------
	.section	.nv.compat,"",@"SHT_CUDA_COMPAT_INFO"
	.align	4
        /*0000*/ 	.byte	0x02, 0x09, 0x00, 0x00, 0x02, 0x02, 0x01, 0x00, 0x02, 0x05, 0x05, 0x00, 0x03, 0x07, 0x01, 0x01
        /*0010*/ 	.byte	0x02, 0x03, 0x00, 0x00, 0x02, 0x06, 0x01, 0x00, 0x04, 0x0b, 0x08, 0x00, 0x09, 0x00, 0x00, 0x00
        /*0020*/ 	.byte	0x00, 0x00, 0x00, 0x00


//--------------------- .nv.info._ZN3cub18CUB_300001_SM_10006detail10radix_sort29DeviceRadixSortOnesweepKernelINS1_5radix10policy_hubIiiyE10Policy1000ELNS0_9SortOrderE0EiiyiiNS1_21identity_decomposer_tEEEvPT5_SB_PT3_PKSC_PT1_PKSG_PT2_PKSK_T4_iiT6_ --------------------------
	.section	.nv.info._ZN3cub18CUB_300001_SM_10006detail10radix_sort29DeviceRadixSortOnesweepKernelINS1_5radix10policy_hubIiiyE10Policy1000ELNS0_9SortOrderE0EiiyiiNS1_21identity_decomposer_tEEEvPT5_SB_PT3_PKSC_PT1_PKSG_PT2_PKSK_T4_iiT6_,"",@"SHT_CUDA_INFO"
	.sectionflags	@""
	.align	4


	//----- nvinfo : EIATTR_CUDA_API_VERSION
	.align		4
        /*0000*/ 	.byte	0x04, 0x37
        /*0002*/ 	.short	(.L_114 - .L_113)
.L_113:
        /*0004*/ 	.word	0x00000082


	//----- nvinfo : EIATTR_KPARAM_INFO
	.align		4
.L_114:
        /*0008*/ 	.byte	0x04, 0x17
        /*000a*/ 	.short	(.L_116 - .L_115)
.L_115:
        /*000c*/ 	.word	0x00000000
        /*0010*/ 	.short	0x000b
        /*0012*/ 	.short	0x004c
        /*0014*/ 	.byte	0x00, 0xf0, 0x05, 0x00


	//----- nvinfo : EIATTR_KPARAM_INFO
	.align		4
.L_116:
        /*0018*/ 	.byte	0x04, 0x17
        /*001a*/ 	.short	(.L_118 - .L_117)
.L_117:
        /*001c*/ 	.word	0x00000000
        /*0020*/ 	.short	0x000a
        /*0022*/ 	.short	0x0048
        /*0024*/ 	.byte	0x00, 0xf0, 0x11, 0x00


	//----- nvinfo : EIATTR_KPARAM_INFO
	.align		4
.L_118:
        /*0028*/ 	.byte	0x04, 0x17
        /*002a*/ 	.short	(.L_120 - .L_119)
.L_119:
        /*002c*/ 	.word	0x00000000
        /*0030*/ 	.short	0x0009
        /*0032*/ 	.short	0x0044
        /*0034*/ 	.byte	0x00, 0xf0, 0x11, 0x00


	//----- nvinfo : EIATTR_KPARAM_INFO
	.align		4
.L_120:
        /*0038*/ 	.byte	0x04, 0x17
        /*003a*/ 	.short	(.L_122 - .L_121)
.L_121:
        /*003c*/ 	.word	0x00000000
        /*0040*/ 	.short	0x0008
        /*0042*/ 	.short	0x0040
        /*0044*/ 	.byte	0x00, 0xf0, 0x11, 0x00


	//----- nvinfo : EIATTR_KPARAM_INFO
	.align		4
.L_122:
        /*0048*/ 	.byte	0x04, 0x17
        /*004a*/ 	.short	(.L_124 - .L_123)
.L_123:
        /*004c*/ 	.word	0x00000000
        /*0050*/ 	.short	0x0007
        /*0052*/ 	.short	0x0038
        /*0054*/ 	.byte	0x00, 0xf5, 0x21, 0x00


	//----- nvinfo : EIATTR_KPARAM_INFO
	.align		4
.L_124:
        /*0058*/ 	.byte	0x04, 0x17
        /*005a*/ 	.short	(.L_126 - .L_125)
.L_125:
        /*005c*/ 	.word	0x00000000
        /*0060*/ 	.short	0x0006
        /*0062*/ 	.short	0x0030
        /*0064*/ 	.byte	0x00, 0xf5, 0x21, 0x00


	//----- nvinfo : EIATTR_KPARAM_INFO
	.align		4
.L_126:
        /*0068*/ 	.byte	0x04, 0x17
        /*006a*/ 	.short	(.L_128 - .L_127)
.L_127:
        /*006c*/ 	.word	0x00000000
        /*0070*/ 	.short	0x0005
        /*0072*/ 	.short	0x0028
        /*0074*/ 	.byte	0x00, 0xf5, 0x21, 0x00


	//----- nvinfo : EIATTR_KPARAM_INFO
	.align		4
.L_128:
        /*0078*/ 	.byte	0x04, 0x17
        /*007a*/ 	.short	(.L_130 - .L_129)
.L_129:
        /*007c*/ 	.word	0x00000000
        /*0080*/ 	.short	0x0004
        /*0082*/ 	.short	0x0020
        /*0084*/ 	.byte	0x00, 0xf5, 0x21, 0x00


	//----- nvinfo : EIATTR_KPARAM_INFO
	.align		4
.L_130:
        /*0088*/ 	.byte	0x04, 0x17
        /*008a*/ 	.short	(.L_132 - .L_131)
.L_131:
        /*008c*/ 	.word	0x00000000
        /*0090*/ 	.short	0x0003
        /*0092*/ 	.short	0x0018
        /*0094*/ 	.byte	0x00, 0xf5, 0x21, 0x00


	//----- nvinfo : EIATTR_KPARAM_INFO
	.align		4
.L_132:
        /*0098*/ 	.byte	0x04, 0x17
        /*009a*/ 	.short	(.L_134 - .L_133)
.L_133:
        /*009c*/ 	.word	0x00000000
        /*00a0*/ 	.short	0x0002
        /*00a2*/ 	.short	0x0010
        /*00a4*/ 	.byte	0x00, 0xf5, 0x21, 0x00


	//----- nvinfo : EIATTR_KPARAM_INFO
	.align		4
.L_134:
        /*00a8*/ 	.byte	0x04, 0x17
        /*00aa*/ 	.short	(.L_136 - .L_135)
.L_135:
        /*00ac*/ 	.word	0x00000000
        /*00b0*/ 	.short	0x0001
        /*00b2*/ 	.short	0x0008
        /*00b4*/ 	.byte	0x00, 0xf5, 0x21, 0x00


	//----- nvinfo : EIATTR_KPARAM_INFO
	.align		4
.L_136:
        /*00b8*/ 	.byte	0x04, 0x17
        /*00ba*/ 	.short	(.L_138 - .L_137)
.L_137:
        /*00bc*/ 	.word	0x00000000
        /*00c0*/ 	.short	0x0000
        /*00c2*/ 	.short	0x0000
        /*00c4*/ 	.byte	0x00, 0xf5, 0x21, 0x00


	//----- nvinfo : EIATTR_SPARSE_MMA_MASK
	.align		4
.L_138:
        /*00c8*/ 	.byte	0x03, 0x50
        /*00ca*/ 	.short	0x0000


	//----- nvinfo : EIATTR_MAXREG_COUNT
	.align		4
        /*00cc*/ 	.byte	0x03, 0x1b
        /*00ce*/ 	.short	0x00a8


	//----- nvinfo : EIATTR_NUM_BARRIERS
	.align		4
        /*00d0*/ 	.byte	0x02, 0x4c
        /*00d2*/ 	.byte	0x01
	.zero		1


	//----- nvinfo : EIATTR_MERCURY_ISA_VERSION
	.align		4
        /*00d4*/ 	.byte	0x03, 0x5f
        /*00d6*/ 	.short	0x0101


	//----- nvinfo : EIATTR_COOP_GROUP_MASK_REGIDS
	.align		4
        /*00d8*/ 	.byte	0x04, 0x29
        /*00da*/ 	.short	(.L_140 - .L_139)


	//   ....[0]....
.L_139:
        /*00dc*/ 	.word	0xffffffff


	//   ....[1]....
        /*00e0*/ 	.word	0x05000006


	//   ....[2]....
        /*00e4*/ 	.word	0xffffffff


	//   ....[3]....
        /*00e8*/ 	.word	0xffffffff


	//   ....[4]....
        /*00ec*/ 	.word	0xffffffff


	//   ....[5]....
        /*00f0*/ 	.word	0xffffffff


	//   ....[6]....
        /*00f4*/ 	.word	0xffffffff


	//   ....[7]....
        /*00f8*/ 	.word	0xffffffff


	//   ....[8]....
        /*00fc*/ 	.word	0xffffffff


	//   ....[9]....
        /*0100*/ 	.word	0xffffffff


	//   ....[10]....
        /*0104*/ 	.word	0xffffffff


	//   ....[11]....
        /*0108*/ 	.word	0xffffffff


	//   ....[12]....
        /*010c*/ 	.word	0xffffffff


	//   ....[13]....
        /*0110*/ 	.word	0xffffffff


	//   ....[14]....
        /*0114*/ 	.word	0xffffffff


	//   ....[15]....
        /*0118*/ 	.word	0xffffffff


	//   ....[16]....
        /*011c*/ 	.word	0xffffffff


	//   ....[17]....
        /*0120*/ 	.word	0xffffffff


	//   ....[18]....
        /*0124*/ 	.word	0xffffffff


	//   ....[19]....
        /*0128*/ 	.word	0xffffffff


	//   ....[20]....
        /*012c*/ 	.word	0xffffffff


	//   ....[21]....
        /*0130*/ 	.word	0xffffffff


	//   ....[22]....
        /*0134*/ 	.word	0xffffffff


	//   ....[23]....
        /*0138*/ 	.word	0xffffffff


	//   ....[24]....
        /*013c*/ 	.word	0xffffffff


	//   ....[25]....
        /*0140*/ 	.word	0xffffffff


	//   ....[26]....
        /*0144*/ 	.word	0xffffffff


	//   ....[27]....
        /*0148*/ 	.word	0xffffffff


	//   ....[28]....
        /*014c*/ 	.word	0xffffffff


	//   ....[29]....
        /*0150*/ 	.word	0xffffffff


	//   ....[30]....
        /*0154*/ 	.word	0xffffffff


	//   ....[31]....
        /*0158*/ 	.word	0xffffffff


	//   ....[32]....
        /*015c*/ 	.word	0xffffffff


	//   ....[33]....
        /*0160*/ 	.word	0xffffffff


	//   ....[34]....
        /*0164*/ 	.word	0xffffffff


	//   ....[35]....
        /*0168*/ 	.word	0xffffffff


	//   ....[36]....
        /*016c*/ 	.word	0xffffffff


	//   ....[37]....
        /*0170*/ 	.word	0xffffffff


	//   ....[38]....
        /*0174*/ 	.word	0xffffffff


	//   ....[39]....
        /*0178*/ 	.word	0xffffffff


	//   ....[40]....
        /*017c*/ 	.word	0xffffffff


	//   ....[41]....
        /*0180*/ 	.word	0xffffffff


	//   ....[42]....
        /*0184*/ 	.word	0xffffffff


	//   ....[43]....
        /*0188*/ 	.word	0xffffffff


	//   ....[44]....
        /*018c*/ 	.word	0xffffffff


	//   ....[45]....
        /*0190*/ 	.word	0xffffffff


	//   ....[46]....
        /*0194*/ 	.word	0xffffffff


	//   ....[47]....
        /*0198*/ 	.word	0xffffffff


	//   ....[48]....
        /*019c*/ 	.word	0xffffffff


	//   ....[49]....
        /*01a0*/ 	.word	0xffffffff


	//   ....[50]....
        /*01a4*/ 	.word	0xffffffff


	//   ....[51]....
        /*01a8*/ 	.word	0xffffffff


	//   ....[52]....
        /*01ac*/ 	.word	0xffffffff


	//   ....[53]....
        /*01b0*/ 	.word	0xffffffff


	//   ....[54]....
        /*01b4*/ 	.word	0xffffffff


	//   ....[55]....
        /*01b8*/ 	.word	0xffffffff


	//   ....[56]....
        /*01bc*/ 	.word	0xffffffff


	//   ....[57]....
        /*01c0*/ 	.word	0xffffffff


	//   ....[58]....
        /*01c4*/ 	.word	0xffffffff


	//   ....[59]....
        /*01c8*/ 	.word	0xffffffff


	//   ....[60]....
        /*01cc*/ 	.word	0xffffffff


	//   ....[61]....
        /*01d0*/ 	.word	0xffffffff


	//   ....[62]....
        /*01d4*/ 	.word	0xffffffff


	//   ....[63]....
        /*01d8*/ 	.word	0xffffffff


	//   ....[64]....
        /*01dc*/ 	.word	0xffffffff


	//   ....[65]....
        /*01e0*/ 	.word	0xffffffff


	//   ....[66]....
        /*01e4*/ 	.word	0xffffffff


	//   ....[67]....
        /*01e8*/ 	.word	0xffffffff


	//   ....[68]....
        /*01ec*/ 	.word	0xffffffff


	//   ....[69]....
        /*01f0*/ 	.word	0xffffffff


	//   ....[70]....
        /*01f4*/ 	.word	0xffffffff


	//   ....[71]....
        /*01f8*/ 	.word	0xffffffff


	//   ....[72]....
        /*01fc*/ 	.word	0xffffffff


	//   ....[73]....
        /*0200*/ 	.word	0xffffffff


	//   ....[74]....
        /*0204*/ 	.word	0xffffffff


	//   ....[75]....
        /*0208*/ 	.word	0xffffffff


	//   ....[76]....
        /*020c*/ 	.word	0xffffffff


	//   ....[77]....
        /*0210*/ 	.word	0xffffffff


	//   ....[78]....
        /*0214*/ 	.word	0xffffffff


	//   ....[79]....
        /*0218*/ 	.word	0xffffffff


	//   ....[80]....
        /*021c*/ 	.word	0xffffffff


	//   ....[81]....
        /*0220*/ 	.word	0xffffffff


	//   ....[82]....
        /*0224*/ 	.word	0xffffffff


	//   ....[83]....
        /*0228*/ 	.word	0xffffffff


	//   ....[84]....
        /*022c*/ 	.word	0xffffffff


	//   ....[85]....
        /*0230*/ 	.word	0xffffffff


	//   ....[86]....
        /*0234*/ 	.word	0xffffffff


	//   ....[87]....
        /*0238*/ 	.word	0xffffffff


	//   ....[88]....
        /*023c*/ 	.word	0xffffffff


	//   ....[89]....
        /*0240*/ 	.word	0xffffffff


	//   ....[90]....
        /*0244*/ 	.word	0xffffffff


	//   ....[91]....
        /*0248*/ 	.word	0xffffffff


	//   ....[92]....
        /*024c*/ 	.word	0xffffffff


	//   ....[93]....
        /*0250*/ 	.word	0xffffffff


	//   ....[94]....
        /*0254*/ 	.word	0xffffffff


	//   ....[95]....
        /*0258*/ 	.word	0xffffffff


	//   ....[96]....
        /*025c*/ 	.word	0xffffffff


	//   ....[97]....
        /*0260*/ 	.word	0xffffffff


	//   ....[98]....
        /*0264*/ 	.word	0xffffffff


	//   ....[99]....
        /*0268*/ 	.word	0xffffffff


	//   ....[100]....
        /*026c*/ 	.word	0xffffffff


	//   ....[101]....
        /*0270*/ 	.word	0xffffffff


	//   ....[102]....
        /*0274*/ 	.word	0xffffffff


	//   ....[103]....
        /*0278*/ 	.word	0xffffffff


	//   ....[104]....
        /*027c*/ 	.word	0xffffffff


	//   ....[105]....
        /*0280*/ 	.word	0xffffffff


	//   ....[106]....
        /*0284*/ 	.word	0xffffffff


	//   ....[107]....
        /*0288*/ 	.word	0xffffffff


	//   ....[108]....
        /*028c*/ 	.word	0xffffffff


	//   ....[109]....
        /*0290*/ 	.word	0xffffffff


	//   ....[110]....
        /*0294*/ 	.word	0xffffffff


	//   ....[111]....
        /*0298*/ 	.word	0xffffffff


	//   ....[112]....
        /*029c*/ 	.word	0xffffffff


	//   ....[113]....
        /*02a0*/ 	.word	0xffffffff


	//   ....[114]....
        /*02a4*/ 	.word	0xffffffff


	//   ....[115]....
        /*02a8*/ 	.word	0xffffffff


	//   ....[116]....
        /*02ac*/ 	.word	0xffffffff


	//   ....[117]....
        /*02b0*/ 	.word	0xffffffff


	//   ....[118]....
        /*02b4*/ 	.word	0xffffffff


	//   ....[119]....
        /*02b8*/ 	.word	0xffffffff


	//   ....[120]....
        /*02bc*/ 	.word	0xffffffff


	//   ....[121]....
        /*02c0*/ 	.word	0xffffffff


	//   ....[122]....
        /*02c4*/ 	.word	0xffffffff


	//   ....[123]....
        /*02c8*/ 	.word	0xffffffff


	//   ....[124]....
        /*02cc*/ 	.word	0xffffffff


	//   ....[125]....
        /*02d0*/ 	.word	0xffffffff


	//   ....[126]....
        /*02d4*/ 	.word	0xffffffff


	//   ....[127]....
        /*02d8*/ 	.word	0xffffffff


	//   ....[128]....
        /*02dc*/ 	.word	0xffffffff


	//   ....[129]....
        /*02e0*/ 	.word	0xffffffff


	//   ....[130]....
        /*02e4*/ 	.word	0xffffffff


	//   ....[131]....
        /*02e8*/ 	.word	0xffffffff


	//   ....[132]....
        /*02ec*/ 	.word	0xffffffff


	//   ....[133]....
        /*02f0*/ 	.word	0xffffffff


	//   ....[134]....
        /*02f4*/ 	.word	0xffffffff


	//   ....[135]....
        /*02f8*/ 	.word	0xffffffff


	//   ....[136]....
        /*02fc*/ 	.word	0xffffffff


	//   ....[137]....
        /*0300*/ 	.word	0xffffffff


	//   ....[138]....
        /*0304*/ 	.word	0xffffffff


	//   ....[139]....
        /*0308*/ 	.word	0xffffffff


	//   ....[140]....
        /*030c*/ 	.word	0xffffffff


	//   ....[141]....
        /*0310*/ 	.word	0xffffffff


	//   ....[142]....
        /*0314*/ 	.word	0xffffffff


	//   ....[143]....
        /*0318*/ 	.word	0xffffffff


	//   ....[144]....
        /*031c*/ 	.word	0xffffffff


	//   ....[145]....
        /*0320*/ 	.word	0xffffffff


	//   ....[146]....
        /*0324*/ 	.word	0xffffffff


	//   ....[147]....
        /*0328*/ 	.word	0xffffffff


	//   ....[148]....
        /*032c*/ 	.word	0xffffffff


	//   ....[149]....
        /*0330*/ 	.word	0xffffffff


	//   ....[150]....
        /*0334*/ 	.word	0xffffffff


	//   ....[151]....
        /*0338*/ 	.word	0xffffffff


	//   ....[152]....
        /*033c*/ 	.word	0xffffffff


	//   ....[153]....
        /*0340*/ 	.word	0xffffffff


	//   ....[154]....
        /*0344*/ 	.word	0xffffffff


	//   ....[155]....
        /*0348*/ 	.word	0xffffffff


	//   ....[156]....
        /*034c*/ 	.word	0xffffffff


	//   ....[157]....
        /*0350*/ 	.word	0xffffffff


	//   ....[158]....
        /*0354*/ 	.word	0xffffffff


	//   ....[159]....
        /*0358*/ 	.word	0xffffffff


	//   ....[160]....
        /*035c*/ 	.word	0x05000006


	//   ....[161]....
        /*0360*/ 	.word	0xffffffff


	//   ....[162]....
        /*0364*/ 	.word	0xffffffff


	//   ....[163]....
        /*0368*/ 	.word	0xffffffff


	//   ....[164]....
        /*036c*/ 	.word	0xffffffff


	//   ....[165]....
        /*0370*/ 	.word	0xffffffff


	//   ....[166]....
        /*0374*/ 	.word	0xffffffff


	//   ....[167]....
        /*0378*/ 	.word	0xffffffff


	//   ....[168]....
        /*037c*/ 	.word	0xffffffff


	//   ....[169]....
        /*0380*/ 	.word	0xffffffff


	//   ....[170]....
        /*0384*/ 	.word	0xffffffff


	//   ....[171]....
        /*0388*/ 	.word	0xffffffff


	//   ....[172]....
        /*038c*/ 	.word	0xffffffff


	//   ....[173]....
        /*0390*/ 	.word	0xffffffff


	//   ....[174]....
        /*0394*/ 	.word	0xffffffff


	//   ....[175]....
        /*0398*/ 	.word	0xffffffff


	//   ....[176]....
        /*039c*/ 	.word	0xffffffff


	//   ....[177]....
        /*03a0*/ 	.word	0xffffffff


	//   ....[178]....
        /*03a4*/ 	.word	0xffffffff


	//   ....[179]....
        /*03a8*/ 	.word	0xffffffff


	//   ....[180]....
        /*03ac*/ 	.word	0xffffffff


	//   ....[181]....
        /*03b0*/ 	.word	0xffffffff


	//   ....[182]....
        /*03b4*/ 	.word	0xffffffff


	//   ....[183]....
        /*03b8*/ 	.word	0xffffffff


	//   ....[184]....
        /*03bc*/ 	.word	0xffffffff


	//   ....[185]....
        /*03c0*/ 	.word	0xffffffff


	//   ....[186]....
        /*03c4*/ 	.word	0xffffffff


	//   ....[187]....
        /*03c8*/ 	.word	0xffffffff


	//   ....[188]....
        /*03cc*/ 	.word	0xffffffff


	//   ....[189]....
        /*03d0*/ 	.word	0xffffffff


	//   ....[190]....
        /*03d4*/ 	.word	0xffffffff


	//   ....[191]....
        /*03d8*/ 	.word	0xffffffff


	//   ....[192]....
        /*03dc*/ 	.word	0xffffffff


	//   ....[193]....
        /*03e0*/ 	.word	0xffffffff


	//   ....[194]....
        /*03e4*/ 	.word	0xffffffff


	//   ....[195]....
        /*03e8*/ 	.word	0xffffffff


	//   ....[196]....
        /*03ec*/ 	.word	0xffffffff


	//   ....[197]....
        /*03f0*/ 	.word	0xffffffff


	//   ....[198]....
        /*03f4*/ 	.word	0xffffffff


	//   ....[199]....
        /*03f8*/ 	.word	0xffffffff


	//   ....[200]....
        /*03fc*/ 	.word	0xffffffff


	//   ....[201]....
        /*0400*/ 	.word	0xffffffff


	//   ....[202]....
        /*0404*/ 	.word	0xffffffff


	//   ....[203]....
        /*0408*/ 	.word	0xffffffff


	//   ....[204]....
        /*040c*/ 	.word	0xffffffff


	//   ....[205]....
        /*0410*/ 	.word	0xffffffff


	//   ....[206]....
        /*0414*/ 	.word	0xffffffff


	//   ....[207]....
        /*0418*/ 	.word	0xffffffff


	//   ....[208]....
        /*041c*/ 	.word	0xffffffff


	//   ....[209]....
        /*0420*/ 	.word	0xffffffff


	//   ....[210]....
        /*0424*/ 	.word	0xffffffff


	//   ....[211]....
        /*0428*/ 	.word	0xffffffff


	//   ....[212]....
        /*042c*/ 	.word	0xffffffff


	//   ....[213]....
        /*0430*/ 	.word	0xffffffff


	//   ....[214]....
        /*0434*/ 	.word	0xffffffff


	//   ....[215]....
        /*0438*/ 	.word	0xffffffff


	//   ....[216]....
        /*043c*/ 	.word	0xffffffff


	//   ....[217]....
        /*0440*/ 	.word	0xffffffff


	//   ....[218]....
        /*0444*/ 	.word	0xffffffff


	//   ....[219]....
        /*0448*/ 	.word	0xffffffff


	//   ....[220]....
        /*044c*/ 	.word	0xffffffff


	//   ....[221]....
        /*0450*/ 	.word	0xffffffff


	//   ....[222]....
        /*0454*/ 	.word	0xffffffff


	//   ....[223]....
        /*0458*/ 	.word	0xffffffff


	//   ....[224]....
        /*045c*/ 	.word	0xffffffff


	//   ....[225]....
        /*0460*/ 	.word	0xffffffff


	//   ....[226]....
        /*0464*/ 	.word	0xffffffff


	//   ....[227]....
        /*0468*/ 	.word	0xffffffff


	//   ....[228]....
        /*046c*/ 	.word	0xffffffff


	//   ....[229]....
        /*0470*/ 	.word	0x0500002f


	//   ....[230]....
        /*0474*/ 	.word	0x0500002f


	//   ....[231]....
        /*0478*/ 	.word	0x0500002f


	//   ....[232]....
        /*047c*/ 	.word	0x0500002f


	//   ....[233]....
        /*0480*/ 	.word	0x0500002f


	//----- nvinfo : EIATTR_COOP_GROUP_INSTR_OFFSETS
	.align		4
.L_140:
        /*0484*/ 	.byte	0x04, 0x28
        /*0486*/ 	.short	(.L_142 - .L_141)


	//   ....[0]....
.L_141:
        /*0488*/ 	.word	0x00000e40


	//   ....[1]....
        /*048c*/ 	.word	0x00001890


	//   ....[2]....
        /*0490*/ 	.word	0x00002ad0


	//   ....[3]....
        /*0494*/ 	.word	0x00002af0


	//   ....[4]....
        /*0498*/ 	.word	0x00002b10


	//   ....[5]....
        /*049c*/ 	.word	0x00002b30


	//   ....[6]....
        /*04a0*/ 	.word	0x00002b50


	//   ....[7]....
        /*04a4*/ 	.word	0x00003000


	//   ....[8]....
        /*04a8*/ 	.word	0x00003010


	//   ....[9]....
        /*04ac*/ 	.word	0x00003030


	//   ....[10]....
        /*04b0*/ 	.word	0x00003050


	//   ....[11]....
        /*04b4*/ 	.word	0x000030a0


	//   ....[12]....
        /*04b8*/ 	.word	0x000030d0


	//   ....[13]....
        /*04bc*/ 	.word	0x00003120


	//   ....[14]....
        /*04c0*/ 	.word	0x00003160


	//   ....[15]....
        /*04c4*/ 	.word	0x00003250


	//   ....[16]....
        /*04c8*/ 	.word	0x00003280


	//   ....[17]....
        /*04cc*/ 	.word	0x00003290


	//   ....[18]....
        /*04d0*/ 	.word	0x000032b0


	//   ....[19]....
        /*04d4*/ 	.word	0x000032f0


	//   ....[20]....
        /*04d8*/ 	.word	0x00003320


	//   ....[21]....
        /*04dc*/ 	.word	0x00003360


	//   ....[22]....
        /*04e0*/ 	.word	0x00003380


	//   ....[23]....
        /*04e4*/ 	.word	0x000033a0


	//   ....[24]....
        /*04e8*/ 	.word	0x00003490


	//   ....[25]....
        /*04ec*/ 	.word	0x000034c0


	//   ....[26]....
        /*04f0*/ 	.word	0x000034d0


	//   ....[27]....
        /*04f4*/ 	.word	0x000034f0


	//   ....[28]....
        /*04f8*/ 	.word	0x00003530


	//   ....[29]....
        /*04fc*/ 	.word	0x00003560


	//   ....[30]....
        /*0500*/ 	.word	0x000035a0


	//   ....[31]....
        /*0504*/ 	.word	0x000035c0


	//   ....[32]....
        /*0508*/ 	.word	0x000035e0


	//   ....[33]....
        /*050c*/ 	.word	0x000036d0


	//   ....[34]....
        /*0510*/ 	.word	0x00003700


	//   ....[35]....
        /*0514*/ 	.word	0x00003710


	//   ....[36]....
        /*0518*/ 	.word	0x00003730


	//   ....[37]....
        /*051c*/ 	.word	0x00003770


	//   ....[38]....
        /*0520*/ 	.word	0x000037a0


	//   ....[39]....
        /*0524*/ 	.word	0x000037e0


	//   ....[40]....
        /*0528*/ 	.word	0x00003800


	//   ....[41]....
        /*052c*/ 	.word	0x00003820


	//   ....[42]....
        /*0530*/ 	.word	0x00003930


	//   ....[43]....
        /*0534*/ 	.word	0x00003960


	//   ....[44]....
        /*0538*/ 	.word	0x00003970


	//   ....[45]....
        /*053c*/ 	.word	0x00003990


	//   ....[46]....
        /*0540*/ 	.word	0x000039d0


	//   ....[47]....
        /*0544*/ 	.word	0x00003a00


	//   ....[48]....
        /*0548*/ 	.word	0x00003a40


	//   ....[49]....
        /*054c*/ 	.word	0x00003a60


	//   ....[50]....
        /*0550*/ 	.word	0x00003a80


	//   ....[51]....
        /*0554*/ 	.word	0x00003b90


	//   ....[52]....
        /*0558*/ 	.word	0x00003bc0


	//   ....[53]....
        /*055c*/ 	.word	0x00003bd0


	//   ....[54]....
        /*0560*/ 	.word	0x00003bf0


	//   ....[55]....
        /*0564*/ 	.word	0x00003c30


	//   ....[56]....
        /*0568*/ 	.word	0x00003c60


	//   ....[57]....
        /*056c*/ 	.word	0x00003ca0


	//   ....[58]....
        /*0570*/ 	.word	0x00003cc0


	//   ....[59]....
        /*0574*/ 	.word	0x00003ce0


	//   ....[60]....
        /*0578*/ 	.word	0x00003df0


	//   ....[61]....
        /*057c*/ 	.word	0x00003e20


	//   ....[62]....
        /*0580*/ 	.word	0x00003e30


	//   ....[63]....
        /*0584*/ 	.word	0x00003e50


	//   ....[64]....
        /*0588*/ 	.word	0x00003e90


	//   ....[65]....
        /*058c*/ 	.word	0x00003ec0


	//   ....[66]....
        /*0590*/ 	.word	0x00003f00


	//   ....[67]....
        /*0594*/ 	.word	0x00003f20


	//   ....[68]....
        /*0598*/ 	.word	0x00003f40


	//   ....[69]....
        /*059c*/ 	.word	0x00004050


	//   ....[70]....
        /*05a0*/ 	.word	0x00004080


	//   ....[71]....
        /*05a4*/ 	.word	0x00004090


	//   ....[72]....
        /*05a8*/ 	.word	0x000040b0


	//   ....[73]....
        /*05ac*/ 	.word	0x000040f0


	//   ....[74]....
        /*05b0*/ 	.word	0x00004120


	//   ....[75]....
        /*05b4*/ 	.word	0x00004160


	//   ....[76]....
        /*05b8*/ 	.word	0x00004180


	//   ....[77]....
        /*05bc*/ 	.word	0x000041a0


	//   ....[78]....
        /*05c0*/ 	.word	0x000042b0


	//   ....[79]....
        /*05c4*/ 	.word	0x00004300


	//   ....[80]....
        /*05c8*/ 	.word	0x00004310


	//   ....[81]....
        /*05cc*/ 	.word	0x00004330


	//   ....[82]....
        /*05d0*/ 	.word	0x00004370


	//   ....[83]....
        /*05d4*/ 	.word	0x000043a0


	//   ....[84]....
        /*05d8*/ 	.word	0x000043e0


	//   ....[85]....
        /*05dc*/ 	.word	0x00004400


	//   ....[86]....
        /*05e0*/ 	.word	0x00004420


	//   ....[87]....
        /*05e4*/ 	.word	0x00004510


	//   ....[88]....
        /*05e8*/ 	.word	0x00004560


	//   ....[89]....
        /*05ec*/ 	.word	0x00004570


	//   ....[90]....
        /*05f0*/ 	.word	0x000045a0


	//   ....[91]....
        /*05f4*/ 	.word	0x000045c0


	//   ....[92]....
        /*05f8*/ 	.word	0x00004610


	//   ....[93]....
        /*05fc*/ 	.word	0x00004630


	//   ....[94]....
        /*0600*/ 	.word	0x00004670


	//   ....[95]....
        /*0604*/ 	.word	0x00004690


	//   ....[96]....
        /*0608*/ 	.word	0x00004770


	//   ....[97]....
        /*060c*/ 	.word	0x000047c0


	//   ....[98]....
        /*0610*/ 	.word	0x000047d0


	//   ....[99]....
        /*0614*/ 	.word	0x00004820


	//   ....[100]....
        /*0618*/ 	.word	0x00004850


	//   ....[101]....
        /*061c*/ 	.word	0x00004880


	//   ....[102]....
        /*0620*/ 	.word	0x000048b0


	//   ....[103]....
        /*0624*/ 	.word	0x000048e0


	//   ....[104]....
        /*0628*/ 	.word	0x00004910


	//   ....[105]....
        /*062c*/ 	.word	0x000049d0


	//   ....[106]....
        /*0630*/ 	.word	0x00004a20


	//   ....[107]....
        /*0634*/ 	.word	0x00004a30


	//   ....[108]....
        /*0638*/ 	.word	0x00004a80


	//   ....[109]....
        /*063c*/ 	.word	0x00004ab0


	//   ....[110]....
        /*0640*/ 	.word	0x00004ae0


	//   ....[111]....
        /*0644*/ 	.word	0x00004b10


	//   ....[112]....
        /*0648*/ 	.word	0x00004b40


	//   ....[113]....
        /*064c*/ 	.word	0x00004b70


	//   ....[114]....
        /*0650*/ 	.word	0x00004c60


	//   ....[115]....
        /*0654*/ 	.word	0x00004c80


	//   ....[116]....
        /*0658*/ 	.word	0x00004c90


	//   ....[117]....
        /*065c*/ 	.word	0x00004ce0


	//   ....[118]....
        /*0660*/ 	.word	0x00004d10


	//   ....[119]....
        /*0664*/ 	.word	0x00004d40


	//   ....[120]....
        /*0668*/ 	.word	0x00004d70


	//   ....[121]....
        /*066c*/ 	.word	0x00004da0


	//   ....[122]....
        /*0670*/ 	.word	0x00004dd0


	//   ....[123]....
        /*0674*/ 	.word	0x00004ec0


	//   ....[124]....
        /*0678*/ 	.word	0x00004f00


	//   ....[125]....
        /*067c*/ 	.word	0x00004f10


	//   ....[126]....
        /*0680*/ 	.word	0x00004f60


	//   ....[127]....
        /*0684*/ 	.word	0x00004f90


	//   ....[128]....
        /*0688*/ 	.word	0x00004fc0


	//   ....[129]....
        /*068c*/ 	.word	0x00004ff0


	//   ....[130]....
        /*0690*/ 	.word	0x00005020


	//   ....[131]....
        /*0694*/ 	.word	0x00005050


	//   ....[132]....
        /*0698*/ 	.word	0x00005140


	//   ....[133]....
        /*069c*/ 	.word	0x00005170


	//   ....[134]....
        /*06a0*/ 	.word	0x00005180


	//   ....[135]....
        /*06a4*/ 	.word	0x000051d0


	//   ....[136]....
        /*06a8*/ 	.word	0x00005200


	//   ....[137]....
        /*06ac*/ 	.word	0x00005230


	//   ....[138]....
        /*06b0*/ 	.word	0x00005260


	//   ....[139]....
        /*06b4*/ 	.word	0x00005290


	//   ....[140]....
        /*06b8*/ 	.word	0x000052c0


	//   ....[141]....
        /*06bc*/ 	.word	0x000053e0


	//   ....[142]....
        /*06c0*/ 	.word	0x000053f0


	//   ....[143]....
        /*06c4*/ 	.word	0x00005440


	//   ....[144]....
        /*06c8*/ 	.word	0x00005470


	//   ....[145]....
        /*06cc*/ 	.word	0x000054a0


	//   ....[146]....
        /*06d0*/ 	.word	0x000054d0


	//   ....[147]....
        /*06d4*/ 	.word	0x00005500


	//   ....[148]....
        /*06d8*/ 	.word	0x00005530


	//   ....[149]....
        /*06dc*/ 	.word	0x00005560


	//   ....[150]....
        /*06e0*/ 	.word	0x00005600


	//   ....[151]....
        /*06e4*/ 	.word	0x00005620


	//   ....[152]....
        /*06e8*/ 	.word	0x00005630


	//   ....[153]....
        /*06ec*/ 	.word	0x00005680


	//   ....[154]....
        /*06f0*/ 	.word	0x000056b0


	//   ....[155]....
        /*06f4*/ 	.word	0x000056e0


	//   ....[156]....
        /*06f8*/ 	.word	0x00005710


	//   ....[157]....
        /*06fc*/ 	.word	0x00005740


	//   ....[158]....
        /*0700*/ 	.word	0x00005770


	//   ....[159]....
        /*0704*/ 	.word	0x000058a0


	//   ....[160]....
        /*0708*/ 	.word	0x00005d40


	//   ....[161]....
        /*070c*/ 	.word	0x00006070


	//   ....[162]....
        /*0710*/ 	.word	0x00006130


	//   ....[163]....
        /*0714*/ 	.word	0x000061f0


	//   ....[164]....
        /*0718*/ 	.word	0x000062b0


	//   ....[165]....
        /*071c*/ 	.word	0x00006370


	//   ....[166]....
        /*0720*/ 	.word	0x00006430


	//   ....[167]....
        /*0724*/ 	.word	0x000064f0


	//   ....[168]....
        /*0728*/ 	.word	0x000065b0


	//   ....[169]....
        /*072c*/ 	.word	0x00006670


	//   ....[170]....
        /*0730*/ 	.word	0x00006730


	//   ....[171]....
        /*0734*/ 	.word	0x000067f0


	//   ....[172]....
        /*0738*/ 	.word	0x000068b0


	//   ....[173]....
        /*073c*/ 	.word	0x00006970


	//   ....[174]....
        /*0740*/ 	.word	0x00006a30


	//   ....[175]....
        /*0744*/ 	.word	0x00006af0


	//   ....[176]....
        /*0748*/ 	.word	0x00006bb0


	//   ....[177]....
        /*074c*/ 	.word	0x00006c70


	//   ....[178]....
        /*0750*/ 	.word	0x00006e60


	//   ....[179]....
        /*0754*/ 	.word	0x00006f90


	//   ....[180]....
        /*0758*/ 	.word	0x000070c0


	//   ....[181]....
        /*075c*/ 	.word	0x000071f0


	//   ....[182]....
        /*0760*/ 	.word	0x00007320


	//   ....[183]....
        /*0764*/ 	.word	0x00007450


	//   ....[184]....
        /*0768*/ 	.word	0x00007580


	//   ....[185]....
        /*076c*/ 	.word	0x000076b0


	//   ....[186]....
        /*0770*/ 	.word	0x000077e0


	//   ....[187]....
        /*0774*/ 	.word	0x00007910


	//   ....[188]....
        /*0778*/ 	.word	0x00007a40


	//   ....[189]....
        /*077c*/ 	.word	0x00007b60


	//   ....[190]....
        /*0780*/ 	.word	0x00007c70


	//   ....[191]....
        /*0784*/ 	.word	0x00007d80


	//   ....[192]....
        /*0788*/ 	.word	0x00007e90


	//   ....[193]....
        /*078c*/ 	.word	0x00007fa0


	//   ....[194]....
        /*0790*/ 	.word	0x000080b0


	//   ....[195]....
        /*0794*/ 	.word	0x00008eb0


	//   ....[196]....
        /*0798*/ 	.word	0x00008f40


	//   ....[197]....
        /*079c*/ 	.word	0x00008fc0


	//   ....[198]....
        /*07a0*/ 	.word	0x00009050


	//   ....[199]....
        /*07a4*/ 	.word	0x000090d0


	//   ....[200]....
        /*07a8*/ 	.word	0x00009160


	//   ....[201]....
        /*07ac*/ 	.word	0x000091e0


	//   ....[202]....
        /*07b0*/ 	.word	0x00009270


	//   ....[203]....
        /*07b4*/ 	.word	0x000092f0


	//   ....[204]....
        /*07b8*/ 	.word	0x00009380


	//   ....[205]....
        /*07bc*/ 	.word	0x00009400


	//   ....[206]....
        /*07c0*/ 	.word	0x00009490


	//   ....[207]....
        /*07c4*/ 	.word	0x00009510


	//   ....[208]....
        /*07c8*/ 	.word	0x000095a0


	//   ....[209]....
        /*07cc*/ 	.word	0x00009620


	//   ....[210]....
        /*07d0*/ 	.word	0x000096b0


	//   ....[211]....
        /*07d4*/ 	.word	0x00009730


	//   ....[212]....
        /*07d8*/ 	.word	0x00009890


	//   ....[213]....
        /*07dc*/ 	.word	0x00009960


	//   ....[214]....
        /*07e0*/ 	.word	0x00009a10


	//   ....[215]....
        /*07e4*/ 	.word	0x00009ad0


	//   ....[216]....
        /*07e8*/ 	.word	0x00009b80


	//   ....[217]....
        /*07ec*/ 	.word	0x00009c40


	//   ....[218]....
        /*07f0*/ 	.word	0x00009cf0


	//   ....[219]....
        /*07f4*/ 	.word	0x00009db0


	//   ....[220]....
        /*07f8*/ 	.word	0x00009e60


	//   ....[221]....
        /*07fc*/ 	.word	0x00009f20


	//   ....[222]....
        /*0800*/ 	.word	0x00009fd0


	//   ....[223]....
        /*0804*/ 	.word	0x0000a090


	//   ....[224]....
        /*0808*/ 	.word	0x0000a140


	//   ....[225]....
        /*080c*/ 	.word	0x0000a200


	//   ....[226]....
        /*0810*/ 	.word	0x0000a2a0


	//   ....[227]....
        /*0814*/ 	.word	0x0000a360


	//   ....[228]....
        /*0818*/ 	.word	0x0000a400


	//   ....[229]....
        /*081c*/ 	.word	0x0000a470


	//   ....[230]....
        /*0820*/ 	.word	0x0000a4e0


	//   ....[231]....
        /*0824*/ 	.word	0x0000a550


	//   ....[232]....
        /*0828*/ 	.word	0x0000a5c0


	//   ....[233]....
        /*082c*/ 	.word	0x0000a630


	//----- nvinfo : EIATTR_VRC_CTA_INIT_COUNT
	.align		4
.L_142:
        /*0830*/ 	.byte	0x02, 0x4a
	.zero		1
	.zero		1


	//----- nvinfo : EIATTR_EXIT_INSTR_OFFSETS
	.align		4
        /*0834*/ 	.byte	0x04, 0x1c
        /*0836*/ 	.short	(.L_144 - .L_143)


	//   ....[0]....
.L_143:
        /*0838*/ 	.word	0x00002570


	//   ....[1]....
        /*083c*/ 	.word	0x000028d0


	//   ....[2]....
        /*0840*/ 	.word	0x000028f0


	//   ....[3]....
        /*0844*/ 	.word	0x00009740


	//   ....[4]....
        /*0848*/ 	.word	0x0000a410


	//----- nvinfo : EIATTR_MAX_THREADS
	.align		4
.L_144:
        /*084c*/ 	.byte	0x04, 0x05
        /*084e*/ 	.short	(.L_146 - .L_145)
.L_145:
        /*0850*/ 	.word	0x00000180
        /*0854*/ 	.word	0x00000001
        /*0858*/ 	.word	0x00000001


	//----- nvinfo : EIATTR_CRS_STACK_SIZE
	.align		4
.L_146:
        /*085c*/ 	.byte	0x04, 0x1e
        /*085e*/ 	.short	(.L_148 - .L_147)
.L_147:
        /*0860*/ 	.word	0x00000000


	//----- nvinfo : EIATTR_CBANK_PARAM_SIZE
	.align		4
.L_148:
        /*0864*/ 	.byte	0x03, 0x19
        /*0866*/ 	.short	0x004d


	//----- nvinfo : EIATTR_PARAM_CBANK
	.align		4
        /*0868*/ 	.byte	0x04, 0x0a
        /*086a*/ 	.short	(.L_150 - .L_149)
	.align		4
.L_149:
        /*086c*/ 	.word	index@(.nv.constant0._ZN3cub18CUB_300001_SM_10006detail10radix_sort29DeviceRadixSortOnesweepKernelINS1_5radix10policy_hubIiiyE10Policy1000ELNS0_9SortOrderE0EiiyiiNS1_21identity_decomposer_tEEEvPT5_SB_PT3_PKSC_PT1_PKSG_PT2_PKSK_T4_iiT6_)
        /*0870*/ 	.short	0x0380
        /*0872*/ 	.short	0x004d


	//----- nvinfo : EIATTR_SW_WAR
	.align		4
.L_150:
        /*0874*/ 	.byte	0x04, 0x36
        /*0876*/ 	.short	(.L_152 - .L_151)
.L_151:
        /*0878*/ 	.word	0x00000008
.L_152:


//--------------------- .nv.info._ZN3cub18CUB_300001_SM_10006detail10radix_sort33DeviceRadixSortExclusiveSumKernelINS1_5radix10policy_hubIiiyE10Policy1000EyEEvPT0_ --------------------------
	.section	.nv.info._ZN3cub18CUB_300001_SM_10006detail10radix_sort33DeviceRadixSortExclusiveSumKernelINS1_5radix10policy_hubIiiyE10Policy1000EyEEvPT0_,"",@"SHT_CUDA_INFO"
	.sectionflags	@""
	.align	4


	//----- nvinfo : EIATTR_CUDA_API_VERSION
	.align		4
        /*0000*/ 	.byte	0x04, 0x37
        /*0002*/ 	.short	(.L_154 - .L_153)
.L_153:
        /*0004*/ 	.word	0x00000082


	//----- nvinfo : EIATTR_KPARAM_INFO
	.align		4
.L_154:
        /*0008*/ 	.byte	0x04, 0x17
        /*000a*/ 	.short	(.L_156 - .L_155)
.L_155:
        /*000c*/ 	.word	0x00000000
        /*0010*/ 	.short	0x0000
        /*0012*/ 	.short	0x0000
        /*0014*/ 	.byte	0x00, 0xf5, 0x21, 0x00


	//----- nvinfo : EIATTR_SPARSE_MMA_MASK
	.align		4
.L_156:
        /*0018*/ 	.byte	0x03, 0x50
        /*001a*/ 	.short	0x0000


	//----- nvinfo : EIATTR_MAXREG_COUNT
	.align		4
        /*001c*/ 	.byte	0x03, 0x1b
        /*001e*/ 	.short	0x00ff


	//----- nvinfo : EIATTR_NUM_BARRIERS
	.align		4
        /*0020*/ 	.byte	0x02, 0x4c
        /*0022*/ 	.byte	0x01
	.zero		1


	//----- nvinfo : EIATTR_MERCURY_ISA_VERSION
	.align		4
        /*0024*/ 	.byte	0x03, 0x5f
        /*0026*/ 	.short	0x0101


	//----- nvinfo : EIATTR_COOP_GROUP_MASK_REGIDS
	.align		4
        /*0028*/ 	.byte	0x04, 0x29
        /*002a*/ 	.short	(.L_158 - .L_157)


	//   ....[0]....
.L_157:
        /*002c*/ 	.word	0xffffffff


	//   ....[1]....
        /*0030*/ 	.word	0xffffffff


	//   ....[2]....
        /*0034*/ 	.word	0xffffffff


	//   ....[3]....
        /*0038*/ 	.word	0xffffffff


	//   ....[4]....
        /*003c*/ 	.word	0xffffffff


	//   ....[5]....
        /*0040*/ 	.word	0xffffffff


	//   ....[6]....
        /*0044*/ 	.word	0xffffffff


	//   ....[7]....
        /*0048*/ 	.word	0xffffffff


	//   ....[8]....
        /*004c*/ 	.word	0xffffffff


	//   ....[9]....
        /*0050*/ 	.word	0xffffffff


	//   ....[10]....
        /*0054*/ 	.word	0x05000015


	//   ....[11]....
        /*0058*/ 	.word	0x05000015


	//   ....[12]....
        /*005c*/ 	.word	0x05000015


	//   ....[13]....
        /*0060*/ 	.word	0x05000015


	//   ....[14]....
        /*0064*/ 	.word	0x05000015


	//   ....[15]....
        /*0068*/ 	.word	0x05000015


	//   ....[16]....
        /*006c*/ 	.word	0x05000015


	//   ....[17]....
        /*0070*/ 	.word	0x05000015


	//   ....[18]....
        /*0074*/ 	.word	0x05000015


	//   ....[19]....
        /*0078*/ 	.word	0x05000015


	//----- nvinfo : EIATTR_COOP_GROUP_INSTR_OFFSETS
	.align		4
.L_158:
        /*007c*/ 	.byte	0x04, 0x28
        /*007e*/ 	.short	(.L_160 - .L_159)


	//   ....[0]....
.L_159:
        /*0080*/ 	.word	0x00000250


	//   ....[1]....
        /*0084*/ 	.word	0x00000260


	//   ....[2]....
        /*0088*/ 	.word	0x000002a0


	//   ....[3]....
        /*008c*/ 	.word	0x000002c0


	//   ....[4]....
        /*0090*/ 	.word	0x00000310


	//   ....[5]....
        /*0094*/ 	.word	0x00000320


	//   ....[6]....
        /*0098*/ 	.word	0x00000360


	//   ....[7]....
        /*009c*/ 	.word	0x00000380


	//   ....[8]....
        /*00a0*/ 	.word	0x000003d0


	//   ....[9]....
        /*00a4*/ 	.word	0x000003e0


	//   ....[10]....
        /*00a8*/ 	.word	0x00000660


	//   ....[11]....
        /*00ac*/ 	.word	0x000006b0


	//   ....[12]....
        /*00b0*/ 	.word	0x00000740


	//   ....[13]....
        /*00b4*/ 	.word	0x00000790


	//   ....[14]....
        /*00b8*/ 	.word	0x00000820


	//   ....[15]....
        /*00bc*/ 	.word	0x00000870


	//   ....[16]....
        /*00c0*/ 	.word	0x00000900


	//   ....[17]....
        /*00c4*/ 	.word	0x00000950


	//   ....[18]....
        /*00c8*/ 	.word	0x000009e0


	//   ....[19]....
        /*00cc*/ 	.word	0x00000a30


	//----- nvinfo : EIATTR_VRC_CTA_INIT_COUNT
	.align		4
.L_160:
        /*00d0*/ 	.byte	0x02, 0x4a
	.zero		1
	.zero		1


	//----- nvinfo : EIATTR_EXIT_INSTR_OFFSETS
	.align		4
        /*00d4*/ 	.byte	0x04, 0x1c
        /*00d6*/ 	.short	(.L_162 - .L_161)


	//   ....[0]....
.L_161:
        /*00d8*/ 	.word	0x000005d0


	//   ....[1]....
        /*00dc*/ 	.word	0x00000600


	//----- nvinfo : EIATTR_CRS_STACK_SIZE
	.align		4
.L_162:
        /*00e0*/ 	.byte	0x04, 0x1e
        /*00e2*/ 	.short	(.L_164 - .L_163)
.L_163:
        /*00e4*/ 	.word	0x00000000


	//----- nvinfo : EIATTR_CBANK_PARAM_SIZE
	.align		4
.L_164:
        /*00e8*/ 	.byte	0x03, 0x19
        /*00ea*/ 	.short	0x0008


	//----- nvinfo : EIATTR_PARAM_CBANK
	.align		4
        /*00ec*/ 	.byte	0x04, 0x0a
        /*00ee*/ 	.short	(.L_166 - .L_165)
	.align		4
.L_165:
        /*00f0*/ 	.word	index@(.nv.constant0._ZN3cub18CUB_300001_SM_10006detail10radix_sort33DeviceRadixSortExclusiveSumKernelINS1_5radix10policy_hubIiiyE10Policy1000EyEEvPT0_)
        /*00f4*/ 	.short	0x0380
        /*00f6*/ 	.short	0x0008


	//----- nvinfo : EIATTR_SW_WAR
	.align		4
.L_166:
        /*00f8*/ 	.byte	0x04, 0x36
        /*00fa*/ 	.short	(.L_168 - .L_167)
.L_167:
        /*00fc*/ 	.word	0x00000008
.L_168:


//--------------------- .nv.info._ZN3cub18CUB_300001_SM_10006detail10radix_sort30DeviceRadixSortHistogramKernelINS1_5radix10policy_hubIiiyE10Policy1000ELNS0_9SortOrderE0EiyNS1_21identity_decomposer_tEEEvPT2_PKT1_SA_iiT3_ --------------------------
	.section	.nv.info._ZN3cub18CUB_300001_SM_10006detail10radix_sort30DeviceRadixSortHistogramKernelINS1_5radix10policy_hubIiiyE10Policy1000ELNS0_9SortOrderE0EiyNS1_21identity_decomposer_tEEEvPT2_PKT1_SA_iiT3_,"",@"SHT_CUDA_INFO"
	.sectionflags	@""
	.align	4


	//----- nvinfo : EIATTR_CUDA_API_VERSION
	.align		4
        /*0000*/ 	.byte	0x04, 0x37
        /*0002*/ 	.short	(.L_170 - .L_169)
.L_169:
        /*0004*/ 	.word	0x00000082


	//----- nvinfo : EIATTR_KPARAM_INFO
	.align		4
.L_170:
        /*0008*/ 	.byte	0x04, 0x17
        /*000a*/ 	.short	(.L_172 - .L_171)
.L_171:
        /*000c*/ 	.word	0x00000000
        /*0010*/ 	.short	0x0005
        /*0012*/ 	.short	0x0020
        /*0014*/ 	.byte	0x00, 0xf0, 0x05, 0x00


	//----- nvinfo : EIATTR_KPARAM_INFO
	.align		4
.L_172:
        /*0018*/ 	.byte	0x04, 0x17
        /*001a*/ 	.short	(.L_174 - .L_173)
.L_173:
        /*001c*/ 	.word	0x00000000
        /*0020*/ 	.short	0x0004
        /*0022*/ 	.short	0x001c
        /*0024*/ 	.byte	0x00, 0xf0, 0x11, 0x00


	//----- nvinfo : EIATTR_KPARAM_INFO
	.align		4
.L_174:
        /*0028*/ 	.byte	0x04, 0x17
        /*002a*/ 	.short	(.L_176 - .L_175)
.L_175:
        /*002c*/ 	.word	0x00000000
        /*0030*/ 	.short	0x0003
        /*0032*/ 	.short	0x0018
        /*0034*/ 	.byte	0x00, 0xf0, 0x11, 0x00


	//----- nvinfo : EIATTR_KPARAM_INFO
	.align		4
.L_176:
        /*0038*/ 	.byte	0x04, 0x17
        /*003a*/ 	.short	(.L_178 - .L_177)
.L_177:
        /*003c*/ 	.word	0x00000000
        /*0040*/ 	.short	0x0002
        /*0042*/ 	.short	0x0010
        /*0044*/ 	.byte	0x00, 0xf0, 0x21, 0x00


	//----- nvinfo : EIATTR_KPARAM_INFO
	.align		4
.L_178:
        /*0048*/ 	.byte	0x04, 0x17
        /*004a*/ 	.short	(.L_180 - .L_179)
.L_179:
        /*004c*/ 	.word	0x00000000
        /*0050*/ 	.short	0x0001
        /*0052*/ 	.short	0x0008
        /*0054*/ 	.byte	0x00, 0xf5, 0x21, 0x00


	//----- nvinfo : EIATTR_KPARAM_INFO
	.align		4
.L_180:
        /*0058*/ 	.byte	0x04, 0x17
        /*005a*/ 	.short	(.L_182 - .L_181)
.L_181:
        /*005c*/ 	.word	0x00000000
        /*0060*/ 	.short	0x0000
        /*0062*/ 	.short	0x0000
        /*0064*/ 	.byte	0x00, 0xf5, 0x21, 0x00


	//----- nvinfo : EIATTR_SPARSE_MMA_MASK
	.align		4
.L_182:
        /*0068*/ 	.byte	0x03, 0x50
        /*006a*/ 	.short	0x0000


	//----- nvinfo : EIATTR_MAXREG_COUNT
	.align		4
        /*006c*/ 	.byte	0x03, 0x1b
        /*006e*/ 	.short	0x00ff


	//----- nvinfo : EIATTR_NUM_BARRIERS
	.align		4
        /*0070*/ 	.byte	0x02, 0x4c
        /*0072*/ 	.byte	0x01
	.zero		1


	//----- nvinfo : EIATTR_MERCURY_ISA_VERSION
	.align		4
        /*0074*/ 	.byte	0x03, 0x5f
        /*0076*/ 	.short	0x0101


	//----- nvinfo : EIATTR_VRC_CTA_INIT_COUNT
	.align		4
        /*0078*/ 	.byte	0x02, 0x4a
	.zero		1
	.zero		1


	//----- nvinfo : EIATTR_EXIT_INSTR_OFFSETS
	.align		4
        /*007c*/ 	.byte	0x04, 0x1c
        /*007e*/ 	.short	(.L_184 - .L_183)


	//   ....[0]....
.L_183:
        /*0080*/ 	.word	0x00000040


	//   ....[1]....
        /*0084*/ 	.word	0x00002ee0


	//----- nvinfo : EIATTR_MAX_THREADS
	.align		4
.L_184:
        /*0088*/ 	.byte	0x04, 0x05
        /*008a*/ 	.short	(.L_186 - .L_185)
.L_185:
        /*008c*/ 	.word	0x00000080
        /*0090*/ 	.word	0x00000001
        /*0094*/ 	.word	0x00000001


	//----- nvinfo : EIATTR_CRS_STACK_SIZE
	.align		4
.L_186:
        /*0098*/ 	.byte	0x04, 0x1e
        /*009a*/ 	.short	(.L_188 - .L_187)
.L_187:
        /*009c*/ 	.word	0x00000000


	//----- nvinfo : EIATTR_CBANK_PARAM_SIZE
	.align		4
.L_188:
        /*00a0*/ 	.byte	0x03, 0x19
        /*00a2*/ 	.short	0x0021


	//----- nvinfo : EIATTR_PARAM_CBANK
	.align		4
        /*00a4*/ 	.byte	0x04, 0x0a
        /*00a6*/ 	.short	(.L_190 - .L_189)
	.align		4
.L_189:
        /*00a8*/ 	.word	index@(.nv.constant0._ZN3cub18CUB_300001_SM_10006detail10radix_sort30DeviceRadixSortHistogramKernelINS1_5radix10policy_hubIiiyE10Policy1000ELNS0_9SortOrderE0EiyNS1_21identity_decomposer_tEEEvPT2_PKT1_SA_iiT3_)
        /*00ac*/ 	.short	0x0380
        /*00ae*/ 	.short	0x0021


	//----- nvinfo : EIATTR_SW_WAR
	.align		4
.L_190:
        /*00b0*/ 	.byte	0x04, 0x36
        /*00b2*/ 	.short	(.L_192 - .L_191)
.L_191:
        /*00b4*/ 	.word	0x00000008
.L_192:


//--------------------- .nv.info._ZN3cub18CUB_300001_SM_10006detail10radix_sort31DeviceRadixSortSingleTileKernelINS1_5radix10policy_hubIiiyE10Policy1000ELNS0_9SortOrderE0EiiyNS1_21identity_decomposer_tEEEvPKT1_PSA_PKT2_PSE_T3_iiT4_ --------------------------
	.section	.nv.info._ZN3cub18CUB_300001_SM_10006detail10radix_sort31DeviceRadixSortSingleTileKernelINS1_5radix10policy_hubIiiyE10Policy1000ELNS0_9SortOrderE0EiiyNS1_21identity_decomposer_tEEEvPKT1_PSA_PKT2_PSE_T3_iiT4_,"",@"SHT_CUDA_INFO"
	.sectionflags	@""
	.align	4


	//----- nvinfo : EIATTR_CUDA_API_VERSION
	.align		4
        /*0000*/ 	.byte	0x04, 0x37
        /*0002*/ 	.short	(.L_194 - .L_193)
.L_193:
        /*0004*/ 	.word	0x00000082


	//----- nvinfo : EIATTR_KPARAM_INFO
	.align		4
.L_194:
        /*0008*/ 	.byte	0x04, 0x17
        /*000a*/ 	.short	(.L_196 - .L_195)
.L_195:
        /*000c*/ 	.word	0x00000000
        /*0010*/ 	.short	0x0007
        /*0012*/ 	.short	0x0030
        /*0014*/ 	.byte	0x00, 0xf0, 0x05, 0x00


	//----- nvinfo : EIATTR_KPARAM_INFO
	.align		4
.L_196:
        /*0018*/ 	.byte	0x04, 0x17
        /*001a*/ 	.short	(.L_198 - .L_197)
.L_197:
        /*001c*/ 	.word	0x00000000
        /*0020*/ 	.short	0x0006
        /*0022*/ 	.short	0x002c
        /*0024*/ 	.byte	0x00, 0xf0, 0x11, 0x00


	//----- nvinfo : EIATTR_KPARAM_INFO
	.align		4
.L_198:
        /*0028*/ 	.byte	0x04, 0x17
        /*002a*/ 	.short	(.L_200 - .L_199)
.L_199:
        /*002c*/ 	.word	0x00000000
        /*0030*/ 	.short	0x0005
        /*0032*/ 	.short	0x0028
        /*0034*/ 	.byte	0x00, 0xf0, 0x11, 0x00


	//----- nvinfo : EIATTR_KPARAM_INFO
	.align		4
.L_200:
        /*0038*/ 	.byte	0x04, 0x17
        /*003a*/ 	.short	(.L_202 - .L_201)
.L_201:
        /*003c*/ 	.word	0x00000000
        /*0040*/ 	.short	0x0004
        /*0042*/ 	.short	0x0020
        /*0044*/ 	.byte	0x00, 0xf0, 0x21, 0x00


	//----- nvinfo : EIATTR_KPARAM_INFO
	.align		4
.L_202:
        /*0048*/ 	.byte	0x04, 0x17
        /*004a*/ 	.short	(.L_204 - .L_203)
.L_203:
        /*004c*/ 	.word	0x00000000
        /*0050*/ 	.short	0x0003
        /*0052*/ 	.short	0x0018
        /*0054*/ 	.byte	0x00, 0xf5, 0x21, 0x00


	//----- nvinfo : EIATTR_KPARAM_INFO
	.align		4
.L_204:
        /*0058*/ 	.byte	0x04, 0x17
        /*005a*/ 	.short	(.L_206 - .L_205)
.L_205:
        /*005c*/ 	.word	0x00000000
        /*0060*/ 	.short	0x0002
        /*0062*/ 	.short	0x0010
        /*0064*/ 	.byte	0x00, 0xf5, 0x21, 0x00


	//----- nvinfo : EIATTR_KPARAM_INFO
	.align		4
.L_206:
        /*0068*/ 	.byte	0x04, 0x17
        /*006a*/ 	.short	(.L_208 - .L_207)
.L_207:
        /*006c*/ 	.word	0x00000000
        /*0070*/ 	.short	0x0001
        /*0072*/ 	.short	0x0008
        /*0074*/ 	.byte	0x00, 0xf5, 0x21, 0x00


	//----- nvinfo : EIATTR_KPARAM_INFO
	.align		4
.L_208:
        /*0078*/ 	.byte	0x04, 0x17
        /*007a*/ 	.short	(.L_210 - .L_209)
.L_209:
        /*007c*/ 	.word	0x00000000
        /*0080*/ 	.short	0x0000
        /*0082*/ 	.short	0x0000
        /*0084*/ 	.byte	0x00, 0xf5, 0x21, 0x00


	//----- nvinfo : EIATTR_SPARSE_MMA_MASK
	.align		4
.L_210:
        /*0088*/ 	.byte	0x03, 0x50
        /*008a*/ 	.short	0x0000


	//----- nvinfo : EIATTR_MAXREG_COUNT
	.align		4
        /*008c*/ 	.byte	0x03, 0x1b
        /*008e*/ 	.short	0x00ff


	//----- nvinfo : EIATTR_NUM_BARRIERS
	.align		4
        /*0090*/ 	.byte	0x02, 0x4c
        /*0092*/ 	.byte	0x01
	.zero		1


	//----- nvinfo : EIATTR_MERCURY_ISA_VERSION
	.align		4
        /*0094*/ 	.byte	0x03, 0x5f
        /*0096*/ 	.short	0x0101


	//----- nvinfo : EIATTR_COOP_GROUP_MASK_REGIDS
	.align		4
        /*0098*/ 	.byte	0x04, 0x29
        /*009a*/ 	.short	(.L_212 - .L_211)


	//   ....[0]....
.L_211:
        /*009c*/ 	.word	0xffffffff


	//   ....[1]....
        /*00a0*/ 	.word	0xffffffff


	//   ....[2]....
        /*00a4*/ 	.word	0xffffffff


	//   ....[3]....
        /*00a8*/ 	.word	0xffffffff


	//   ....[4]....
        /*00ac*/ 	.word	0xffffffff


	//----- nvinfo : EIATTR_COOP_GROUP_INSTR_OFFSETS
	.align		4
.L_212:
        /*00b0*/ 	.byte	0x04, 0x28
        /*00b2*/ 	.short	(.L_214 - .L_213)


	//   ....[0]....
.L_213:
        /*00b4*/ 	.word	0x00001e20


	//   ....[1]....
        /*00b8*/ 	.word	0x00001e40


	//   ....[2]....
        /*00bc*/ 	.word	0x00001e60


	//   ....[3]....
        /*00c0*/ 	.word	0x00001e80


	//   ....[4]....
        /*00c4*/ 	.word	0x00001ea0


	//----- nvinfo : EIATTR_VRC_CTA_INIT_COUNT
	.align		4
.L_214:
        /*00c8*/ 	.byte	0x02, 0x4a
	.zero		1
	.zero		1


	//----- nvinfo : EIATTR_EXIT_INSTR_OFFSETS
	.align		4
        /*00cc*/ 	.byte	0x04, 0x1c
        /*00ce*/ 	.short	(.L_216 - .L_215)


	//   ....[0]....
.L_215:
        /*00d0*/ 	.word	0x00003bf0


	//   ....[1]....
        /*00d4*/ 	.word	0x00003c40


	//----- nvinfo : EIATTR_MAX_THREADS
	.align		4
.L_216:
        /*00d8*/ 	.byte	0x04, 0x05
        /*00da*/ 	.short	(.L_218 - .L_217)
.L_217:
        /*00dc*/ 	.word	0x00000100
        /*00e0*/ 	.word	0x00000001
        /*00e4*/ 	.word	0x00000001


	//----- nvinfo : EIATTR_CBANK_PARAM_SIZE
	.align		4
.L_218:
        /*00e8*/ 	.byte	0x03, 0x19
        /*00ea*/ 	.short	0x0031


	//----- nvinfo : EIATTR_PARAM_CBANK
	.align		4
        /*00ec*/ 	.byte	0x04, 0x0a
        /*00ee*/ 	.short	(.L_220 - .L_219)
	.align		4
.L_219:
        /*00f0*/ 	.word	index@(.nv.constant0._ZN3cub18CUB_300001_SM_10006detail10radix_sort31DeviceRadixSortSingleTileKernelINS1_5radix10policy_hubIiiyE10Policy1000ELNS0_9SortOrderE0EiiyNS1_21identity_decomposer_tEEEvPKT1_PSA_PKT2_PSE_T3_iiT4_)
        /*00f4*/ 	.short	0x0380
        /*00f6*/ 	.short	0x0031


	//----- nvinfo : EIATTR_SW_WAR
	.align		4
.L_220:
        /*00f8*/ 	.byte	0x04, 0x36
        /*00fa*/ 	.short	(.L_222 - .L_221)
.L_221:
        /*00fc*/ 	.word	0x00000008
.L_222:


//--------------------- .nv.info._ZN3cub18CUB_300001_SM_10006detail10radix_sort29DeviceRadixSortOnesweepKernelINS1_5radix10policy_hubIiNS0_8NullTypeEyE10Policy1000ELNS0_9SortOrderE0EiS6_yiiNS1_21identity_decomposer_tEEEvPT5_SC_PT3_PKSD_PT1_PKSH_PT2_PKSL_T4_iiT6_ --------------------------
	.section	.nv.info._ZN3cub18CUB_300001_SM_10006detail10radix_sort29DeviceRadixSortOnesweepKernelINS1_5radix10policy_hubIiNS0_8NullTypeEyE10Policy1000ELNS0_9SortOrderE0EiS6_yiiNS1_21identity_decomposer_tEEEvPT5_SC_PT3_PKSD_PT1_PKSH_PT2_PKSL_T4_iiT6_,"",@"SHT_CUDA_INFO"
	.sectionflags	@""
	.align	4


	//----- nvinfo : EIATTR_CUDA_API_VERSION
	.align		4
        /*0000*/ 	.byte	0x04, 0x37
        /*0002*/ 	.short	(.L_224 - .L_223)
.L_223:
        /*0004*/ 	.word	0x00000082


	//----- nvinfo : EIATTR_KPARAM_INFO
	.align		4
.L_224:
        /*0008*/ 	.byte	0x04, 0x17
        /*000a*/ 	.short	(.L_226 - .L_225)
.L_225:
        /*000c*/ 	.word	0x00000000
        /*0010*/ 	.short	0x000b
        /*0012*/ 	.short	0x004c
        /*0014*/ 	.byte	0x00, 0xf0, 0x05, 0x00


	//----- nvinfo : EIATTR_KPARAM_INFO
	.align		4
.L_226:
        /*0018*/ 	.byte	0x04, 0x17
        /*001a*/ 	.short	(.L_228 - .L_227)
.L_227:
        /*001c*/ 	.word	0x00000000
        /*0020*/ 	.short	0x000a
        /*0022*/ 	.short	0x0048
        /*0024*/ 	.byte	0x00, 0xf0, 0x11, 0x00


	//----- nvinfo : EIATTR_KPARAM_INFO
	.align		4
.L_228:
        /*0028*/ 	.byte	0x04, 0x17
        /*002a*/ 	.short	(.L_230 - .L_229)
.L_229:
        /*002c*/ 	.word	0x00000000
        /*0030*/ 	.short	0x0009
        /*0032*/ 	.short	0x0044
        /*0034*/ 	.byte	0x00, 0xf0, 0x11, 0x00


	//----- nvinfo : EIATTR_KPARAM_INFO
	.align		4
.L_230:
        /*0038*/ 	.byte	0x04, 0x17
        /*003a*/ 	.short	(.L_232 - .L_231)
.L_231:
        /*003c*/ 	.word	0x00000000
        /*0040*/ 	.short	0x0008
        /*0042*/ 	.short	0x0040
        /*0044*/ 	.byte	0x00, 0xf0, 0x11, 0x00


	//----- nvinfo : EIATTR_KPARAM_INFO
	.align		4
.L_232:
        /*0048*/ 	.byte	0x04, 0x17
        /*004a*/ 	.short	(.L_234 - .L_233)
.L_233:
        /*004c*/ 	.word	0x00000000
        /*0050*/ 	.short	0x0007
        /*0052*/ 	.short	0x0038
        /*0054*/ 	.byte	0x00, 0xf5, 0x21, 0x00


	//----- nvinfo : EIATTR_KPARAM_INFO
	.align		4
.L_234:
        /*0058*/ 	.byte	0x04, 0x17
        /*005a*/ 	.short	(.L_236 - .L_235)
.L_235:
        /*005c*/ 	.word	0x00000000
        /*0060*/ 	.short	0x0006
        /*0062*/ 	.short	0x0030
        /*0064*/ 	.byte	0x00, 0xf5, 0x21, 0x00


	//----- nvinfo : EIATTR_KPARAM_INFO
	.align		4
.L_236:
        /*0068*/ 	.byte	0x04, 0x17
        /*006a*/ 	.short	(.L_238 - .L_237)
.L_237:
        /*006c*/ 	.word	0x00000000
        /*0070*/ 	.short	0x0005
        /*0072*/ 	.short	0x0028
        /*0074*/ 	.byte	0x00, 0xf5, 0x21, 0x00


	//----- nvinfo : EIATTR_KPARAM_INFO
	.align		4
.L_238:
        /*0078*/ 	.byte	0x04, 0x17
        /*007a*/ 	.short	(.L_240 - .L_239)
.L_239:
        /*007c*/ 	.word	0x00000000
        /*0080*/ 	.short	0x0004
        /*0082*/ 	.short	0x0020
        /*0084*/ 	.byte	0x00, 0xf5, 0x21, 0x00


	//----- nvinfo : EIATTR_KPARAM_INFO
	.align		4
.L_240:
        /*0088*/ 	.byte	0x04, 0x17
        /*008a*/ 	.short	(.L_242 - .L_241)
.L_241:
        /*008c*/ 	.word	0x00000000
        /*0090*/ 	.short	0x0003
        /*0092*/ 	.short	0x0018
        /*0094*/ 	.byte	0x00, 0xf5, 0x21, 0x00


	//----- nvinfo : EIATTR_KPARAM_INFO
	.align		4
.L_242:
        /*0098*/ 	.byte	0x04, 0x17
        /*009a*/ 	.short	(.L_244 - .L_243)
.L_243:
        /*009c*/ 	.word	0x00000000
        /*00a0*/ 	.short	0x0002
        /*00a2*/ 	.short	0x0010
        /*00a4*/ 	.byte	0x00, 0xf5, 0x21, 0x00


	//----- nvinfo : EIATTR_KPARAM_INFO
	.align		4
.L_244:
        /*00a8*/ 	.byte	0x04, 0x17
        /*00aa*/ 	.short	(.L_246 - .L_245)
.L_245:
        /*00ac*/ 	.word	0x00000000
        /*00b0*/ 	.short	0x0001
        /*00b2*/ 	.short	0x0008
        /*00b4*/ 	.byte	0x00, 0xf5, 0x21, 0x00


	//----- nvinfo : EIATTR_KPARAM_INFO
	.align		4
.L_246:
        /*00b8*/ 	.byte	0x04, 0x17
        /*00ba*/ 	.short	(.L_248 - .L_247)
.L_247:
        /*00bc*/ 	.word	0x00000000
        /*00c0*/ 	.short	0x0000
        /*00c2*/ 	.short	0x0000
        /*00c4*/ 	.byte	0x00, 0xf5, 0x21, 0x00


	//----- nvinfo : EIATTR_SPARSE_MMA_MASK
	.align		4
.L_248:
        /*00c8*/ 	.byte	0x03, 0x50
        /*00ca*/ 	.short	0x0000


	//----- nvinfo : EIATTR_MAXREG_COUNT
	.align		4
        /*00cc*/ 	.byte	0x03, 0x1b
        /*00ce*/ 	.short	0x00a8


	//----- nvinfo : EIATTR_NUM_BARRIERS
	.align		4
        /*00d0*/ 	.byte	0x02, 0x4c
        /*00d2*/ 	.byte	0x01
	.zero		1


	//----- nvinfo : EIATTR_MERCURY_ISA_VERSION
	.align		4
        /*00d4*/ 	.byte	0x03, 0x5f
        /*00d6*/ 	.short	0x0101


	//----- nvinfo : EIATTR_COOP_GROUP_MASK_REGIDS
	.align		4
        /*00d8*/ 	.byte	0x04, 0x29
        /*00da*/ 	.short	(.L_250 - .L_249)


	//   ....[0]....
.L_249:
        /*00dc*/ 	.word	0xffffffff


	//   ....[1]....
        /*00e0*/ 	.word	0x05000019


	//   ....[2]....
        /*00e4*/ 	.word	0xffffffff


	//   ....[3]....
        /*00e8*/ 	.word	0xffffffff


	//   ....[4]....
        /*00ec*/ 	.word	0xffffffff


	//   ....[5]....
        /*00f0*/ 	.word	0xffffffff


	//   ....[6]....
        /*00f4*/ 	.word	0xffffffff


	//   ....[7]....
        /*00f8*/ 	.word	0xffffffff


	//   ....[8]....
        /*00fc*/ 	.word	0xffffffff


	//   ....[9]....
        /*0100*/ 	.word	0xffffffff


	//   ....[10]....
        /*0104*/ 	.word	0xffffffff


	//   ....[11]....
        /*0108*/ 	.word	0xffffffff


	//   ....[12]....
        /*010c*/ 	.word	0xffffffff


	//   ....[13]....
        /*0110*/ 	.word	0xffffffff


	//   ....[14]....
        /*0114*/ 	.word	0xffffffff


	//   ....[15]....
        /*0118*/ 	.word	0xffffffff


	//   ....[16]....
        /*011c*/ 	.word	0xffffffff


	//   ....[17]....
        /*0120*/ 	.word	0xffffffff


	//   ....[18]....
        /*0124*/ 	.word	0xffffffff


	//   ....[19]....
        /*0128*/ 	.word	0xffffffff


	//   ....[20]....
        /*012c*/ 	.word	0xffffffff


	//   ....[21]....
        /*0130*/ 	.word	0xffffffff


	//   ....[22]....
        /*0134*/ 	.word	0xffffffff


	//   ....[23]....
        /*0138*/ 	.word	0xffffffff


	//   ....[24]....
        /*013c*/ 	.word	0xffffffff


	//   ....[25]....
        /*0140*/ 	.word	0xffffffff


	//   ....[26]....
        /*0144*/ 	.word	0xffffffff


	//   ....[27]....
        /*0148*/ 	.word	0xffffffff


	//   ....[28]....
        /*014c*/ 	.word	0xffffffff


	//   ....[29]....
        /*0150*/ 	.word	0xffffffff


	//   ....[30]....
        /*0154*/ 	.word	0xffffffff


	//   ....[31]....
        /*0158*/ 	.word	0xffffffff


	//   ....[32]....
        /*015c*/ 	.word	0xffffffff


	//   ....[33]....
        /*0160*/ 	.word	0xffffffff


	//   ....[34]....
        /*0164*/ 	.word	0xffffffff


	//   ....[35]....
        /*0168*/ 	.word	0xffffffff


	//   ....[36]....
        /*016c*/ 	.word	0xffffffff


	//   ....[37]....
        /*0170*/ 	.word	0xffffffff


	//   ....[38]....
        /*0174*/ 	.word	0xffffffff


	//   ....[39]....
        /*0178*/ 	.word	0xffffffff


	//   ....[40]....
        /*017c*/ 	.word	0xffffffff


	//   ....[41]....
        /*0180*/ 	.word	0xffffffff


	//   ....[42]....
        /*0184*/ 	.word	0xffffffff


	//   ....[43]....
        /*0188*/ 	.word	0xffffffff


	//   ....[44]....
        /*018c*/ 	.word	0xffffffff


	//   ....[45]....
        /*0190*/ 	.word	0xffffffff


	//   ....[46]....
        /*0194*/ 	.word	0xffffffff


	//   ....[47]....
        /*0198*/ 	.word	0xffffffff


	//   ....[48]....
        /*019c*/ 	.word	0xffffffff


	//   ....[49]....
        /*01a0*/ 	.word	0xffffffff


	//   ....[50]....
        /*01a4*/ 	.word	0xffffffff


	//   ....[51]....
        /*01a8*/ 	.word	0xffffffff


	//   ....[52]....
        /*01ac*/ 	.word	0xffffffff


	//   ....[53]....
        /*01b0*/ 	.word	0xffffffff


	//   ....[54]....
        /*01b4*/ 	.word	0xffffffff


	//   ....[55]....
        /*01b8*/ 	.word	0xffffffff


	//   ....[56]....
        /*01bc*/ 	.word	0xffffffff


	//   ....[57]....
        /*01c0*/ 	.word	0xffffffff


	//   ....[58]....
        /*01c4*/ 	.word	0xffffffff


	//   ....[59]....
        /*01c8*/ 	.word	0xffffffff


	//   ....[60]....
        /*01cc*/ 	.word	0xffffffff


	//   ....[61]....
        /*01d0*/ 	.word	0xffffffff


	//   ....[62]....
        /*01d4*/ 	.word	0xffffffff


	//   ....[63]....
        /*01d8*/ 	.word	0xffffffff


	//   ....[64]....
        /*01dc*/ 	.word	0xffffffff


	//   ....[65]....
        /*01e0*/ 	.word	0xffffffff


	//   ....[66]....
        /*01e4*/ 	.word	0xffffffff


	//   ....[67]....
        /*01e8*/ 	.word	0xffffffff


	//   ....[68]....
        /*01ec*/ 	.word	0xffffffff


	//   ....[69]....
        /*01f0*/ 	.word	0xffffffff


	//   ....[70]....
        /*01f4*/ 	.word	0xffffffff


	//   ....[71]....
        /*01f8*/ 	.word	0xffffffff


	//   ....[72]....
        /*01fc*/ 	.word	0xffffffff


	//   ....[73]....
        /*0200*/ 	.word	0xffffffff


	//   ....[74]....
        /*0204*/ 	.word	0xffffffff


	//   ....[75]....
        /*0208*/ 	.word	0xffffffff


	//   ....[76]....
        /*020c*/ 	.word	0xffffffff


	//   ....[77]....
        /*0210*/ 	.word	0xffffffff


	//   ....[78]....
        /*0214*/ 	.word	0xffffffff


	//   ....[79]....
        /*0218*/ 	.word	0xffffffff


	//   ....[80]....
        /*021c*/ 	.word	0xffffffff


	//   ....[81]....
        /*0220*/ 	.word	0xffffffff


	//   ....[82]....
        /*0224*/ 	.word	0xffffffff


	//   ....[83]....
        /*0228*/ 	.word	0xffffffff


	//   ....[84]....
        /*022c*/ 	.word	0xffffffff


	//   ....[85]....
        /*0230*/ 	.word	0xffffffff


	//   ....[86]....
        /*0234*/ 	.word	0xffffffff


	//   ....[87]....
        /*0238*/ 	.word	0xffffffff


	//   ....[88]....
        /*023c*/ 	.word	0xffffffff


	//   ....[89]....
        /*0240*/ 	.word	0xffffffff


	//   ....[90]....
        /*0244*/ 	.word	0xffffffff


	//   ....[91]....
        /*0248*/ 	.word	0xffffffff


	//   ....[92]....
        /*024c*/ 	.word	0xffffffff


	//   ....[93]....
        /*0250*/ 	.word	0xffffffff


	//   ....[94]....
        /*0254*/ 	.word	0xffffffff


	//   ....[95]....
        /*0258*/ 	.word	0xffffffff


	//   ....[96]....
        /*025c*/ 	.word	0xffffffff


	//   ....[97]....
        /*0260*/ 	.word	0xffffffff


	//   ....[98]....
        /*0264*/ 	.word	0xffffffff


	//   ....[99]....
        /*0268*/ 	.word	0xffffffff


	//   ....[100]....
        /*026c*/ 	.word	0xffffffff


	//   ....[101]....
        /*0270*/ 	.word	0xffffffff


	//   ....[102]....
        /*0274*/ 	.word	0xffffffff


	//   ....[103]....
        /*0278*/ 	.word	0xffffffff


	//   ....[104]....
        /*027c*/ 	.word	0xffffffff


	//   ....[105]....
        /*0280*/ 	.word	0xffffffff


	//   ....[106]....
        /*0284*/ 	.word	0xffffffff


	//   ....[107]....
        /*0288*/ 	.word	0xffffffff


	//   ....[108]....
        /*028c*/ 	.word	0xffffffff


	//   ....[109]....
        /*0290*/ 	.word	0xffffffff


	//   ....[110]....
        /*0294*/ 	.word	0xffffffff


	//   ....[111]....
        /*0298*/ 	.word	0xffffffff


	//   ....[112]....
        /*029c*/ 	.word	0xffffffff


	//   ....[113]....
        /*02a0*/ 	.word	0xffffffff


	//   ....[114]....
        /*02a4*/ 	.word	0xffffffff


	//   ....[115]....
        /*02a8*/ 	.word	0xffffffff


	//   ....[116]....
        /*02ac*/ 	.word	0xffffffff


	//   ....[117]....
        /*02b0*/ 	.word	0xffffffff


	//   ....[118]....
        /*02b4*/ 	.word	0xffffffff


	//   ....[119]....
        /*02b8*/ 	.word	0xffffffff


	//   ....[120]....
        /*02bc*/ 	.word	0xffffffff


	//   ....[121]....
        /*02c0*/ 	.word	0xffffffff


	//   ....[122]....
        /*02c4*/ 	.word	0xffffffff


	//   ....[123]....
        /*02c8*/ 	.word	0xffffffff


	//   ....[124]....
        /*02cc*/ 	.word	0xffffffff


	//   ....[125]....
        /*02d0*/ 	.word	0xffffffff


	//   ....[126]....
        /*02d4*/ 	.word	0xffffffff


	//   ....[127]....
        /*02d8*/ 	.word	0xffffffff


	//   ....[128]....
        /*02dc*/ 	.word	0xffffffff


	//   ....[129]....
        /*02e0*/ 	.word	0xffffffff


	//   ....[130]....
        /*02e4*/ 	.word	0xffffffff


	//   ....[131]....
        /*02e8*/ 	.word	0xffffffff


	//   ....[132]....
        /*02ec*/ 	.word	0xffffffff


	//   ....[133]....
        /*02f0*/ 	.word	0xffffffff


	//   ....[134]....
        /*02f4*/ 	.word	0xffffffff


	//   ....[135]....
        /*02f8*/ 	.word	0xffffffff


	//   ....[136]....
        /*02fc*/ 	.word	0xffffffff


	//   ....[137]....
        /*0300*/ 	.word	0xffffffff


	//   ....[138]....
        /*0304*/ 	.word	0xffffffff


	//   ....[139]....
        /*0308*/ 	.word	0xffffffff


	//   ....[140]....
        /*030c*/ 	.word	0xffffffff


	//   ....[141]....
        /*0310*/ 	.word	0xffffffff


	//   ....[142]....
        /*0314*/ 	.word	0xffffffff


	//   ....[143]....
        /*0318*/ 	.word	0xffffffff


	//   ....[144]....
        /*031c*/ 	.word	0xffffffff


	//   ....[145]....
        /*0320*/ 	.word	0xffffffff


	//   ....[146]....
        /*0324*/ 	.word	0xffffffff


	//   ....[147]....
        /*0328*/ 	.word	0xffffffff


	//   ....[148]....
        /*032c*/ 	.word	0xffffffff


	//   ....[149]....
        /*0330*/ 	.word	0xffffffff


	//   ....[150]....
        /*0334*/ 	.word	0xffffffff


	//   ....[151]....
        /*0338*/ 	.word	0xffffffff


	//   ....[152]....
        /*033c*/ 	.word	0xffffffff


	//   ....[153]....
        /*0340*/ 	.word	0xffffffff


	//   ....[154]....
        /*0344*/ 	.word	0xffffffff


	//   ....[155]....
        /*0348*/ 	.word	0xffffffff


	//   ....[156]....
        /*034c*/ 	.word	0xffffffff


	//   ....[157]....
        /*0350*/ 	.word	0xffffffff


	//   ....[158]....
        /*0354*/ 	.word	0xffffffff


	//   ....[159]....
        /*0358*/ 	.word	0xffffffff


	//   ....[160]....
        /*035c*/ 	.word	0xffffffff


	//   ....[161]....
        /*0360*/ 	.word	0xffffffff


	//   ....[162]....
        /*0364*/ 	.word	0xffffffff


	//   ....[163]....
        /*0368*/ 	.word	0xffffffff


	//   ....[164]....
        /*036c*/ 	.word	0xffffffff


	//   ....[165]....
        /*0370*/ 	.word	0xffffffff


	//   ....[166]....
        /*0374*/ 	.word	0xffffffff


	//   ....[167]....
        /*0378*/ 	.word	0xffffffff


	//   ....[168]....
        /*037c*/ 	.word	0xffffffff


	//   ....[169]....
        /*0380*/ 	.word	0xffffffff


	//   ....[170]....
        /*0384*/ 	.word	0xffffffff


	//   ....[171]....
        /*0388*/ 	.word	0xffffffff


	//   ....[172]....
        /*038c*/ 	.word	0xffffffff


	//   ....[173]....
        /*0390*/ 	.word	0xffffffff


	//   ....[174]....
        /*0394*/ 	.word	0xffffffff


	//   ....[175]....
        /*0398*/ 	.word	0xffffffff


	//   ....[176]....
        /*039c*/ 	.word	0xffffffff


	//   ....[177]....
        /*03a0*/ 	.word	0xffffffff


	//   ....[178]....
        /*03a4*/ 	.word	0x05000006


	//   ....[179]....
        /*03a8*/ 	.word	0xffffffff


	//   ....[180]....
        /*03ac*/ 	.word	0xffffffff


	//   ....[181]....
        /*03b0*/ 	.word	0xffffffff


	//   ....[182]....
        /*03b4*/ 	.word	0xffffffff


	//   ....[183]....
        /*03b8*/ 	.word	0xffffffff


	//   ....[184]....
        /*03bc*/ 	.word	0xffffffff


	//   ....[185]....
        /*03c0*/ 	.word	0xffffffff


	//   ....[186]....
        /*03c4*/ 	.word	0xffffffff


	//   ....[187]....
        /*03c8*/ 	.word	0xffffffff


	//   ....[188]....
        /*03cc*/ 	.word	0xffffffff


	//   ....[189]....
        /*03d0*/ 	.word	0xffffffff


	//   ....[190]....
        /*03d4*/ 	.word	0xffffffff


	//   ....[191]....
        /*03d8*/ 	.word	0xffffffff


	//   ....[192]....
        /*03dc*/ 	.word	0xffffffff


	//   ....[193]....
        /*03e0*/ 	.word	0xffffffff


	//   ....[194]....
        /*03e4*/ 	.word	0xffffffff


	//   ....[195]....
        /*03e8*/ 	.word	0xffffffff


	//   ....[196]....
        /*03ec*/ 	.word	0xffffffff


	//   ....[197]....
        /*03f0*/ 	.word	0xffffffff


	//   ....[198]....
        /*03f4*/ 	.word	0xffffffff


	//   ....[199]....
        /*03f8*/ 	.word	0xffffffff


	//   ....[200]....
        /*03fc*/ 	.word	0xffffffff


	//   ....[201]....
        /*0400*/ 	.word	0xffffffff


	//   ....[202]....
        /*0404*/ 	.word	0xffffffff


	//   ....[203]....
        /*0408*/ 	.word	0xffffffff


	//   ....[204]....
        /*040c*/ 	.word	0xffffffff


	//   ....[205]....
        /*0410*/ 	.word	0xffffffff


	//   ....[206]....
        /*0414*/ 	.word	0xffffffff


	//   ....[207]....
        /*0418*/ 	.word	0xffffffff


	//   ....[208]....
        /*041c*/ 	.word	0xffffffff


	//   ....[209]....
        /*0420*/ 	.word	0xffffffff


	//   ....[210]....
        /*0424*/ 	.word	0xffffffff


	//   ....[211]....
        /*0428*/ 	.word	0xffffffff


	//   ....[212]....
        /*042c*/ 	.word	0xffffffff


	//   ....[213]....
        /*0430*/ 	.word	0xffffffff


	//   ....[214]....
        /*0434*/ 	.word	0xffffffff


	//   ....[215]....
        /*0438*/ 	.word	0xffffffff


	//   ....[216]....
        /*043c*/ 	.word	0xffffffff


	//   ....[217]....
        /*0440*/ 	.word	0x0500002f


	//   ....[218]....
        /*0444*/ 	.word	0x0500002f


	//   ....[219]....
        /*0448*/ 	.word	0x0500002f


	//   ....[220]....
        /*044c*/ 	.word	0x0500002f


	//   ....[221]....
        /*0450*/ 	.word	0x0500002f


	//----- nvinfo : EIATTR_COOP_GROUP_INSTR_OFFSETS
	.align		4
.L_250:
        /*0454*/ 	.byte	0x04, 0x28
        /*0456*/ 	.short	(.L_252 - .L_251)


	//   ....[0]....
.L_251:
        /*0458*/ 	.word	0x00000ee0


	//   ....[1]....
        /*045c*/ 	.word	0x00001970


	//   ....[2]....
        /*0460*/ 	.word	0x00002370


	//   ....[3]....
        /*0464*/ 	.word	0x00002390


	//   ....[4]....
        /*0468*/ 	.word	0x000023b0


	//   ....[5]....
        /*046c*/ 	.word	0x000023d0


	//   ....[6]....
        /*0470*/ 	.word	0x000023f0


	//   ....[7]....
        /*0474*/ 	.word	0x000028c0


	//   ....[8]....
        /*0478*/ 	.word	0x000028d0


	//   ....[9]....
        /*047c*/ 	.word	0x000028f0


	//   ....[10]....
        /*0480*/ 	.word	0x00002910


	//   ....[11]....
        /*0484*/ 	.word	0x00002960


	//   ....[12]....
        /*0488*/ 	.word	0x00002990


	//   ....[13]....
        /*048c*/ 	.word	0x000029d0


	//   ....[14]....
        /*0490*/ 	.word	0x000029f0


	//   ....[15]....
        /*0494*/ 	.word	0x00002b20


	//   ....[16]....
        /*0498*/ 	.word	0x00002b50


	//   ....[17]....
        /*049c*/ 	.word	0x00002b60


	//   ....[18]....
        /*04a0*/ 	.word	0x00002b80


	//   ....[19]....
        /*04a4*/ 	.word	0x00002bc0


	//   ....[20]....
        /*04a8*/ 	.word	0x00002bf0


	//   ....[21]....
        /*04ac*/ 	.word	0x00002c30


	//   ....[22]....
        /*04b0*/ 	.word	0x00002c50


	//   ....[23]....
        /*04b4*/ 	.word	0x00002c70


	//   ....[24]....
        /*04b8*/ 	.word	0x00002d80


	//   ....[25]....
        /*04bc*/ 	.word	0x00002da0


	//   ....[26]....
        /*04c0*/ 	.word	0x00002db0


	//   ....[27]....
        /*04c4*/ 	.word	0x00002dd0


	//   ....[28]....
        /*04c8*/ 	.word	0x00002e10


	//   ....[29]....
        /*04cc*/ 	.word	0x00002e40


	//   ....[30]....
        /*04d0*/ 	.word	0x00002e80


	//   ....[31]....
        /*04d4*/ 	.word	0x00002ea0


	//   ....[32]....
        /*04d8*/ 	.word	0x00002ec0


	//   ....[33]....
        /*04dc*/ 	.word	0x00002fe0


	//   ....[34]....
        /*04e0*/ 	.word	0x00003000


	//   ....[35]....
        /*04e4*/ 	.word	0x00003010


	//   ....[36]....
        /*04e8*/ 	.word	0x00003030


	//   ....[37]....
        /*04ec*/ 	.word	0x00003070


	//   ....[38]....
        /*04f0*/ 	.word	0x000030a0


	//   ....[39]....
        /*04f4*/ 	.word	0x000030e0


	//   ....[40]....
        /*04f8*/ 	.word	0x00003100


	//   ....[41]....
        /*04fc*/ 	.word	0x00003120


	//   ....[42]....
        /*0500*/ 	.word	0x00003240


	//   ....[43]....
        /*0504*/ 	.word	0x00003270


	//   ....[44]....
        /*0508*/ 	.word	0x00003280


	//   ....[45]....
        /*050c*/ 	.word	0x000032a0


	//   ....[46]....
        /*0510*/ 	.word	0x000032e0


	//   ....[47]....
        /*0514*/ 	.word	0x00003310


	//   ....[48]....
        /*0518*/ 	.word	0x00003350


	//   ....[49]....
        /*051c*/ 	.word	0x00003370


	//   ....[50]....
        /*0520*/ 	.word	0x00003390


	//   ....[51]....
        /*0524*/ 	.word	0x000034a0


	//   ....[52]....
        /*0528*/ 	.word	0x000034c0


	//   ....[53]....
        /*052c*/ 	.word	0x000034d0


	//   ....[54]....
        /*0530*/ 	.word	0x000034f0


	//   ....[55]....
        /*0534*/ 	.word	0x00003530


	//   ....[56]....
        /*0538*/ 	.word	0x00003560


	//   ....[57]....
        /*053c*/ 	.word	0x000035a0


	//   ....[58]....
        /*0540*/ 	.word	0x000035c0


	//   ....[59]....
        /*0544*/ 	.word	0x000035e0


	//   ....[60]....
        /*0548*/ 	.word	0x00003700


	//   ....[61]....
        /*054c*/ 	.word	0x00003720


	//   ....[62]....
        /*0550*/ 	.word	0x00003730


	//   ....[63]....
        /*0554*/ 	.word	0x00003750


	//   ....[64]....
        /*0558*/ 	.word	0x00003790


	//   ....[65]....
        /*055c*/ 	.word	0x000037c0


	//   ....[66]....
        /*0560*/ 	.word	0x00003800


	//   ....[67]....
        /*0564*/ 	.word	0x00003820


	//   ....[68]....
        /*0568*/ 	.word	0x00003840


	//   ....[69]....
        /*056c*/ 	.word	0x00003940


	//   ....[70]....
        /*0570*/ 	.word	0x00003970


	//   ....[71]....
        /*0574*/ 	.word	0x00003980


	//   ....[72]....
        /*0578*/ 	.word	0x000039a0


	//   ....[73]....
        /*057c*/ 	.word	0x000039e0


	//   ....[74]....
        /*0580*/ 	.word	0x00003a10


	//   ....[75]....
        /*0584*/ 	.word	0x00003a50


	//   ....[76]....
        /*0588*/ 	.word	0x00003a70


	//   ....[77]....
        /*058c*/ 	.word	0x00003a90


	//   ....[78]....
        /*0590*/ 	.word	0x00003b80


	//   ....[79]....
        /*0594*/ 	.word	0x00003bb0


	//   ....[80]....
        /*0598*/ 	.word	0x00003bc0


	//   ....[81]....
        /*059c*/ 	.word	0x00003bf0


	//   ....[82]....
        /*05a0*/ 	.word	0x00003c10


	//   ....[83]....
        /*05a4*/ 	.word	0x00003c60


	//   ....[84]....
        /*05a8*/ 	.word	0x00003c80


	//   ....[85]....
        /*05ac*/ 	.word	0x00003cc0


	//   ....[86]....
        /*05b0*/ 	.word	0x00003ce0


	//   ....[87]....
        /*05b4*/ 	.word	0x00003de0


	//   ....[88]....
        /*05b8*/ 	.word	0x00003e30


	//   ....[89]....
        /*05bc*/ 	.word	0x00003e40


	//   ....[90]....
        /*05c0*/ 	.word	0x00003e90


	//   ....[91]....
        /*05c4*/ 	.word	0x00003ec0


	//   ....[92]....
        /*05c8*/ 	.word	0x00003ef0


	//   ....[93]....
        /*05cc*/ 	.word	0x00003f20


	//   ....[94]....
        /*05d0*/ 	.word	0x00003f50


	//   ....[95]....
        /*05d4*/ 	.word	0x00003f80


	//   ....[96]....
        /*05d8*/ 	.word	0x00004040


	//   ....[97]....
        /*05dc*/ 	.word	0x00004060


	//   ....[98]....
        /*05e0*/ 	.word	0x00004070


	//   ....[99]....
        /*05e4*/ 	.word	0x000040c0


	//   ....[100]....
        /*05e8*/ 	.word	0x000040f0


	//   ....[101]....
        /*05ec*/ 	.word	0x00004120


	//   ....[102]....
        /*05f0*/ 	.word	0x00004150


	//   ....[103]....
        /*05f4*/ 	.word	0x00004180


	//   ....[104]....
        /*05f8*/ 	.word	0x000041b0


	//   ....[105]....
        /*05fc*/ 	.word	0x000042d0


	//   ....[106]....
        /*0600*/ 	.word	0x000042e0


	//   ....[107]....
        /*0604*/ 	.word	0x000042f0


	//   ....[108]....
        /*0608*/ 	.word	0x00004350


	//   ....[109]....
        /*060c*/ 	.word	0x00004380


	//   ....[110]....
        /*0610*/ 	.word	0x000043b0


	//   ....[111]....
        /*0614*/ 	.word	0x000043e0


	//   ....[112]....
        /*0618*/ 	.word	0x00004410


	//   ....[113]....
        /*061c*/ 	.word	0x00004440


	//   ....[114]....
        /*0620*/ 	.word	0x00004530


	//   ....[115]....
        /*0624*/ 	.word	0x00004570


	//   ....[116]....
        /*0628*/ 	.word	0x00004580


	//   ....[117]....
        /*062c*/ 	.word	0x000045d0


	//   ....[118]....
        /*0630*/ 	.word	0x00004600


	//   ....[119]....
        /*0634*/ 	.word	0x00004630


	//   ....[120]....
        /*0638*/ 	.word	0x00004660


	//   ....[121]....
        /*063c*/ 	.word	0x00004690


	//   ....[122]....
        /*0640*/ 	.word	0x000046c0


	//   ....[123]....
        /*0644*/ 	.word	0x000047b0


	//   ....[124]....
        /*0648*/ 	.word	0x00004800


	//   ....[125]....
        /*064c*/ 	.word	0x00004810


	//   ....[126]....
        /*0650*/ 	.word	0x00004860


	//   ....[127]....
        /*0654*/ 	.word	0x00004890


	//   ....[128]....
        /*0658*/ 	.word	0x000048a0


	//   ....[129]....
        /*065c*/ 	.word	0x000048e0


	//   ....[130]....
        /*0660*/ 	.word	0x00004910


	//   ....[131]....
        /*0664*/ 	.word	0x00004940


	//   ....[132]....
        /*0668*/ 	.word	0x00004a30


	//   ....[133]....
        /*066c*/ 	.word	0x00004a90


	//   ....[134]....
        /*0670*/ 	.word	0x00004aa0


	//   ....[135]....
        /*0674*/ 	.word	0x00004af0


	//   ....[136]....
        /*0678*/ 	.word	0x00004b20


	//   ....[137]....
        /*067c*/ 	.word	0x00004b30


	//   ....[138]....
        /*0680*/ 	.word	0x00004b70


	//   ....[139]....
        /*0684*/ 	.word	0x00004ba0


	//   ....[140]....
        /*0688*/ 	.word	0x00004bd0


	//   ....[141]....
        /*068c*/ 	.word	0x00004cb0


	//   ....[142]....
        /*0690*/ 	.word	0x00004d10


	//   ....[143]....
        /*0694*/ 	.word	0x00004d20


	//   ....[144]....
        /*0698*/ 	.word	0x00004d70


	//   ....[145]....
        /*069c*/ 	.word	0x00004da0


	//   ....[146]....
        /*06a0*/ 	.word	0x00004db0


	//   ....[147]....
        /*06a4*/ 	.word	0x00004df0


	//   ....[148]....
        /*06a8*/ 	.word	0x00004e20


	//   ....[149]....
        /*06ac*/ 	.word	0x00004e50


	//   ....[150]....
        /*06b0*/ 	.word	0x00004f30


	//   ....[151]....
        /*06b4*/ 	.word	0x00004f90


	//   ....[152]....
        /*06b8*/ 	.word	0x00004fa0


	//   ....[153]....
        /*06bc*/ 	.word	0x00004ff0


	//   ....[154]....
        /*06c0*/ 	.word	0x00005020


	//   ....[155]....
        /*06c4*/ 	.word	0x00005050


	//   ....[156]....
        /*06c8*/ 	.word	0x00005080


	//   ....[157]....
        /*06cc*/ 	.word	0x000050b0


	//   ....[158]....
        /*06d0*/ 	.word	0x000050e0


	//   ....[159]....
        /*06d4*/ 	.word	0x000051b0


	//   ....[160]....
        /*06d8*/ 	.word	0x00005200


	//   ....[161]....
        /*06dc*/ 	.word	0x00005210


	//   ....[162]....
        /*06e0*/ 	.word	0x00005260


	//   ....[163]....
        /*06e4*/ 	.word	0x00005290


	//   ....[164]....
        /*06e8*/ 	.word	0x000052a0


	//   ....[165]....
        /*06ec*/ 	.word	0x000052e0


	//   ....[166]....
        /*06f0*/ 	.word	0x00005310


	//   ....[167]....
        /*06f4*/ 	.word	0x00005340


	//   ....[168]....
        /*06f8*/ 	.word	0x00005420


	//   ....[169]....
        /*06fc*/ 	.word	0x00005440


	//   ....[170]....
        /*0700*/ 	.word	0x00005450


	//   ....[171]....
        /*0704*/ 	.word	0x00005480


	//   ....[172]....
        /*0708*/ 	.word	0x000054a0


	//   ....[173]....
        /*070c*/ 	.word	0x000054f0


	//   ....[174]....
        /*0710*/ 	.word	0x00005520


	//   ....[175]....
        /*0714*/ 	.word	0x00005560


	//   ....[176]....
        /*0718*/ 	.word	0x00005590


	//   ....[177]....
        /*071c*/ 	.word	0x00005650


	//   ....[178]....
        /*0720*/ 	.word	0x00005b80


	//   ....[179]....
        /*0724*/ 	.word	0x00005ee0


	//   ....[180]....
        /*0728*/ 	.word	0x00005fa0


	//   ....[181]....
        /*072c*/ 	.word	0x00006060


	//   ....[182]....
        /*0730*/ 	.word	0x00006120


	//   ....[183]....
        /*0734*/ 	.word	0x000061e0


	//   ....[184]....
        /*0738*/ 	.word	0x000062a0


	//   ....[185]....
        /*073c*/ 	.word	0x00006360


	//   ....[186]....
        /*0740*/ 	.word	0x00006420


	//   ....[187]....
        /*0744*/ 	.word	0x000064e0


	//   ....[188]....
        /*0748*/ 	.word	0x000065a0


	//   ....[189]....
        /*074c*/ 	.word	0x00006660


	//   ....[190]....
        /*0750*/ 	.word	0x00006720


	//   ....[191]....
        /*0754*/ 	.word	0x000067e0


	//   ....[192]....
        /*0758*/ 	.word	0x000068a0


	//   ....[193]....
        /*075c*/ 	.word	0x00006960


	//   ....[194]....
        /*0760*/ 	.word	0x00006a20


	//   ....[195]....
        /*0764*/ 	.word	0x00006ae0


	//   ....[196]....
        /*0768*/ 	.word	0x00006ba0


	//   ....[197]....
        /*076c*/ 	.word	0x00006c60


	//   ....[198]....
        /*0770*/ 	.word	0x00006e80


	//   ....[199]....
        /*0774*/ 	.word	0x00006fb0


	//   ....[200]....
        /*0778*/ 	.word	0x000070e0


	//   ....[201]....
        /*077c*/ 	.word	0x00007210


	//   ....[202]....
        /*0780*/ 	.word	0x00007340


	//   ....[203]....
        /*0784*/ 	.word	0x00007470


	//   ....[204]....
        /*0788*/ 	.word	0x000075a0


	//   ....[205]....
        /*078c*/ 	.word	0x000076d0


	//   ....[206]....
        /*0790*/ 	.word	0x00007800


	//   ....[207]....
        /*0794*/ 	.word	0x00007930


	//   ....[208]....
        /*0798*/ 	.word	0x00007a60


	//   ....[209]....
        /*079c*/ 	.word	0x00007b80


	//   ....[210]....
        /*07a0*/ 	.word	0x00007c90


	//   ....[211]....
        /*07a4*/ 	.word	0x00007da0


	//   ....[212]....
        /*07a8*/ 	.word	0x00007eb0


	//   ....[213]....
        /*07ac*/ 	.word	0x00007fc0


	//   ....[214]....
        /*07b0*/ 	.word	0x000080d0


	//   ....[215]....
        /*07b4*/ 	.word	0x000081e0


	//   ....[216]....
        /*07b8*/ 	.word	0x000082e0


	//   ....[217]....
        /*07bc*/ 	.word	0x00008350


	//   ....[218]....
        /*07c0*/ 	.word	0x000083c0


	//   ....[219]....
        /*07c4*/ 	.word	0x00008430


	//   ....[220]....
        /*07c8*/ 	.word	0x000084a0


	//   ....[221]....
        /*07cc*/ 	.word	0x00008510


	//----- nvinfo : EIATTR_VRC_CTA_INIT_COUNT
	.align		4
.L_252:
        /*07d0*/ 	.byte	0x02, 0x4a
	.zero		1
	.zero		1


	//----- nvinfo : EIATTR_EXIT_INSTR_OFFSETS
	.align		4
        /*07d4*/ 	.byte	0x04, 0x1c
        /*07d6*/ 	.short	(.L_254 - .L_253)


	//   ....[0]....
.L_253:
        /*07d8*/ 	.word	0x00001d40


	//   ....[1]....
        /*07dc*/ 	.word	0x00002160


	//   ....[2]....
        /*07e0*/ 	.word	0x00002180


	//   ....[3]....
        /*07e4*/ 	.word	0x00006c70


	//   ....[4]....
        /*07e8*/ 	.word	0x000082f0


	//----- nvinfo : EIATTR_MAX_THREADS
	.align		4
.L_254:
        /*07ec*/ 	.byte	0x04, 0x05
        /*07ee*/ 	.short	(.L_256 - .L_255)
.L_255:
        /*07f0*/ 	.word	0x00000180
        /*07f4*/ 	.word	0x00000001
        /*07f8*/ 	.word	0x00000001


	//----- nvinfo : EIATTR_CRS_STACK_SIZE
	.align		4
.L_256:
        /*07fc*/ 	.byte	0x04, 0x1e
        /*07fe*/ 	.short	(.L_258 - .L_257)
.L_257:
        /*0800*/ 	.word	0x00000000


	//----- nvinfo : EIATTR_CBANK_PARAM_SIZE
	.align		4
.L_258:
        /*0804*/ 	.byte	0x03, 0x19
        /*0806*/ 	.short	0x004d


	//----- nvinfo : EIATTR_PARAM_CBANK
	.align		4
        /*0808*/ 	.byte	0x04, 0x0a
        /*080a*/ 	.short	(.L_260 - .L_259)
	.align		4
.L_259:
        /*080c*/ 	.word	index@(.nv.constant0._ZN3cub18CUB_300001_SM_10006detail10radix_sort29DeviceRadixSortOnesweepKernelINS1_5radix10policy_hubIiNS0_8NullTypeEyE10Policy1000ELNS0_9SortOrderE0EiS6_yiiNS1_21identity_decomposer_tEEEvPT5_SC_PT3_PKSD_PT1_PKSH_PT2_PKSL_T4_iiT6_)
        /*0810*/ 	.short	0x0380
        /*0812*/ 	.short	0x004d


	//----- nvinfo : EIATTR_SW_WAR
	.align		4
.L_260:
        /*0814*/ 	.byte	0x04, 0x36
        /*0816*/ 	.short	(.L_262 - .L_261)
.L_261:
        /*0818*/ 	.word	0x00000008
.L_262:


//--------------------- .nv.info._ZN3cub18CUB_300001_SM_10006detail10radix_sort33DeviceRadixSortExclusiveSumKernelINS1_5radix10policy_hubIiNS0_8NullTypeEyE10Policy1000EyEEvPT0_ --------------------------
	.section	.nv.info._ZN3cub18CUB_300001_SM_10006detail10radix_sort33DeviceRadixSortExclusiveSumKernelINS1_5radix10policy_hubIiNS0_8NullTypeEyE10Policy1000EyEEvPT0_,"",@"SHT_CUDA_INFO"
	.sectionflags	@""
	.align	4


	//----- nvinfo : EIATTR_CUDA_API_VERSION
	.align		4
        /*0000*/ 	.byte	0x04, 0x37
        /*0002*/ 	.short	(.L_264 - .L_263)
.L_263:
        /*0004*/ 	.word	0x00000082


	//----- nvinfo : EIATTR_KPARAM_INFO
	.align		4
.L_264:
        /*0008*/ 	.byte	0x04, 0x17
        /*000a*/ 	.short	(.L_266 - .L_265)
.L_265:
        /*000c*/ 	.word	0x00000000
        /*0010*/ 	.short	0x0000
        /*0012*/ 	.short	0x0000
        /*0014*/ 	.byte	0x00, 0xf5, 0x21, 0x00


	//----- nvinfo : EIATTR_SPARSE_MMA_MASK
	.align		4
.L_266:
        /*0018*/ 	.byte	0x03, 0x50
        /*001a*/ 	.short	0x0000


	//----- nvinfo : EIATTR_MAXREG_COUNT
	.align		4
        /*001c*/ 	.byte	0x03, 0x1b
        /*001e*/ 	.short	0x00ff


	//----- nvinfo : EIATTR_NUM_BARRIERS
	.align		4
        /*0020*/ 	.byte	0x02, 0x4c
        /*0022*/ 	.byte	0x01
	.zero		1


	//----- nvinfo : EIATTR_MERCURY_ISA_VERSION
	.align		4
        /*0024*/ 	.byte	0x03, 0x5f
        /*0026*/ 	.short	0x0101


	//----- nvinfo : EIATTR_COOP_GROUP_MASK_REGIDS
	.align		4
        /*0028*/ 	.byte	0x04, 0x29
        /*002a*/ 	.short	(.L_268 - .L_267)


	//   ....[0]....
.L_267:
        /*002c*/ 	.word	0xffffffff


	//   ....[1]....
        /*0030*/ 	.word	0xffffffff


	//   ....[2]....
        /*0034*/ 	.word	0xffffffff


	//   ....[3]....
        /*0038*/ 	.word	0xffffffff


	//   ....[4]....
        /*003c*/ 	.word	0xffffffff


	//   ....[5]....
        /*0040*/ 	.word	0xffffffff


	//   ....[6]....
        /*0044*/ 	.word	0xffffffff


	//   ....[7]....
        /*0048*/ 	.word	0xffffffff


	//   ....[8]....
        /*004c*/ 	.word	0xffffffff


	//   ....[9]....
        /*0050*/ 	.word	0xffffffff


	//   ....[10]....
        /*0054*/ 	.word	0x05000015


	//   ....[11]....
        /*0058*/ 	.word	0x05000015


	//   ....[12]....
        /*005c*/ 	.word	0x05000015


	//   ....[13]....
        /*0060*/ 	.word	0x05000015


	//   ....[14]....
        /*0064*/ 	.word	0x05000015


	//   ....[15]....
        /*0068*/ 	.word	0x05000015


	//   ....[16]....
        /*006c*/ 	.word	0x05000015


	//   ....[17]....
        /*0070*/ 	.word	0x05000015


	//   ....[18]....
        /*0074*/ 	.word	0x05000015


	//   ....[19]....
        /*0078*/ 	.word	0x05000015


	//----- nvinfo : EIATTR_COOP_GROUP_INSTR_OFFSETS
	.align		4
.L_268:
        /*007c*/ 	.byte	0x04, 0x28
        /*007e*/ 	.short	(.L_270 - .L_269)


	//   ....[0]....
.L_269:
        /*0080*/ 	.word	0x00000250


	//   ....[1]....
        /*0084*/ 	.word	0x00000260


	//   ....[2]....
        /*0088*/ 	.word	0x000002a0


	//   ....[3]....
        /*008c*/ 	.word	0x000002c0


	//   ....[4]....
        /*0090*/ 	.word	0x00000310


	//   ....[5]....
        /*0094*/ 	.word	0x00000320


	//   ....[6]....
        /*0098*/ 	.word	0x00000360


	//   ....[7]....
        /*009c*/ 	.word	0x00000380


	//   ....[8]....
        /*00a0*/ 	.word	0x000003d0


	//   ....[9]....
        /*00a4*/ 	.word	0x000003e0


	//   ....[10]....
        /*00a8*/ 	.word	0x00000660


	//   ....[11]....
        /*00ac*/ 	.word	0x000006b0


	//   ....[12]....
        /*00b0*/ 	.word	0x00000740


	//   ....[13]....
        /*00b4*/ 	.word	0x00000790


	//   ....[14]....
        /*00b8*/ 	.word	0x00000820


	//   ....[15]....
        /*00bc*/ 	.word	0x00000870


	//   ....[16]....
        /*00c0*/ 	.word	0x00000900


	//   ....[17]....
        /*00c4*/ 	.word	0x00000950


	//   ....[18]....
        /*00c8*/ 	.word	0x000009e0


	//   ....[19]....
        /*00cc*/ 	.word	0x00000a30


	//----- nvinfo : EIATTR_VRC_CTA_INIT_COUNT
	.align		4
.L_270:
        /*00d0*/ 	.byte	0x02, 0x4a
	.zero		1
	.zero		1


	//----- nvinfo : EIATTR_EXIT_INSTR_OFFSETS
	.align		4
        /*00d4*/ 	.byte	0x04, 0x1c
        /*00d6*/ 	.short	(.L_272 - .L_271)


	//   ....[0]....
.L_271:
        /*00d8*/ 	.word	0x000005d0


	//   ....[1]....
        /*00dc*/ 	.word	0x00000600


	//----- nvinfo : EIATTR_CRS_STACK_SIZE
	.align		4
.L_272:
        /*00e0*/ 	.byte	0x04, 0x1e
        /*00e2*/ 	.short	(.L_274 - .L_273)
.L_273:
        /*00e4*/ 	.word	0x00000000


	//----- nvinfo : EIATTR_CBANK_PARAM_SIZE
	.align		4
.L_274:
        /*00e8*/ 	.byte	0x03, 0x19
        /*00ea*/ 	.short	0x0008


	//----- nvinfo : EIATTR_PARAM_CBANK
	.align		4
        /*00ec*/ 	.byte	0x04, 0x0a
        /*00ee*/ 	.short	(.L_276 - .L_275)
	.align		4
.L_275:
        /*00f0*/ 	.word	index@(.nv.constant0._ZN3cub18CUB_300001_SM_10006detail10radix_sort33DeviceRadixSortExclusiveSumKernelINS1_5radix10policy_hubIiNS0_8NullTypeEyE10Policy1000EyEEvPT0_)
        /*00f4*/ 	.short	0x0380
        /*00f6*/ 	.short	0x0008


	//----- nvinfo : EIATTR_SW_WAR
	.align		4
.L_276:
        /*00f8*/ 	.byte	0x04, 0x36
        /*00fa*/ 	.short	(.L_278 - .L_277)
.L_277:
        /*00fc*/ 	.word	0x00000008
.L_278:


//--------------------- .nv.info._ZN3cub18CUB_300001_SM_10006detail10radix_sort30DeviceRadixSortHistogramKernelINS1_5radix10policy_hubIiNS0_8NullTypeEyE10Policy1000ELNS0_9SortOrderE0EiyNS1_21identity_decomposer_tEEEvPT2_PKT1_SB_iiT3_ --------------------------
	.section	.nv.info._ZN3cub18CUB_300001_SM_10006detail10radix_sort30DeviceRadixSortHistogramKernelINS1_5radix10policy_hubIiNS0_8NullTypeEyE10Policy1000ELNS0_9SortOrderE0EiyNS1_21identity_decomposer_tEEEvPT2_PKT1_SB_iiT3_,"",@"SHT_CUDA_INFO"
	.sectionflags	@""
	.align	4


	//----- nvinfo : EIATTR_CUDA_API_VERSION
	.align		4
        /*0000*/ 	.byte	0x04, 0x37
        /*0002*/ 	.short	(.L_280 - .L_279)
.L_279:
        /*0004*/ 	.word	0x00000082


	//----- nvinfo : EIATTR_KPARAM_INFO
	.align		4
.L_280:
        /*0008*/ 	.byte	0x04, 0x17
        /*000a*/ 	.short	(.L_282 - .L_281)
.L_281:
        /*000c*/ 	.word	0x00000000
        /*0010*/ 	.short	0x0005
        /*0012*/ 	.short	0x0020
        /*0014*/ 	.byte	0x00, 0xf0, 0x05, 0x00


	//----- nvinfo : EIATTR_KPARAM_INFO
	.align		4
.L_282:
        /*0018*/ 	.byte	0x04, 0x17
        /*001a*/ 	.short	(.L_284 - .L_283)
.L_283:
        /*001c*/ 	.word	0x00000000
        /*0020*/ 	.short	0x0004
        /*0022*/ 	.short	0x001c
        /*0024*/ 	.byte	0x00, 0xf0, 0x11, 0x00


	//----- nvinfo : EIATTR_KPARAM_INFO
	.align		4
.L_284:
        /*0028*/ 	.byte	0x04, 0x17
        /*002a*/ 	.short	(.L_286 - .L_285)
.L_285:
        /*002c*/ 	.word	0x00000000
        /*0030*/ 	.short	0x0003
        /*0032*/ 	.short	0x0018
        /*0034*/ 	.byte	0x00, 0xf0, 0x11, 0x00


	//----- nvinfo : EIATTR_KPARAM_INFO
	.align		4
.L_286:
        /*0038*/ 	.byte	0x04, 0x17
        /*003a*/ 	.short	(.L_288 - .L_287)
.L_287:
        /*003c*/ 	.word	0x00000000
        /*0040*/ 	.short	0x0002
        /*0042*/ 	.short	0x0010
        /*0044*/ 	.byte	0x00, 0xf0, 0x21, 0x00


	//----- nvinfo : EIATTR_KPARAM_INFO
	.align		4
.L_288:
        /*0048*/ 	.byte	0x04, 0x17
        /*004a*/ 	.short	(.L_290 - .L_289)
.L_289:
        /*004c*/ 	.word	0x00000000
        /*0050*/ 	.short	0x0001
        /*0052*/ 	.short	0x0008
        /*0054*/ 	.byte	0x00, 0xf5, 0x21, 0x00


	//----- nvinfo : EIATTR_KPARAM_INFO
	.align		4
.L_290:
        /*0058*/ 	.byte	0x04, 0x17
        /*005a*/ 	.short	(.L_292 - .L_291)
.L_291:
        /*005c*/ 	.word	0x00000000
        /*0060*/ 	.short	0x0000
        /*0062*/ 	.short	0x0000
        /*0064*/ 	.byte	0x00, 0xf5, 0x21, 0x00


	//----- nvinfo : EIATTR_SPARSE_MMA_MASK
	.align		4
.L_292:
        /*0068*/ 	.byte	0x03, 0x50
        /*006a*/ 	.short	0x0000


	//----- nvinfo : EIATTR_MAXREG_COUNT
	.align		4
        /*006c*/ 	.byte	0x03, 0x1b
        /*006e*/ 	.short	0x00ff


	//----- nvinfo : EIATTR_NUM_BARRIERS
	.align		4
        /*0070*/ 	.byte	0x02, 0x4c
        /*0072*/ 	.byte	0x01
	.zero		1


	//----- nvinfo : EIATTR_MERCURY_ISA_VERSION
	.align		4
        /*0074*/ 	.byte	0x03, 0x5f
        /*0076*/ 	.short	0x0101


	//----- nvinfo : EIATTR_VRC_CTA_INIT_COUNT
	.align		4
        /*0078*/ 	.byte	0x02, 0x4a
	.zero		1
	.zero		1


	//----- nvinfo : EIATTR_EXIT_INSTR_OFFSETS
	.align		4
        /*007c*/ 	.byte	0x04, 0x1c
        /*007e*/ 	.short	(.L_294 - .L_293)


	//   ....[0]....
.L_293:
        /*0080*/ 	.word	0x00000040


	//   ....[1]....
        /*0084*/ 	.word	0x00002ee0


	//----- nvinfo : EIATTR_MAX_THREADS
	.align		4
.L_294:
        /*0088*/ 	.byte	0x04, 0x05
        /*008a*/ 	.short	(.L_296 - .L_295)
.L_295:
        /*008c*/ 	.word	0x00000080
        /*0090*/ 	.word	0x00000001
        /*0094*/ 	.word	0x00000001


	//----- nvinfo : EIATTR_CRS_STACK_SIZE
	.align		4
.L_296:
        /*0098*/ 	.byte	0x04, 0x1e
        /*009a*/ 	.short	(.L_298 - .L_297)
.L_297:
        /*009c*/ 	.word	0x00000000


	//----- nvinfo : EIATTR_CBANK_PARAM_SIZE
	.align		4
.L_298:
        /*00a0*/ 	.byte	0x03, 0x19
        /*00a2*/ 	.short	0x0021


	//----- nvinfo : EIATTR_PARAM_CBANK
	.align		4
        /*00a4*/ 	.byte	0x04, 0x0a
        /*00a6*/ 	.short	(.L_300 - .L_299)
	.align		4
.L_299:
        /*00a8*/ 	.word	index@(.nv.constant0._ZN3cub18CUB_300001_SM_10006detail10radix_sort30DeviceRadixSortHistogramKernelINS1_5radix10policy_hubIiNS0_8NullTypeEyE10Policy1000ELNS0_9SortOrderE0EiyNS1_21identity_decomposer_tEEEvPT2_PKT1_SB_iiT3_)
        /*00ac*/ 	.short	0x0380
        /*00ae*/ 	.short	0x0021


	//----- nvinfo : EIATTR_SW_WAR
	.align		4
.L_300:
        /*00b0*/ 	.byte	0x04, 0x36
        /*00b2*/ 	.short	(.L_302 - .L_301)
.L_301:
        /*00b4*/ 	.word	0x00000008
.L_302:


//--------------------- .nv.info._ZN3cub18CUB_300001_SM_10006detail10radix_sort31DeviceRadixSortSingleTileKernelINS1_5radix10policy_hubIiNS0_8NullTypeEyE10Policy1000ELNS0_9SortOrderE0EiS6_yNS1_21identity_decomposer_tEEEvPKT1_PSB_PKT2_PSF_T3_iiT4_ --------------------------
	.section	.nv.info._ZN3cub18CUB_300001_SM_10006detail10radix_sort31DeviceRadixSortSingleTileKernelINS1_5radix10policy_hubIiNS0_8NullTypeEyE10Policy1000ELNS0_9SortOrderE0EiS6_yNS1_21identity_decomposer_tEEEvPKT1_PSB_PKT2_PSF_T3_iiT4_,"",@"SHT_CUDA_INFO"
	.sectionflags	@""
	.align	4


	//----- nvinfo : EIATTR_CUDA_API_VERSION
	.align		4
        /*0000*/ 	.byte	0x04, 0x37
        /*0002*/ 	.short	(.L_304 - .L_303)
.L_303:
        /*0004*/ 	.word	0x00000082


	//----- nvinfo : EIATTR_KPARAM_INFO
	.align		4
.L_304:
        /*0008*/ 	.byte	0x04, 0x17
        /*000a*/ 	.short	(.L_306 - .L_305)
.L_305:
        /*000c*/ 	.word	0x00000000
        /*0010*/ 	.short	0x0007
        /*0012*/ 	.short	0x0030
        /*0014*/ 	.byte	0x00, 0xf0, 0x05, 0x00


	//----- nvinfo : EIATTR_KPARAM_INFO
	.align		4
.L_306:
        /*0018*/ 	.byte	0x04, 0x17
        /*001a*/ 	.short	(.L_308 - .L_307)
.L_307:
        /*001c*/ 	.word	0x00000000
        /*0020*/ 	.short	0x0006
        /*0022*/ 	.short	0x002c
        /*0024*/ 	.byte	0x00, 0xf0, 0x11, 0x00


	//----- nvinfo : EIATTR_KPARAM_INFO
	.align		4
.L_308:
        /*0028*/ 	.byte	0x04, 0x17
        /*002a*/ 	.short	(.L_310 - .L_309)
.L_309:
        /*002c*/ 	.word	0x00000000
        /*0030*/ 	.short	0x0005
        /*0032*/ 	.short	0x0028
        /*0034*/ 	.byte	0x00, 0xf0, 0x11, 0x00


	//----- nvinfo : EIATTR_KPARAM_INFO
	.align		4
.L_310:
        /*0038*/ 	.byte	0x04, 0x17
        /*003a*/ 	.short	(.L_312 - .L_311)
.L_311:
        /*003c*/ 	.word	0x00000000
        /*0040*/ 	.short	0x0004
        /*0042*/ 	.short	0x0020
        /*0044*/ 	.byte	0x00, 0xf0, 0x21, 0x00


	//----- nvinfo : EIATTR_KPARAM_INFO
	.align		4
.L_312:
        /*0048*/ 	.byte	0x04, 0x17
        /*004a*/ 	.short	(.L_314 - .L_313)
.L_313:
        /*004c*/ 	.word	0x00000000
        /*0050*/ 	.short	0x0003
        /*0052*/ 	.short	0x0018
        /*0054*/ 	.byte	0x00, 0xf5, 0x21, 0x00


	//----- nvinfo : EIATTR_KPARAM_INFO
	.align		4
.L_314:
        /*0058*/ 	.byte	0x04, 0x17
        /*005a*/ 	.short	(.L_316 - .L_315)
.L_315:
        /*005c*/ 	.word	0x00000000
        /*0060*/ 	.short	0x0002
        /*0062*/ 	.short	0x0010
        /*0064*/ 	.byte	0x00, 0xf5, 0x21, 0x00


	//----- nvinfo : EIATTR_KPARAM_INFO
	.align		4
.L_316:
        /*0068*/ 	.byte	0x04, 0x17
        /*006a*/ 	.short	(.L_318 - .L_317)
.L_317:
        /*006c*/ 	.word	0x00000000
        /*0070*/ 	.short	0x0001
        /*0072*/ 	.short	0x0008
        /*0074*/ 	.byte	0x00, 0xf5, 0x21, 0x00


	//----- nvinfo : EIATTR_KPARAM_INFO
	.align		4
.L_318:
        /*0078*/ 	.byte	0x04, 0x17
        /*007a*/ 	.short	(.L_320 - .L_319)
.L_319:
        /*007c*/ 	.word	0x00000000
        /*0080*/ 	.short	0x0000
        /*0082*/ 	.short	0x0000
        /*0084*/ 	.byte	0x00, 0xf5, 0x21, 0x00


	//----- nvinfo : EIATTR_SPARSE_MMA_MASK
	.align		4
.L_320:
        /*0088*/ 	.byte	0x03, 0x50
        /*008a*/ 	.short	0x0000


	//----- nvinfo : EIATTR_MAXREG_COUNT
	.align		4
        /*008c*/ 	.byte	0x03, 0x1b
        /*008e*/ 	.short	0x00ff


	//----- nvinfo : EIATTR_NUM_BARRIERS
	.align		4
        /*0090*/ 	.byte	0x02, 0x4c
        /*0092*/ 	.byte	0x01
	.zero		1


	//----- nvinfo : EIATTR_MERCURY_ISA_VERSION
	.align		4
        /*0094*/ 	.byte	0x03, 0x5f
        /*0096*/ 	.short	0x0101


	//----- nvinfo : EIATTR_COOP_GROUP_MASK_REGIDS
	.align		4
        /*0098*/ 	.byte	0x04, 0x29
        /*009a*/ 	.short	(.L_322 - .L_321)


	//   ....[0]....
.L_321:
        /*009c*/ 	.word	0xffffffff


	//   ....[1]....
        /*00a0*/ 	.word	0xffffffff


	//   ....[2]....
        /*00a4*/ 	.word	0xffffffff


	//   ....[3]....
        /*00a8*/ 	.word	0xffffffff


	//   ....[4]....
        /*00ac*/ 	.word	0xffffffff


	//----- nvinfo : EIATTR_COOP_GROUP_INSTR_OFFSETS
	.align		4
.L_322:
        /*00b0*/ 	.byte	0x04, 0x28
        /*00b2*/ 	.short	(.L_324 - .L_323)


	//   ....[0]....
.L_323:
        /*00b4*/ 	.word	0x000019f0


	//   ....[1]....
        /*00b8*/ 	.word	0x00001a10


	//   ....[2]....
        /*00bc*/ 	.word	0x00001a30


	//   ....[3]....
        /*00c0*/ 	.word	0x00001a50


	//   ....[4]....
        /*00c4*/ 	.word	0x00001a70


	//----- nvinfo : EIATTR_VRC_CTA_INIT_COUNT
	.align		4
.L_324:
        /*00c8*/ 	.byte	0x02, 0x4a
	.zero		1
	.zero		1


	//----- nvinfo : EIATTR_EXIT_INSTR_OFFSETS
	.align		4
        /*00cc*/ 	.byte	0x04, 0x1c
        /*00ce*/ 	.short	(.L_326 - .L_325)


	//   ....[0]....
.L_325:
        /*00d0*/ 	.word	0x000030e0


	//   ....[1]....
        /*00d4*/ 	.word	0x00003120


	//----- nvinfo : EIATTR_MAX_THREADS
	.align		4
.L_326:
        /*00d8*/ 	.byte	0x04, 0x05
        /*00da*/ 	.short	(.L_328 - .L_327)
.L_327:
        /*00dc*/ 	.word	0x00000100
        /*00e0*/ 	.word	0x00000001
        /*00e4*/ 	.word	0x00000001


	//----- nvinfo : EIATTR_CBANK_PARAM_SIZE
	.align		4
.L_328:
        /*00e8*/ 	.byte	0x03, 0x19
        /*00ea*/ 	.short	0x0031


	//----- nvinfo : EIATTR_PARAM_CBANK
	.align		4
        /*00ec*/ 	.byte	0x04, 0x0a
        /*00ee*/ 	.short	(.L_330 - .L_329)
	.align		4
.L_329:
        /*00f0*/ 	.word	index@(.nv.constant0._ZN3cub18CUB_300001_SM_10006detail10radix_sort31DeviceRadixSortSingleTileKernelINS1_5radix10policy_hubIiNS0_8NullTypeEyE10Policy1000ELNS0_9SortOrderE0EiS6_yNS1_21identity_decomposer_tEEEvPKT1_PSB_PKT2_PSF_T3_iiT4_)
        /*00f4*/ 	.short	0x0380
        /*00f6*/ 	.short	0x0031


	//----- nvinfo : EIATTR_SW_WAR
	.align		4
.L_330:
        /*00f8*/ 	.byte	0x04, 0x36
        /*00fa*/ 	.short	(.L_332 - .L_331)
.L_331:
        /*00fc*/ 	.word	0x00000008
.L_332:


//--------------------- .nv.info._ZN3cub18CUB_300001_SM_10006detail11EmptyKernelIvEEvv --------------------------
	.section	.nv.info._ZN3cub18CUB_300001_SM_10006detail11EmptyKernelIvEEvv,"",@"SHT_CUDA_INFO"
	.sectionflags	@""
	.align	4


	//----- nvinfo : EIATTR_CUDA_API_VERSION
	.align		4
        /*0000*/ 	.byte	0x04, 0x37
        /*0002*/ 	.short	(.L_334 - .L_333)
.L_333:
        /*0004*/ 	.word	0x00000082


	//----- nvinfo : EIATTR_SPARSE_MMA_MASK
	.align		4
.L_334:
        /*0008*/ 	.byte	0x03, 0x50
        /*000a*/ 	.short	0x0000


	//----- nvinfo : EIATTR_MAXREG_COUNT
	.align		4
        /*000c*/ 	.byte	0x03, 0x1b
        /*000e*/ 	.short	0x00ff


	//----- nvinfo : EIATTR_MERCURY_ISA_VERSION
	.align		4
        /*0010*/ 	.byte	0x03, 0x5f
        /*0012*/ 	.short	0x0101


	//----- nvinfo : EIATTR_VRC_CTA_INIT_COUNT
	.align		4
        /*0014*/ 	.byte	0x02, 0x4a
	.zero		1
	.zero		1


	//----- nvinfo : EIATTR_EXIT_INSTR_OFFSETS
	.align		4
        /*0018*/ 	.byte	0x04, 0x1c
        /*001a*/ 	.short	(.L_336 - .L_335)


	//   ....[0]....
.L_335:
        /*001c*/ 	.word	0x00000010


	//----- nvinfo : EIATTR_SW_WAR
	.align		4
.L_336:
        /*0020*/ 	.byte	0x04, 0x36
        /*0022*/ 	.short	(.L_338 - .L_337)
.L_337:
        /*0024*/ 	.word	0x00000008
.L_338:


//--------------------- .nv.info.sort_by_key_thrust --------------------------
	.section	.nv.info.sort_by_key_thrust,"",@"SHT_CUDA_INFO"
	.sectionflags	@""
	.align	4


	//----- nvinfo : EIATTR_CUDA_API_VERSION
	.align		4
        /*0000*/ 	.byte	0x04, 0x37
        /*0002*/ 	.short	(.L_340 - .L_339)
.L_339:
        /*0004*/ 	.word	0x00000082


	//----- nvinfo : EIATTR_KPARAM_INFO
	.align		4
.L_340:
        /*0008*/ 	.byte	0x04, 0x17
        /*000a*/ 	.short	(.L_342 - .L_341)
.L_341:
        /*000c*/ 	.word	0x00000000
        /*0010*/ 	.short	0x0002
        /*0012*/ 	.short	0x0010
        /*0014*/ 	.byte	0x00, 0xf5, 0x21, 0x00


	//----- nvinfo : EIATTR_KPARAM_INFO
	.align		4
.L_342:
        /*0018*/ 	.byte	0x04, 0x17
        /*001a*/ 	.short	(.L_344 - .L_343)
.L_343:
        /*001c*/ 	.word	0x00000000
        /*0020*/ 	.short	0x0001
        /*0022*/ 	.short	0x0008
        /*0024*/ 	.byte	0x00, 0xf5, 0x21, 0x00


	//----- nvinfo : EIATTR_KPARAM_INFO
	.align		4
.L_344:
        /*0028*/ 	.byte	0x04, 0x17
        /*002a*/ 	.short	(.L_346 - .L_345)
.L_345:
        /*002c*/ 	.word	0x00000000
        /*0030*/ 	.short	0x0000
        /*0032*/ 	.short	0x0000
        /*0034*/ 	.byte	0x00, 0xf0, 0x11, 0x00


	//----- nvinfo : EIATTR_SPARSE_MMA_MASK
	.align		4
.L_346:
        /*0038*/ 	.byte	0x03, 0x50
        /*003a*/ 	.short	0x0000


	//----- nvinfo : EIATTR_MAXREG_COUNT
	.align		4
        /*003c*/ 	.byte	0x03, 0x1b
        /*003e*/ 	.short	0x00ff


	//----- nvinfo : EIATTR_EXTERNS
	.align		4
        /*0040*/ 	.byte	0x04, 0x0f
        /*0042*/ 	.short	(.L_348 - .L_347)


	//   ....[0]....
	.align		4
.L_347:
        /*0044*/ 	.word	index@(vprintf)


	//   ....[1]....
	.align		4
        /*0048*/ 	.word	index@(malloc)


	//   ....[2]....
	.align		4
        /*004c*/ 	.word	index@(free)


	//----- nvinfo : EIATTR_MERCURY_ISA_VERSION
	.align		4
.L_348:
        /*0050*/ 	.byte	0x03, 0x5f
        /*0052*/ 	.short	0x0101


	//----- nvinfo : EIATTR_VRC_CTA_INIT_COUNT
	.align		4
        /*0054*/ 	.byte	0x02, 0x4a
	.zero		1
	.zero		1


	//----- nvinfo : EIATTR_SYSCALL_OFFSETS
	.align		4
        /*0058*/ 	.byte	0x04, 0x46
        /*005a*/ 	.short	(.L_350 - .L_349)


	//   ....[0]....
.L_349:
        /*005c*/ 	.word	0x000001a0


	//   ....[1]....
        /*0060*/ 	.word	0x00000240


	//   ....[2]....
        /*0064*/ 	.word	0x000002f0


	//   ....[3]....
        /*0068*/ 	.word	0x00000360


	//   ....[4]....
        /*006c*/ 	.word	0x00000400


	//   ....[5]....
        /*0070*/ 	.word	0x000004b0


	//   ....[6]....
        /*0074*/ 	.word	0x00005560


	//   ....[7]....
        /*0078*/ 	.word	0x000055b0


	//----- nvinfo : EIATTR_EXIT_INSTR_OFFSETS
	.align		4
.L_350:
        /*007c*/ 	.byte	0x04, 0x1c
        /*007e*/ 	.short	(.L_352 - .L_351)


	//   ....[0]....
.L_351:
        /*0080*/ 	.word	0x00005500


	//   ....[1]....
        /*0084*/ 	.word	0x000055c0


	//----- nvinfo : EIATTR_CRS_STACK_SIZE
	.align		4
.L_352:
        /*0088*/ 	.byte	0x04, 0x1e
        /*008a*/ 	.short	(.L_354 - .L_353)
.L_353:
        /*008c*/ 	.word	0x00000000


	//----- nvinfo : EIATTR_CBANK_PARAM_SIZE
	.align		4
.L_354:
        /*0090*/ 	.byte	0x03, 0x19
        /*0092*/ 	.short	0x0018


	//----- nvinfo : EIATTR_PARAM_CBANK
	.align		4
        /*0094*/ 	.byte	0x04, 0x0a
        /*0096*/ 	.short	(.L_356 - .L_355)
	.align		4
.L_355:
        /*0098*/ 	.word	index@(.nv.constant0.sort_by_key_thrust)
        /*009c*/ 	.short	0x0380
        /*009e*/ 	.short	0x0018


	//----- nvinfo : EIATTR_SW_WAR
	.align		4
.L_356:
        /*00a0*/ 	.byte	0x04, 0x36
        /*00a2*/ 	.short	(.L_358 - .L_357)
.L_357:
        /*00a4*/ 	.word	0x00000008
.L_358:


//--------------------- .nv.info.sort_thrust      --------------------------
	.section	.nv.info.sort_thrust,"",@"SHT_CUDA_INFO"
	.sectionflags	@""
	.align	4


	//----- nvinfo : EIATTR_CUDA_API_VERSION
	.align		4
        /*0000*/ 	.byte	0x04, 0x37
        /*0002*/ 	.short	(.L_360 - .L_359)
.L_359:
        /*0004*/ 	.word	0x00000082


	//----- nvinfo : EIATTR_KPARAM_INFO
	.align		4
.L_360:
        /*0008*/ 	.byte	0x04, 0x17
        /*000a*/ 	.short	(.L_362 - .L_361)
.L_361:
        /*000c*/ 	.word	0x00000000
        /*0010*/ 	.short	0x0001
        /*0012*/ 	.short	0x0008
        /*0014*/ 	.byte	0x00, 0xf5, 0x21, 0x00


	//----- nvinfo : EIATTR_KPARAM_INFO
	.align		4
.L_362:
        /*0018*/ 	.byte	0x04, 0x17
        /*001a*/ 	.short	(.L_364 - .L_363)
.L_363:
        /*001c*/ 	.word	0x00000000
        /*0020*/ 	.short	0x0000
        /*0022*/ 	.short	0x0000
        /*0024*/ 	.byte	0x00, 0xf0, 0x11, 0x00


	//----- nvinfo : EIATTR_SPARSE_MMA_MASK
	.align		4
.L_364:
        /*0028*/ 	.byte	0x03, 0x50
        /*002a*/ 	.short	0x0000


	//----- nvinfo : EIATTR_MAXREG_COUNT
	.align		4
        /*002c*/ 	.byte	0x03, 0x1b
        /*002e*/ 	.short	0x00ff


	//----- nvinfo : EIATTR_EXTERNS
	.align		4
        /*0030*/ 	.byte	0x04, 0x0f
        /*0032*/ 	.short	(.L_366 - .L_365)


	//   ....[0]....
	.align		4
.L_365:
        /*0034*/ 	.word	index@(vprintf)


	//   ....[1]....
	.align		4
        /*0038*/ 	.word	index@(malloc)


	//   ....[2]....
	.align		4
        /*003c*/ 	.word	index@(free)


	//----- nvinfo : EIATTR_MERCURY_ISA_VERSION
	.align		4
.L_366:
        /*0040*/ 	.byte	0x03, 0x5f
        /*0042*/ 	.short	0x0101


	//----- nvinfo : EIATTR_VRC_CTA_INIT_COUNT
	.align		4
        /*0044*/ 	.byte	0x02, 0x4a
	.zero		1
	.zero		1


	//----- nvinfo : EIATTR_SYSCALL_OFFSETS
	.align		4
        /*0048*/ 	.byte	0x04, 0x46
        /*004a*/ 	.short	(.L_368 - .L_367)


	//   ....[0]....
.L_367:
        /*004c*/ 	.word	0x00000130


	//   ....[1]....
        /*0050*/ 	.word	0x000001d0


	//   ....[2]....
        /*0054*/ 	.word	0x00000280


	//   ....[3]....
        /*0058*/ 	.word	0x00005fe0


	//----- nvinfo : EIATTR_EXIT_INSTR_OFFSETS
	.align		4
.L_368:
        /*005c*/ 	.byte	0x04, 0x1c
        /*005e*/ 	.short	(.L_370 - .L_369)


	//   ....[0]....
.L_369:
        /*0060*/ 	.word	0x00005f80


	//   ....[1]....
        /*0064*/ 	.word	0x00005ff0


	//----- nvinfo : EIATTR_CRS_STACK_SIZE
	.align		4
.L_370:
        /*0068*/ 	.byte	0x04, 0x1e
        /*006a*/ 	.short	(.L_372 - .L_371)
.L_371:
        /*006c*/ 	.word	0x00000000


	//----- nvinfo : EIATTR_CBANK_PARAM_SIZE
	.align		4
.L_372:
        /*0070*/ 	.byte	0x03, 0x19
        /*0072*/ 	.short	0x0010


	//----- nvinfo : EIATTR_PARAM_CBANK
	.align		4
        /*0074*/ 	.byte	0x04, 0x0a
        /*0076*/ 	.short	(.L_374 - .L_373)
	.align		4
.L_373:
        /*0078*/ 	.word	index@(.nv.constant0.sort_thrust)
        /*007c*/ 	.short	0x0380
        /*007e*/ 	.short	0x0010


	//----- nvinfo : EIATTR_SW_WAR
	.align		4
.L_374:
        /*0080*/ 	.byte	0x04, 0x36
        /*0082*/ 	.short	(.L_376 - .L_375)
.L_375:
        /*0084*/ 	.word	0x00000008
.L_376:


//--------------------- .nv.callgraph             --------------------------
	.section	.nv.callgraph,"",@"SHT_CUDA_CALLGRAPH"
	.align	4
	.sectionentsize	8
	.align		4
        /*0000*/ 	.word	0x00000000
	.align		4
        /*0004*/ 	.word	0xffffffff
	.align		4
        /*0008*/ 	.word	index@(sort_by_key_thrust)
	.align		4
        /*000c*/ 	.word	index@(vprintf)
	.align		4
        /*0010*/ 	.word	index@(sort_by_key_thrust)
	.align		4
        /*0014*/ 	.word	index@(free)
	.align		4
        /*0018*/ 	.word	index@(sort_by_key_thrust)
	.align		4
        /*001c*/ 	.word	index@(malloc)
	.align		4
        /*0020*/ 	.word	index@(sort_thrust)
	.align		4
        /*0024*/ 	.word	index@(vprintf)
	.align		4
        /*0028*/ 	.word	index@(sort_thrust)
	.align		4
        /*002c*/ 	.word	index@(free)
	.align		4
        /*0030*/ 	.word	index@(sort_thrust)
	.align		4
        /*0034*/ 	.word	index@(malloc)
	.align		4
        /*0038*/ 	.word	0x00000000
	.align		4
        /*003c*/ 	.word	0xfffffffe
	.align		4
        /*0040*/ 	.word	0x00000000
	.align		4
        /*0044*/ 	.word	0xfffffffd
	.align		4
        /*0048*/ 	.word	0x00000000
	.align		4
        /*004c*/ 	.word	0xfffffffc


//--------------------- .nv.constant4             --------------------------
	.section	.nv.constant4,"a",@progbits
	.align	8
	.align		8
.nv.constant4:
        /*0000*/ 	.dword	_ZN34_INTERNAL_58e9b15a_4_k_cu_f6fe19634cuda3std3__45__cpo5beginE
	.align		8
        /*0008*/ 	.dword	_ZN34_INTERNAL_58e9b15a_4_k_cu_f6fe19634cuda3std3__45__cpo3endE
	.align		8
        /*0010*/ 	.dword	_ZN34_INTERNAL_58e9b15a_4_k_cu_f6fe19634cuda3std3__45__cpo6cbeginE
	.align		8
        /*0018*/ 	.dword	_ZN34_INTERNAL_58e9b15a_4_k_cu_f6fe19634cuda3std3__45__cpo4cendE
	.align		8
        /*0020*/ 	.dword	_ZN34_INTERNAL_58e9b15a_4_k_cu_f6fe19634cuda3std3__45__cpo6rbeginE
	.align		8
        /*0028*/ 	.dword	_ZN34_INTERNAL_58e9b15a_4_k_cu_f6fe19634cuda3std3__45__cpo4rendE
	.align		8
        /*0030*/ 	.dword	_ZN34_INTERNAL_58e9b15a_4_k_cu_f6fe19634cuda3std3__45__cpo7crbeginE
	.align		8
        /*0038*/ 	.dword	_ZN34_INTERNAL_58e9b15a_4_k_cu_f6fe19634cuda3std3__45__cpo5crendE
	.align		8
        /*0040*/ 	.dword	_ZN34_INTERNAL_58e9b15a_4_k_cu_f6fe19634cuda3std3__436_GLOBAL__N__58e9b15a_4_k_cu_f6fe19636ignoreE
	.align		8
        /*0048*/ 	.dword	_ZN34_INTERNAL_58e9b15a_4_k_cu_f6fe19634cuda3std3__419piecewise_constructE
	.align		8
        /*0050*/ 	.dword	_ZN34_INTERNAL_58e9b15a_4_k_cu_f6fe19634cuda3std3__48in_placeE
	.align		8
        /*0058*/ 	.dword	_ZN34_INTERNAL_58e9b15a_4_k_cu_f6fe19634cuda3std3__420unreachable_sentinelE
	.align		8
        /*0060*/ 	.dword	_ZN34_INTERNAL_58e9b15a_4_k_cu_f6fe19634cuda3std3__47nulloptE
	.align		8
        /*0068*/ 	.dword	_ZN34_INTERNAL_58e9b15a_4_k_cu_f6fe19634cuda3std3__48unexpectE
	.align		8
        /*0070*/ 	.dword	_ZN34_INTERNAL_58e9b15a_4_k_cu_f6fe19634cuda3std6ranges3__45__cpo4swapE
	.align		8
        /*0078*/ 	.dword	_ZN34_INTERNAL_58e9b15a_4_k_cu_f6fe19634cuda3std6ranges3__45__cpo9iter_moveE
	.align		8
        /*0080*/ 	.dword	_ZN34_INTERNAL_58e9b15a_4_k_cu_f6fe19634cuda3std6ranges3__45__cpo5beginE
	.align		8
        /*0088*/ 	.dword	_ZN34_INTERNAL_58e9b15a_4_k_cu_f6fe19634cuda3std6ranges3__45__cpo3endE
	.align		8
        /*0090*/ 	.dword	_ZN34_INTERNAL_58e9b15a_4_k_cu_f6fe19634cuda3std6ranges3__45__cpo6cbeginE
	.align		8
        /*0098*/ 	.dword	_ZN34_INTERNAL_58e9b15a_4_k_cu_f6fe19634cuda3std6ranges3__45__cpo4cendE
	.align		8
        /*00a0*/ 	.dword	_ZN34_INTERNAL_58e9b15a_4_k_cu_f6fe19634cuda3std6ranges3__45__cpo7advanceE
	.align		8
        /*00a8*/ 	.dword	_ZN34_INTERNAL_58e9b15a_4_k_cu_f6fe19634cuda3std6ranges3__45__cpo9iter_swapE
	.align		8
        /*00b0*/ 	.dword	_ZN34_INTERNAL_58e9b15a_4_k_cu_f6fe19634cuda3std6ranges3__45__cpo4nextE
	.align		8
        /*00b8*/ 	.dword	_ZN34_INTERNAL_58e9b15a_4_k_cu_f6fe19634cuda3std6ranges3__45__cpo4prevE
	.align		8
        /*00c0*/ 	.dword	_ZN34_INTERNAL_58e9b15a_4_k_cu_f6fe19634cuda3std6ranges3__45__cpo4dataE
	.align		8
        /*00c8*/ 	.dword	_ZN34_INTERNAL_58e9b15a_4_k_cu_f6fe19634cuda3std6ranges3__45__cpo5cdataE
	.align		8
        /*00d0*/ 	.dword	_ZN34_INTERNAL_58e9b15a_4_k_cu_f6fe19634cuda3std6ranges3__45__cpo4sizeE
	.align		8
        /*00d8*/ 	.dword	_ZN34_INTERNAL_58e9b15a_4_k_cu_f6fe19634cuda3std6ranges3__45__cpo5ssizeE
	.align		8
        /*00e0*/ 	.dword	_ZN34_INTERNAL_58e9b15a_4_k_cu_f6fe19634cuda3std6ranges3__45__cpo8distanceE
	.align		8
        /*00e8*/ 	.dword	_ZN34_INTERNAL_58e9b15a_4_k_cu_f6fe19636thrust24THRUST_300001_SM_1000_NS8cuda_cub3parE
	.align		8
        /*00f0*/ 	.dword	_ZN34_INTERNAL_58e9b15a_4_k_cu_f6fe19636thrust24THRUST_300001_SM_1000_NS8cuda_cub10par_nosyncE
	.align		8
        /*00f8*/ 	.dword	_ZN34_INTERNAL_58e9b15a_4_k_cu_f6fe19636thrust24THRUST_300001_SM_1000_NS6system6detail10sequential3seqE
	.align		8
        /*0100*/ 	.dword	_ZN34_INTERNAL_58e9b15a_4_k_cu_f6fe19636thrust24THRUST_300001_SM_1000_NS6system3cpp3parE
	.align		8
        /*0108*/ 	.dword	_ZN34_INTERNAL_58e9b15a_4_k_cu_f6fe19636thrust24THRUST_300001_SM_1000_NS12placeholders2_1E
	.align		8
        /*0110*/ 	.dword	_ZN34_INTERNAL_58e9b15a_4_k_cu_f6fe19636thrust24THRUST_300001_SM_1000_NS12placeholders2_2E
	.align		8
        /*0118*/ 	.dword	_ZN34_INTERNAL_58e9b15a_4_k_cu_f6fe19636thrust24THRUST_300001_SM_1000_NS12placeholders2_3E
	.align		8
        /*0120*/ 	.dword	_ZN34_INTERNAL_58e9b15a_4_k_cu_f6fe19636thrust24THRUST_300001_SM_1000_NS12placeholders2_4E
	.align		8
        /*0128*/ 	.dword	_ZN34_INTERNAL_58e9b15a_4_k_cu_f6fe19636thrust24THRUST_300001_SM_1000_NS12placeholders2_5E
	.align		8
        /*0130*/ 	.dword	_ZN34_INTERNAL_58e9b15a_4_k_cu_f6fe19636thrust24THRUST_300001_SM_1000_NS12placeholders2_6E
	.align		8
        /*0138*/ 	.dword	_ZN34_INTERNAL_58e9b15a_4_k_cu_f6fe19636thrust24THRUST_300001_SM_1000_NS12placeholders2_7E
	.align		8
        /*0140*/ 	.dword	_ZN34_INTERNAL_58e9b15a_4_k_cu_f6fe19636thrust24THRUST_300001_SM_1000_NS12placeholders2_8E
	.align		8
        /*0148*/ 	.dword	_ZN34_INTERNAL_58e9b15a_4_k_cu_f6fe19636thrust24THRUST_300001_SM_1000_NS12placeholders2_9E
	.align		8
        /*0150*/ 	.dword	_ZN34_INTERNAL_58e9b15a_4_k_cu_f6fe19636thrust24THRUST_300001_SM_1000_NS12placeholders3_10E
	.align		8
        /*0158*/ 	.dword	_ZN34_INTERNAL_58e9b15a_4_k_cu_f6fe19636thrust24THRUST_300001_SM_1000_NS3seqE
	.align		8
        /*0160*/ 	.dword	_ZN34_INTERNAL_58e9b15a_4_k_cu_f6fe19636thrust24THRUST_300001_SM_1000_NS6deviceE
	.align		8
        /*0168*/ 	.dword	$str
	.align		8
        /*0170*/ 	.dword	$str$2
	.align		8
        /*0178*/ 	.dword	vprintf
	.align		8
        /*0180*/ 	.dword	malloc
	.align		8
        /*0188*/ 	.dword	free


//--------------------- .text._ZN3cub18CUB_300001_SM_10006detail10radix_sort29DeviceRadixSortOnesweepKernelINS1_5radix10policy_hubIiiyE10Policy1000ELNS0_9SortOrderE0EiiyiiNS1_21identity_decomposer_tEEEvPT5_SB_PT3_PKSC_PT1_PKSG_PT2_PKSK_T4_iiT6_ --------------------------
	.section	.text._ZN3cub18CUB_300001_SM_10006detail10radix_sort29DeviceRadixSortOnesweepKernelINS1_5radix10policy_hubIiiyE10Policy1000ELNS0_9SortOrderE0EiiyiiNS1_21identity_decomposer_tEEEvPT5_SB_PT3_PKSC_PT1_PKSG_PT2_PKSK_T4_iiT6_,"ax",@progbits
	.align	128
        .global         _ZN3cub18CUB_300001_SM_10006detail10radix_sort29DeviceRadixSortOnesweepKernelINS1_5radix10policy_hubIiiyE10Policy1000ELNS0_9SortOrderE0EiiyiiNS1_21identity_decomposer_tEEEvPT5_SB_PT3_PKSC_PT1_PKSG_PT2_PKSK_T4_iiT6_
        .type           _ZN3cub18CUB_300001_SM_10006detail10radix_sort29DeviceRadixSortOnesweepKernelINS1_5radix10policy_hubIiiyE10Policy1000ELNS0_9SortOrderE0EiiyiiNS1_21identity_decomposer_tEEEvPT5_SB_PT3_PKSC_PT1_PKSG_PT2_PKSK_T4_iiT6_,@function
        .size           _ZN3cub18CUB_300001_SM_10006detail10radix_sort29DeviceRadixSortOnesweepKernelINS1_5radix10policy_hubIiiyE10Policy1000ELNS0_9SortOrderE0EiiyiiNS1_21identity_decomposer_tEEEvPT5_SB_PT3_PKSC_PT1_PKSG_PT2_PKSK_T4_iiT6_,(.L_x_646 - _ZN3cub18CUB_300001_SM_10006detail10radix_sort29DeviceRadixSortOnesweepKernelINS1_5radix10policy_hubIiiyE10Policy1000ELNS0_9SortOrderE0EiiyiiNS1_21identity_decomposer_tEEEvPT5_SB_PT3_PKSC_PT1_PKSG_PT2_PKSK_T4_iiT6_)
        .other          _ZN3cub18CUB_300001_SM_10006detail10radix_sort29DeviceRadixSortOnesweepKernelINS1_5radix10policy_hubIiiyE10Policy1000ELNS0_9SortOrderE0EiiyiiNS1_21identity_decomposer_tEEEvPT5_SB_PT3_PKSC_PT1_PKSG_PT2_PKSK_T4_iiT6_,@"STO_CUDA_ENTRY STV_DEFAULT"
_ZN3cub18CUB_300001_SM_10006detail10radix_sort29DeviceRadixSortOnesweepKernelINS1_5radix10policy_hubIiiyE10Policy1000ELNS0_9SortOrderE0EiiyiiNS1_21identity_decomposer_tEEEvPT5_SB_PT3_PKSC_PT1_PKSG_PT2_PKSK_T4_iiT6_:
.text._ZN3cub18CUB_300001_SM_10006detail10radix_sort29DeviceRadixSortOnesweepKernelINS1_5radix10policy_hubIiiyE10Policy1000ELNS0_9SortOrderE0EiiyiiNS1_21identity_decomposer_tEEEvPT5_SB_PT3_PKSC_PT1_PKSG_PT2_PKSK_T4_iiT6_:
[----:B------:R-:W-:Y:S01]  /*0000*/  LDC R1, c[0x0][0x37c] ;  /* 0x0000df00ff017b82 */ /* 0x000fe20000000800 */
[----:B------:R-:W0:Y:S01]  /*0010*/  S2R R3, SR_TID.X ;  /* 0x0000000000037919 */ /* 0x000e220000002100 */
[----:B------:R-:W-:Y:S01]  /*0020*/  MOV R7, 0x400 ;  /* 0x0000040000077802 */ /* 0x000fe20000000f00 */
[----:B------:R-:W1:Y:S01]  /*0030*/  LDCU.64 UR6, c[0x0][0x358] ;  /* 0x00006b00ff0677ac */ /* 0x000e620008000a00 */
[----:B------:R-:W-:Y:S01]  /*0040*/  BSSY.RECONVERGENT B0, `(.L_x_0) ;  /* 0x000000c000007945 */ /* 0x000fe20003800200 */
[----:B------:R-:W2:Y:S01]  /*0050*/  S2R R0, SR_CgaCtaId ;  /* 0x0000000000007919 */ /* 0x000ea20000008800 */
[----:B0-----:R-:W-:Y:S02]  /*0060*/  ISETP.NE.AND P0, PT, R3, RZ, PT ;  /* 0x000000ff0300720c */ /* 0x001fe40003f05270 */
[----:B--2---:R-:W-:-:S11]  /*0070*/  LEA R7, R0, R7, 0x18 ;  /* 0x0000000700077211 */ /* 0x004fd600078ec0ff */
[----:B-1----:R-:W-:Y:S05]  /*0080*/  @P0 BRA `(.L_x_1) ;  /* 0x00000000001c0947 */ /* 0x002fea0003800000 */
[----:B------:R-:W0:Y:S01]  /*0090*/  LDC.64 R4, c[0x0][0x388] ;  /* 0x0000e200ff047b82 */ /* 0x000e220000000a00 */
[----:B------:R-:W-:-:S05]  /*00a0*/  IMAD.MOV.U32 R9, RZ, RZ, 0x1 ;  /* 0x00000001ff097424 */ /* 0x000fca00078e00ff */
[----:B0-----:R-:W2:Y:S02]  /*00b0*/  ATOMG.E.ADD.STRONG.GPU PT, R4, desc[UR6][R4.64], R9 ;  /* 0x80000009040479a8 */ /* 0x001ea400081ef106 */
[----:B------:R-:W0:Y:S01]  /*00c0*/  S2UR UR5, SR_CgaCtaId ;  /* 0x00000000000579c3 */ /* 0x000e220000008800 */
[----:B------:R-:W-:Y:S02]  /*00d0*/  UMOV UR4, 0x400 ;  /* 0x0000040000047882 */ /* 0x000fe40000000000 */
[----:B0-----:R-:W-:-:S09]  /*00e0*/  ULEA UR4, UR5, UR4, 0x18 ;  /* 0x0000000405047291 */ /* 0x001fd2000f8ec0ff */
[----:B--2---:R0:W-:Y:S03]  /*00f0*/  STS [UR4+0x6600], R4 ;  /* 0x00660004ff007988 */ /* 0x0041e60008000804 */
.L_x_1:
[----:B------:R-:W-:Y:S05]  /*0100*/  BSYNC.RECONVERGENT B0 ;  /* 0x0000000000007941 */ /* 0x000fea0003800200 */
.L_x_0:
[----:B------:R-:W-:Y:S06]  /*0110*/  BAR.SYNC.DEFER_BLOCKING 0x0 ;  /* 0x0000000000007b1d */ /* 0x000fec0000010000 */
[----:B------:R-:W1:Y:S01]  /*0120*/  LDCU UR4, c[0x0][0x3c0] ;  /* 0x00007800ff0477ac */ /* 0x000e620008000800 */
[----:B------:R-:W2:Y:S01]  /*0130*/  S2R R24, SR_LANEID ;  /* 0x0000000000187919 */ /* 0x000ea20000000000 */
[----:B------:R-:W3:Y:S02]  /*0140*/  LDS R42, [R7+0x6600] ;  /* 0x00660000072a7984 */ /* 0x000ee40000000800 */
[----:B---3--:R-:W-:-:S04]  /*0150*/  IMAD R0, R42, 0x1980, RZ ;  /* 0x000019802a007824 */ /* 0x008fc800078e02ff */
[----:B------:R-:W-:Y:S01]  /*0160*/  VIADD R47, R0, 0x1980 ;  /* 0x00001980002f7836 */ /* 0x000fe20000000000 */
[----:B------:R-:W-:-:S04]  /*0170*/  SHF.R.S32.HI R9, RZ, 0x1f, R0 ;  /* 0x0000001fff097819 */ /* 0x000fc80000011400 */
[----:B-1----:R-:W-:-:S13]  /*0180*/  ISETP.GT.AND P0, PT, R47, UR4, PT ;  /* 0x000000042f007c0c */ /* 0x002fda000bf04270 */
[----:B--2---:R-:W-:Y:S05]  /*0190*/  @P0 BRA `(.L_x_2) ;  /* 0x0000000000680947 */ /* 0x004fea0003800000 */
[----:B------:R-:W1:Y:S01]  /*01a0*/  LDCU.64 UR4, c[0x0][0x3a8] ;  /* 0x00007500ff0477ac */ /* 0x000e620008000a00 */
[C---:B0-----:R-:W-:Y:S02]  /*01b0*/  LOP3.LUT R4, R3.reuse, 0x1f, RZ, 0xc0, !PT ;  /* 0x0000001f03047812 */ /* 0x041fe400078ec0ff */
[----:B------:R-:W-:-:S05]  /*01c0*/  LOP3.LUT R41, R3, 0x3e0, RZ, 0xc0, !PT ;  /* 0x000003e003297812 */ /* 0x000fca00078ec0ff */
[----:B------:R-:W-:-:S05]  /*01d0*/  IMAD R5, R41, 0x11, R4 ;  /* 0x0000001129057824 */ /* 0x000fca00078e0204 */
[----:B------:R-:W-:-:S05]  /*01e0*/  IADD3 R5, P0, PT, R0, R5, RZ ;  /* 0x0000000500057210 */ /* 0x000fca0007f1e0ff */
[----:B------:R-:W-:Y:S01]  /*01f0*/  IMAD.X R0, RZ, RZ, R9, P0 ;  /* 0x000000ffff007224 */ /* 0x000fe200000e0609 */
[----:B-1----:R-:W-:-:S04]  /*0200*/  LEA R8, P0, R5, UR4, 0x2 ;  /* 0x0000000405087c11 */ /* 0x002fc8000f8010ff */
[----:B------:R-:W-:-:S05]  /*0210*/  LEA.HI.X R9, R5, UR5, R0, 0x2, P0 ;  /* 0x0000000505097c11 */ /* 0x000fca00080f1400 */
[----:B------:R0:W5:Y:S04]  /*0220*/  LDG.E R28, desc[UR6][R8.64] ;  /* 0x00000006081c7981 */ /* 0x000168000c1e1900 */
        /* <DEDUP_REMOVED lines=15> */
[----:B------:R0:W5:Y:S01]  /*0320*/  LDG.E R46, desc[UR6][R8.64+0x800] ;  /* 0x00080006082e7981 */ /* 0x000162000c1e1900 */
[----:B------:R-:W-:Y:S05]  /*0330*/  BRA `(.L_x_3) ;  /* 0x0000000400307947 */ /* 0x000fea0003800000 */
.L_x_2:
[----:B------:R-:W1:Y:S01]  /*0340*/  LDCU.64 UR8, c[0x0][0x3a8] ;  /* 0x00007500ff0877ac */ /* 0x000e620008000a00 */
[C---:B0-----:R-:W-:Y:S01]  /*0350*/  LOP3.LUT R4, R3.reuse, 0x1f, RZ, 0xc0, !PT ;  /* 0x0000001f03047812 */ /* 0x041fe200078ec0ff */
[----:B------:R-:W-:Y:S01]  /*0360*/  IMAD.MOV.U32 R28, RZ, RZ, 0x7fffffff ;  /* 0x7fffffffff1c7424 */ /* 0x000fe200078e00ff */
[----:B------:R-:W-:Y:S02]  /*0370*/  LOP3.LUT R41, R3, 0x3e0, RZ, 0xc0, !PT ;  /* 0x000003e003297812 */ /* 0x000fe400078ec0ff */
[----:B------:R-:W-:-:S03]  /*0380*/  IADD3 R5, PT, PT, -R0, UR4, RZ ;  /* 0x0000000400057c10 */ /* 0x000fc6000fffe1ff */
[----:B------:R-:W-:-:S04]  /*0390*/  IMAD R10, R41, 0x11, R4 ;  /* 0x00000011290a7824 */ /* 0x000fc800078e0204 */
[----:B------:R-:W-:Y:S01]  /*03a0*/  VIADD R8, R10, 0x40 ;  /* 0x000000400a087836 */ /* 0x000fe20000000000 */
[----:B------:R-:W-:Y:S01]  /*03b0*/  IADD3 R11, P0, PT, R0, R10, RZ ;  /* 0x0000000a000b7210 */ /* 0x000fe20007f1e0ff */
[C---:B------:R-:W-:Y:S01]  /*03c0*/  VIADD R0, R10.reuse, 0x60 ;  /* 0x000000600a007836 */ /* 0x040fe20000000000 */
[CC--:B------:R-:W-:Y:S01]  /*03d0*/  ISETP.GE.AND P2, PT, R10.reuse, R5.reuse, PT ;  /* 0x000000050a00720c */ /* 0x0c0fe20003f46270 */
[----:B------:R-:W-:Y:S01]  /*03e0*/  VIADD R6, R10, 0x20 ;  /* 0x000000200a067836 */ /* 0x000fe20000000000 */
[-C--:B------:R-:W-:Y:S01]  /*03f0*/  ISETP.GE.AND P4, PT, R8, R5.reuse, PT ;  /* 0x000000050800720c */ /* 0x080fe20003f86270 */
[----:B------:R-:W-:Y:S01]  /*0400*/  IMAD.X R12, RZ, RZ, R9, P0 ;  /* 0x000000ffff0c7224 */ /* 0x000fe200000e0609 */
[-C--:B------:R-:W-:Y:S01]  /*0410*/  ISETP.GE.AND P5, PT, R0, R5.reuse, PT ;  /* 0x000000050000720c */ /* 0x080fe20003fa6270 */
[----:B------:R-:W-:Y:S01]  /*0420*/  VIADD R0, R10, 0xa0 ;  /* 0x000000a00a007836 */ /* 0x000fe20000000000 */
[C---:B-1----:R-:W-:Y:S02]  /*0430*/  LEA R8, P0, R11.reuse, UR8, 0x2 ;  /* 0x000000080b087c11 */ /* 0x042fe4000f8010ff */
[----:B------:R-:W-:Y:S01]  /*0440*/  ISETP.GE.AND P3, PT, R6, R5, PT ;  /* 0x000000050600720c */ /* 0x000fe20003f66270 */
[----:B------:R-:W-:Y:S01]  /*0450*/  VIADD R6, R10, 0x80 ;  /* 0x000000800a067836 */ /* 0x000fe20000000000 */
[----:B------:R-:W-:-:S02]  /*0460*/  LEA.HI.X R9, R11, UR9, R12, 0x2, P0 ;  /* 0x000000090b097c11 */ /* 0x000fc400080f140c */
[-C--:B------:R-:W-:Y:S01]  /*0470*/  ISETP.GE.AND P0, PT, R0, R5.reuse, PT ;  /* 0x000000050000720c */ /* 0x080fe20003f06270 */
[----:B------:R-:W-:Y:S01]  /*0480*/  VIADD R0, R10, 0xe0 ;  /* 0x000000e00a007836 */ /* 0x000fe20000000000 */
[-C--:B------:R-:W-:Y:S01]  /*0490*/  ISETP.GE.AND P6, PT, R6, R5.reuse, PT ;  /* 0x000000050600720c */ /* 0x080fe20003fc6270 */
[----:B------:R1:W5:Y:S01]  /*04a0*/  @!P2 LDG.E R28, desc[UR6][R8.64] ;  /* 0x00000006081ca981 */ /* 0x000362000c1e1900 */
[----:B------:R-:W-:Y:S02]  /*04b0*/  IMAD.MOV.U32 R29, RZ, RZ, 0x7fffffff ;  /* 0x7fffffffff1d7424 */ /* 0x000fe400078e00ff */
[-C--:B------:R-:W-:Y:S01]  /*04c0*/  ISETP.GE.AND P2, PT, R0, R5.reuse, PT ;  /* 0x000000050000720c */ /* 0x080fe20003f46270 */
[C---:B------:R-:W-:Y:S02]  /*04d0*/  VIADD R0, R10.reuse, 0x100 ;  /* 0x000001000a007836 */ /* 0x040fe40000000000 */
[----:B------:R-:W-:Y:S01]  /*04e0*/  VIADD R6, R10, 0xc0 ;  /* 0x000000c00a067836 */ /* 0x000fe20000000000 */
[----:B------:R1:W5:Y:S01]  /*04f0*/  @!P3 LDG.E R29, desc[UR6][R8.64+0x80] ;  /* 0x00008006081db981 */ /* 0x000362000c1e1900 */
[----:B------:R-:W-:Y:S01]  /*0500*/  IMAD.MOV.U32 R31, RZ, RZ, 0x7fffffff ;  /* 0x7fffffffff1f7424 */ /* 0x000fe200078e00ff */
[-C--:B------:R-:W-:Y:S01]  /*0510*/  ISETP.GE.AND P3, PT, R0, R5.reuse, PT ;  /* 0x000000050000720c */ /* 0x080fe20003f66270 */
[----:B------:R-:W-:Y:S01]  /*0520*/  VIADD R0, R10, 0x140 ;  /* 0x000001400a007836 */ /* 0x000fe20000000000 */
[----:B------:R-:W-:Y:S01]  /*0530*/  ISETP.GE.AND P1, PT, R6, R5, PT ;  /* 0x000000050600720c */ /* 0x000fe20003f26270 */
[----:B------:R-:W-:-:S02]  /*0540*/  IMAD.MOV.U32 R32, RZ, RZ, 0x7fffffff ;  /* 0x7fffffffff207424 */ /* 0x000fc400078e00ff */
[----:B------:R1:W5:Y:S01]  /*0550*/  @!P5 LDG.E R31, desc[UR6][R8.64+0x180] ;  /* 0x00018006081fd981 */ /* 0x000362000c1e1900 */
[-C--:B------:R-:W-:Y:S01]  /*0560*/  ISETP.GE.AND P5, PT, R0, R5.reuse, PT ;  /* 0x000000050000720c */ /* 0x080fe20003fa6270 */
[C---:B------:R-:W-:Y:S02]  /*0570*/  VIADD R0, R10.reuse, 0x160 ;  /* 0x000001600a007836 */ /* 0x040fe40000000000 */
[----:B------:R-:W-:Y:S01]  /*0580*/  IMAD.MOV.U32 R30, RZ, RZ, 0x7fffffff ;  /* 0x7fffffffff1e7424 */ /* 0x000fe200078e00ff */
[----:B------:R1:W5:Y:S01]  /*0590*/  @!P6 LDG.E R32, desc[UR6][R8.64+0x200] ;  /* 0x000200060820e981 */ /* 0x000362000c1e1900 */
[----:B------:R-:W-:Y:S01]  /*05a0*/  VIADD R6, R10, 0x120 ;  /* 0x000001200a067836 */ /* 0x000fe20000000000 */
[-C--:B------:R-:W-:Y:S01]  /*05b0*/  ISETP.GE.AND P6, PT, R0, R5.reuse, PT ;  /* 0x000000050000720c */ /* 0x080fe20003fc6270 */
[----:B------:R-:W-:Y:S02]  /*05c0*/  IMAD.MOV.U32 R34, RZ, RZ, 0x7fffffff ;  /* 0x7fffffffff227424 */ /* 0x000fe400078e00ff */
[----:B------:R-:W-:Y:S01]  /*05d0*/  VIADD R0, R10, 0x1a0 ;  /* 0x000001a00a007836 */ /* 0x000fe20000000000 */
[----:B------:R1:W5:Y:S01]  /*05e0*/  @!P4 LDG.E R30, desc[UR6][R8.64+0x100] ;  /* 0x00010006081ec981 */ /* 0x000362000c1e1900 */
[----:B------:R-:W-:Y:S01]  /*05f0*/  ISETP.GE.AND P4, PT, R6, R5, PT ;  /* 0x000000050600720c */ /* 0x000fe20003f86270 */
[----:B------:R-:W-:-:S02]  /*0600*/  IMAD.MOV.U32 R33, RZ, RZ, 0x7fffffff ;  /* 0x7fffffffff217424 */ /* 0x000fc400078e00ff */
[----:B------:R1:W5:Y:S01]  /*0610*/  @!P1 LDG.E R34, desc[UR6][R8.64+0x300] ;  /* 0x0003000608229981 */ /* 0x000362000c1e1900 */
[----:B------:R-:W-:Y:S01]  /*0620*/  IMAD.MOV.U32 R35, RZ, RZ, 0x7fffffff ;  /* 0x7fffffffff237424 */ /* 0x000fe200078e00ff */
[-C--:B------:R-:W-:Y:S01]  /*0630*/  ISETP.GE.AND P1, PT, R0, R5.reuse, PT ;  /* 0x000000050000720c */ /* 0x080fe20003f26270 */
[C---:B------:R-:W-:Y:S01]  /*0640*/  VIADD R6, R10.reuse, 0x180 ;  /* 0x000001800a067836 */ /* 0x040fe20000000000 */
[----:B------:R1:W5:Y:S01]  /*0650*/  @!P0 LDG.E R33, desc[UR6][R8.64+0x280] ;  /* 0x0002800608218981 */ /* 0x000362000c1e1900 */
[----:B------:R-:W-:Y:S02]  /*0660*/  VIADD R0, R10, 0x1c0 ;  /* 0x000001c00a007836 */ /* 0x000fe40000000000 */
[----:B------:R-:W-:Y:S01]  /*0670*/  IMAD.MOV.U32 R36, RZ, RZ, 0x7fffffff ;  /* 0x7fffffffff247424 */ /* 0x000fe200078e00ff */
[----:B------:R1:W5:Y:S01]  /*0680*/  @!P2 LDG.E R35, desc[UR6][R8.64+0x380] ;  /* 0x000380060823a981 */ /* 0x000362000c1e1900 */
[----:B------:R-:W-:Y:S01]  /*0690*/  IMAD.MOV.U32 R37, RZ, RZ, 0x7fffffff ;  /* 0x7fffffffff257424 */ /* 0x000fe200078e00ff */
[-C--:B------:R-:W-:Y:S01]  /*06a0*/  ISETP.GE.AND P0, PT, R6, R5.reuse, PT ;  /* 0x000000050600720c */ /* 0x080fe20003f06270 */
[----:B------:R-:W-:Y:S01]  /*06b0*/  VIADD R6, R10, 0x1e0 ;  /* 0x000001e00a067836 */ /* 0x000fe20000000000 */
[-C--:B------:R-:W-:Y:S01]  /*06c0*/  ISETP.GE.AND P2, PT, R0, R5.reuse, PT ;  /* 0x000000050000720c */ /* 0x080fe20003f46270 */
[----:B------:R-:W-:Y:S01]  /*06d0*/  VIADD R0, R10, 0x200 ;  /* 0x000002000a007836 */ /* 0x000fe20000000000 */
[----:B------:R1:W5:Y:S02]  /*06e0*/  @!P3 LDG.E R36, desc[UR6][R8.64+0x400] ;  /* 0x000400060824b981 */ /* 0x000364000c1e1900 */
[----:B------:R-:W-:-:S02]  /*06f0*/  ISETP.GE.AND P3, PT, R6, R5, PT ;  /* 0x000000050600720c */ /* 0x000fc40003f66270 */
[----:B------:R1:W5:Y:S01]  /*0700*/  @!P4 LDG.E R37, desc[UR6][R8.64+0x480] ;  /* 0x000480060825c981 */ /* 0x000362000c1e1900 */
[----:B------:R-:W-:Y:S01]  /*0710*/  ISETP.GE.AND P4, PT, R0, R5, PT ;  /* 0x000000050000720c */ /* 0x000fe20003f86270 */
[----:B------:R-:W-:Y:S02]  /*0720*/  IMAD.MOV.U32 R38, RZ, RZ, 0x7fffffff ;  /* 0x7fffffffff267424 */ /* 0x000fe400078e00ff */
[----:B------:R-:W-:Y:S02]  /*0730*/  IMAD.MOV.U32 R39, RZ, RZ, 0x7fffffff ;  /* 0x7fffffffff277424 */ /* 0x000fe400078e00ff */
[----:B------:R-:W-:Y:S02]  /*0740*/  IMAD.MOV.U32 R40, RZ, RZ, 0x7fffffff ;  /* 0x7fffffffff287424 */ /* 0x000fe400078e00ff */
[----:B------:R-:W-:Y:S01]  /*0750*/  IMAD.MOV.U32 R43, RZ, RZ, 0x7fffffff ;  /* 0x7fffffffff2b7424 */ /* 0x000fe200078e00ff */
[----:B------:R1:W5:Y:S01]  /*0760*/  @!P5 LDG.E R38, desc[UR6][R8.64+0x500] ;  /* 0x000500060826d981 */ /* 0x000362000c1e1900 */
[----:B------:R-:W-:-:S02]  /*0770*/  IMAD.MOV.U32 R44, RZ, RZ, 0x7fffffff ;  /* 0x7fffffffff2c7424 */ /* 0x000fc400078e00ff */
[----:B------:R-:W-:Y:S01]  /*0780*/  IMAD.MOV.U32 R45, RZ, RZ, 0x7fffffff ;  /* 0x7fffffffff2d7424 */ /* 0x000fe200078e00ff */
[----:B------:R1:W5:Y:S01]  /*0790*/  @!P6 LDG.E R39, desc[UR6][R8.64+0x580] ;  /* 0x000580060827e981 */ /* 0x000362000c1e1900 */
[----:B------:R-:W-:-:S03]  /*07a0*/  IMAD.MOV.U32 R46, RZ, RZ, 0x7fffffff ;  /* 0x7fffffffff2e7424 */ /* 0x000fc600078e00ff */
[----:B------:R1:W5:Y:S04]  /*07b0*/  @!P0 LDG.E R40, desc[UR6][R8.64+0x600] ;  /* 0x0006000608288981 */ /* 0x000368000c1e1900 */
[----:B------:R1:W5:Y:S04]  /*07c0*/  @!P1 LDG.E R43, desc[UR6][R8.64+0x680] ;  /* 0x00068006082b9981 */ /* 0x000368000c1e1900 */
[----:B------:R1:W5:Y:S04]  /*07d0*/  @!P2 LDG.E R44, desc[UR6][R8.64+0x700] ;  /* 0x00070006082ca981 */ /* 0x000368000c1e1900 */
[----:B------:R1:W5:Y:S04]  /*07e0*/  @!P3 LDG.E R45, desc[UR6][R8.64+0x780] ;  /* 0x00078006082db981 */ /* 0x000368000c1e1900 */
[----:B------:R1:W5:Y:S02]  /*07f0*/  @!P4 LDG.E R46, desc[UR6][R8.64+0x800] ;  /* 0x00080006082ec981 */ /* 0x000364000c1e1900 */
.L_x_3:
[----:B------:R-:W-:Y:S01]  /*0800*/  VIMNMX R5, PT, PT, R24, 0xe0, !PT ;  /* 0x000000e018057848 */ /* 0x000fe20007fe0100 */
[----:B------:R-:W2:Y:S01]  /*0810*/  LDCU UR4, c[0x0][0x3c8] ;  /* 0x00007900ff0477ac */ /* 0x000ea20008000800 */
[----:B------:R-:W-:Y:S01]  /*0820*/  SHF.R.U32.HI R0, RZ, 0x5, R3 ;  /* 0x00000005ff007819 */ /* 0x000fe20000011603 */
[----:B------:R-:W-:Y:S01]  /*0830*/  BSSY.RECONVERGENT B0, `(.L_x_4) ;  /* 0x0000025000007945 */ /* 0x000fe20003800200 */
[--C-:B------:R-:W-:Y:S01]  /*0840*/  IADD3 R5, PT, PT, R5, 0x1f, -R24.reuse ;  /* 0x0000001f05057810 */ /* 0x100fe20007ffe818 */
[----:B------:R-:W-:Y:S01]  /*0850*/  UMOV UR5, 0xffffffff ;  /* 0xffffffff00057882 */ /* 0x000fe20000000000 */
[----:B01----:R-:W-:Y:S02]  /*0860*/  IMAD.MOV.U32 R8, RZ, RZ, R24 ;  /* 0x000000ffff087224 */ /* 0x003fe400078e0018 */
[C---:B------:R-:W-:Y:S01]  /*0870*/  ISETP.GE.U32.AND P0, PT, R5.reuse, 0x1e0, PT ;  /* 0x000001e00500780c */ /* 0x040fe20003f06070 */
[----:B------:R-:W-:Y:S01]  /*0880*/  IMAD.SHL.U32 R0, R0, 0x400, RZ ;  /* 0x0000040000007824 */ /* 0x000fe200078e00ff */
[----:B------:R-:W-:-:S04]  /*0890*/  LEA.HI R6, R5, 0x1, RZ, 0x1b ;  /* 0x0000000105067811 */ /* 0x000fc800078fd8ff */
[----:B------:R-:W-:-:S04]  /*08a0*/  LOP3.LUT R9, R6, 0xf, RZ, 0xc0, !PT ;  /* 0x0000000f06097812 */ /* 0x000fc800078ec0ff */
[----:B------:R-:W-:Y:S01]  /*08b0*/  ISETP.NE.AND P1, PT, R9, RZ, PT ;  /* 0x000000ff0900720c */ /* 0x000fe20003f25270 */
[----:B--2---:R-:W-:Y:S02]  /*08c0*/  USHF.L.U32 UR4, UR5, UR4, URZ ;  /* 0x0000000405047299 */ /* 0x004fe400080006ff */
[----:B------:R-:W-:Y:S10]  /*08d0*/  @!P0 BRA `(.L_x_5) ;  /* 0x0000000000688947 */ /* 0x000ff40003800000 */
[----:B------:R-:W-:Y:S01]  /*08e0*/  IMAD R10, R24, 0x4, R0 ;  /* 0x00000004180a7824 */ /* 0x000fe200078e0200 */
[----:B------:R-:W-:Y:S01]  /*08f0*/  LOP3.LUT R5, R6, 0xffffff0, RZ, 0xc0, !PT ;  /* 0x0ffffff006057812 */ /* 0x000fe200078ec0ff */
[----:B------:R-:W-:-:S03]  /*0900*/  IMAD.MOV.U32 R8, RZ, RZ, R24 ;  /* 0x000000ffff087224 */ /* 0x000fc600078e0018 */
[----:B------:R-:W-:Y:S01]  /*0910*/  IADD3 R10, PT, PT, R10, 0x400, R7 ;  /* 0x000004000a0a7810 */ /* 0x000fe20007ffe007 */
[----:B------:R-:W-:-:S07]  /*0920*/  IMAD.MOV R5, RZ, RZ, -R5 ;  /* 0x000000ffff057224 */ /* 0x000fce00078e0a05 */
.L_x_6:
[----:B------:R-:W-:Y:S01]  /*0930*/  VIADD R5, R5, 0x10 ;  /* 0x0000001005057836 */ /* 0x000fe20000000000 */
[----:B------:R-:W-:Y:S01]  /*0940*/  STS [R10+-0x400], RZ ;  /* 0xfffc00ff0a007388 */ /* 0x000fe20000000800 */
[----:B------:R-:W-:-:S03]  /*0950*/  VIADD R8, R8, 0x200 ;  /* 0x0000020008087836 */ /* 0x000fc60000000000 */
[----:B------:R-:W-:Y:S01]  /*0960*/  ISETP.NE.AND P0, PT, R5, RZ, PT ;  /* 0x000000ff0500720c */ /* 0x000fe20003f05270 */
[----:B------:R-:W-:Y:S04]  /*0970*/  STS [R10+-0x380], RZ ;  /* 0xfffc80ff0a007388 */ /* 0x000fe80000000800 */
[----:B------:R-:W-:Y:S04]  /*0980*/  STS [R10+-0x300], RZ ;  /* 0xfffd00ff0a007388 */ /* 0x000fe80000000800 */
[----:B------:R-:W-:Y:S04]  /*0990*/  STS [R10+-0x280], RZ ;  /* 0xfffd80ff0a007388 */ /* 0x000fe80000000800 */
[----:B------:R-:W-:Y:S04]  /*09a0*/  STS [R10+-0x200], RZ ;  /* 0xfffe00ff0a007388 */ /* 0x000fe80000000800 */
[----:B------:R-:W-:Y:S04]  /*09b0*/  STS [R10+-0x180], RZ ;  /* 0xfffe80ff0a007388 */ /* 0x000fe80000000800 */
[----:B------:R-:W-:Y:S04]  /*09c0*/  STS [R10+-0x100], RZ ;  /* 0xffff00ff0a007388 */ /* 0x000fe80000000800 */
[----:B------:R-:W-:Y:S04]  /*09d0*/  STS [R10+-0x80], RZ ;  /* 0xffff80ff0a007388 */ /* 0x000fe80000000800 */
[----:B------:R-:W-:Y:S04]  /*09e0*/  STS [R10], RZ ;  /* 0x000000ff0a007388 */ /* 0x000fe80000000800 */
[----:B------:R-:W-:Y:S04]  /*09f0*/  STS [R10+0x80], RZ ;  /* 0x000080ff0a007388 */ /* 0x000fe80000000800 */
[----:B------:R-:W-:Y:S04]  /*0a00*/  STS [R10+0x100], RZ ;  /* 0x000100ff0a007388 */ /* 0x000fe80000000800 */
[----:B------:R-:W-:Y:S04]  /*0a10*/  STS [R10+0x180], RZ ;  /* 0x000180ff0a007388 */ /* 0x000fe80000000800 */
[----:B------:R-:W-:Y:S04]  /*0a20*/  STS [R10+0x200], RZ ;  /* 0x000200ff0a007388 */ /* 0x000fe80000000800 */
[----:B------:R-:W-:Y:S04]  /*0a30*/  STS [R10+0x280], RZ ;  /* 0x000280ff0a007388 */ /* 0x000fe80000000800 */
[----:B------:R-:W-:Y:S04]  /*0a40*/  STS [R10+0x300], RZ ;  /* 0x000300ff0a007388 */ /* 0x000fe80000000800 */
[----:B------:R0:W-:Y:S02]  /*0a50*/  STS [R10+0x380], RZ ;  /* 0x000380ff0a007388 */ /* 0x0001e40000000800 */
[----:B0-----:R-:W-:Y:S01]  /*0a60*/  VIADD R10, R10, 0x800 ;  /* 0x000008000a0a7836 */ /* 0x001fe20000000000 */
[----:B------:R-:W-:Y:S06]  /*0a70*/  @P0 BRA `(.L_x_6) ;  /* 0xfffffffc00ac0947 */ /* 0x000fec000383ffff */
.L_x_5:
[----:B------:R-:W-:Y:S05]  /*0a80*/  BSYNC.RECONVERGENT B0 ;  /* 0x0000000000007941 */ /* 0x000fea0003800200 */
.L_x_4:
[----:B------:R-:W-:Y:S01]  /*0a90*/  BSSY.RECONVERGENT B0, `(.L_x_7) ;  /* 0x0000026000007945 */ /* 0x000fe20003800200 */
[----:B------:R-:W-:-:S03]  /*0aa0*/  IMAD.IADD R5, R7, 0x1, R0 ;  /* 0x0000000107057824 */ /* 0x000fc600078e0200 */
[----:B------:R-:W-:Y:S05]  /*0ab0*/  @!P1 BRA `(.L_x_8) ;  /* 0x00000000008c9947 */ /* 0x000fea0003800000 */
[----:B------:R-:W-:Y:S01]  /*0ac0*/  ISETP.GE.U32.AND P0, PT, R9, 0x8, PT ;  /* 0x000000080900780c */ /* 0x000fe20003f06070 */
[----:B------:R-:W-:Y:S01]  /*0ad0*/  BSSY.RECONVERGENT B1, `(.L_x_9) ;  /* 0x000000e000017945 */ /* 0x000fe20003800200 */
[----:B------:R-:W-:-:S04]  /*0ae0*/  LOP3.LUT R10, R6, 0x7, RZ, 0xc0, !PT ;  /* 0x00000007060a7812 */ /* 0x000fc800078ec0ff */
[----:B------:R-:W-:-:S07]  /*0af0*/  ISETP.NE.AND P1, PT, R10, RZ, PT ;  /* 0x000000ff0a00720c */ /* 0x000fce0003f25270 */
[----:B------:R-:W-:Y:S06]  /*0b00*/  @!P0 BRA `(.L_x_10) ;  /* 0x0000000000288947 */ /* 0x000fec0003800000 */
[C---:B------:R-:W-:Y:S02]  /*0b10*/  IMAD R9, R8.reuse, 0x4, R5 ;  /* 0x0000000408097824 */ /* 0x040fe400078e0205 */
[----:B------:R-:W-:-:S03]  /*0b20*/  VIADD R8, R8, 0x100 ;  /* 0x0000010008087836 */ /* 0x000fc60000000000 */
[----:B------:R0:W-:Y:S04]  /*0b30*/  STS [R9], RZ ;  /* 0x000000ff09007388 */ /* 0x0001e80000000800 */
[----:B------:R0:W-:Y:S04]  /*0b40*/  STS [R9+0x80], RZ ;  /* 0x000080ff09007388 */ /* 0x0001e80000000800 */
[----:B------:R0:W-:Y:S04]  /*0b50*/  STS [R9+0x100], RZ ;  /* 0x000100ff09007388 */ /* 0x0001e80000000800 */
[----:B------:R0:W-:Y:S04]  /*0b60*/  STS [R9+0x180], RZ ;  /* 0x000180ff09007388 */ /* 0x0001e80000000800 */
[----:B------:R0:W-:Y:S04]  /*0b70*/  STS [R9+0x200], RZ ;  /* 0x000200ff09007388 */ /* 0x0001e80000000800 */
[----:B------:R0:W-:Y:S04]  /*0b80*/  STS [R9+0x280], RZ ;  /* 0x000280ff09007388 */ /* 0x0001e80000000800 */
[----:B------:R0:W-:Y:S04]  /*0b90*/  STS [R9+0x300], RZ ;  /* 0x000300ff09007388 */ /* 0x0001e80000000800 */
[----:B------:R0:W-:Y:S02]  /*0ba0*/  STS [R9+0x380], RZ ;  /* 0x000380ff09007388 */ /* 0x0001e40000000800 */
.L_x_10:
[----:B------:R-:W-:Y:S05]  /*0bb0*/  BSYNC.RECONVERGENT B1 ;  /* 0x0000000000017941 */ /* 0x000fea0003800200 */
.L_x_9:
[----:B------:R-:W-:Y:S05]  /*0bc0*/  @!P1 BRA `(.L_x_8) ;  /* 0x0000000000489947 */ /* 0x000fea0003800000 */
[----:B------:R-:W-:Y:S02]  /*0bd0*/  ISETP.GE.U32.AND P0, PT, R10, 0x4, PT ;  /* 0x000000040a00780c */ /* 0x000fe40003f06070 */
[----:B------:R-:W-:-:S04]  /*0be0*/  LOP3.LUT R6, R6, 0x3, RZ, 0xc0, !PT ;  /* 0x0000000306067812 */ /* 0x000fc800078ec0ff */
[----:B------:R-:W-:-:S07]  /*0bf0*/  ISETP.NE.AND P1, PT, R6, RZ, PT ;  /* 0x000000ff0600720c */ /* 0x000fce0003f25270 */
[C---:B0-----:R-:W-:Y:S02]  /*0c00*/  @P0 IMAD R9, R8.reuse, 0x4, R5 ;  /* 0x0000000408090824 */ /* 0x041fe400078e0205 */
[----:B------:R-:W-:-:S03]  /*0c10*/  @P0 VIADD R8, R8, 0x80 ;  /* 0x0000008008080836 */ /* 0x000fc60000000000 */
[----:B------:R1:W-:Y:S04]  /*0c20*/  @P0 STS [R9], RZ ;  /* 0x000000ff09000388 */ /* 0x0003e80000000800 */
[----:B------:R1:W-:Y:S04]  /*0c30*/  @P0 STS [R9+0x80], RZ ;  /* 0x000080ff09000388 */ /* 0x0003e80000000800 */
[----:B------:R1:W-:Y:S04]  /*0c40*/  @P0 STS [R9+0x100], RZ ;  /* 0x000100ff09000388 */ /* 0x0003e80000000800 */
[----:B------:R1:W-:Y:S01]  /*0c50*/  @P0 STS [R9+0x180], RZ ;  /* 0x000180ff09000388 */ /* 0x0003e20000000800 */
[----:B------:R-:W-:Y:S05]  /*0c60*/  @!P1 BRA `(.L_x_8) ;  /* 0x0000000000209947 */ /* 0x000fea0003800000 */
[----:B------:R-:W-:Y:S02]  /*0c70*/  IMAD R0, R8, 0x4, R0 ;  /* 0x0000000408007824 */ /* 0x000fe400078e0200 */
[----:B------:R-:W-:Y:S02]  /*0c80*/  IMAD.MOV R6, RZ, RZ, -R6 ;  /* 0x000000ffff067224 */ /* 0x000fe400078e0a06 */
[----:B------:R-:W-:-:S07]  /*0c90*/  IMAD.IADD R0, R7, 0x1, R0 ;  /* 0x0000000107007824 */ /* 0x000fce00078e0200 */
.L_x_11:
[----:B------:R-:W-:Y:S01]  /*0ca0*/  VIADD R6, R6, 0x1 ;  /* 0x0000000106067836 */ /* 0x000fe20000000000 */
[----:B------:R0:W-:Y:S04]  /*0cb0*/  STS [R0], RZ ;  /* 0x000000ff00007388 */ /* 0x0001e80000000800 */
[----:B------:R-:W-:Y:S01]  /*0cc0*/  ISETP.NE.AND P0, PT, R6, RZ, PT ;  /* 0x000000ff0600720c */ /* 0x000fe20003f05270 */
[----:B0-----:R-:W-:-:S12]  /*0cd0*/  VIADD R0, R0, 0x80 ;  /* 0x0000008000007836 */ /* 0x001fd80000000000 */
[----:B------:R-:W-:Y:S05]  /*0ce0*/  @P0 BRA `(.L_x_11) ;  /* 0xfffffffc00ec0947 */ /* 0x000fea000383ffff */
.L_x_8:
[----:B------:R-:W-:Y:S05]  /*0cf0*/  BSYNC.RECONVERGENT B0 ;  /* 0x0000000000007941 */ /* 0x000fea0003800200 */
.L_x_7:
[----:B------:R-:W2:Y:S01]  /*0d00*/  LDCU UR5, c[0x0][0x3c4] ;  /* 0x00007880ff0577ac */ /* 0x000ea20008000800 */
[----:B-----5:R-:W-:Y:S01]  /*0d10*/  LOP3.LUT R27, R28, 0x80000000, RZ, 0x3c, !PT ;  /* 0x800000001c1b7812 */ /* 0x020fe200078e3cff */
[----:B------:R-:W-:Y:S01]  /*0d20*/  BSSY.RECONVERGENT B0, `(.L_x_12) ;  /* 0x0000080000007945 */ /* 0x000fe20003800200 */
[----:B------:R-:W-:Y:S02]  /*0d30*/  LOP3.LUT R22, R29, 0x80000000, RZ, 0x3c, !PT ;  /* 0x800000001d167812 */ /* 0x000fe400078e3cff */
[----:B------:R-:W-:Y:S02]  /*0d40*/  LOP3.LUT R21, R30, 0x80000000, RZ, 0x3c, !PT ;  /* 0x800000001e157812 */ /* 0x000fe400078e3cff */
[----:B------:R-:W-:Y:S02]  /*0d50*/  LOP3.LUT R18, R31, 0x80000000, RZ, 0x3c, !PT ;  /* 0x800000001f127812 */ /* 0x000fe400078e3cff */
[----:B------:R-:W-:Y:S02]  /*0d60*/  LOP3.LUT R20, R33, 0x80000000, RZ, 0x3c, !PT ;  /* 0x8000000021147812 */ /* 0x000fe400078e3cff */
[----:B------:R-:W-:-:S02]  /*0d70*/  LOP3.LUT R23, R32, 0x80000000, RZ, 0x3c, !PT ;  /* 0x8000000020177812 */ /* 0x000fc400078e3cff */
[----:B------:R-:W-:Y:S02]  /*0d80*/  LOP3.LUT R25, R34, 0x80000000, RZ, 0x3c, !PT ;  /* 0x8000000022197812 */ /* 0x000fe400078e3cff */
[----:B------:R-:W-:Y:S02]  /*0d90*/  LOP3.LUT R17, R36, 0x80000000, RZ, 0x3c, !PT ;  /* 0x8000000024117812 */ /* 0x000fe400078e3cff */
[----:B------:R-:W-:Y:S02]  /*0da0*/  LOP3.LUT R19, R38, 0x80000000, RZ, 0x3c, !PT ;  /* 0x8000000026137812 */ /* 0x000fe400078e3cff */
[----:B--2---:R-:W-:Y:S02]  /*0db0*/  SHF.R.U32.HI R49, RZ, UR5, R27 ;  /* 0x00000005ff317c19 */ /* 0x004fe4000801161b */
[----:B------:R-:W-:Y:S02]  /*0dc0*/  SHF.R.U32.HI R52, RZ, UR5, R22 ;  /* 0x00000005ff347c19 */ /* 0x000fe40008011616 */
[----:B------:R-:W-:-:S02]  /*0dd0*/  LOP3.LUT R49, R49, UR4, RZ, 0x30, !PT ;  /* 0x0000000431317c12 */ /* 0x000fc4000f8e30ff */
[----:B------:R-:W-:Y:S02]  /*0de0*/  LOP3.LUT R52, R52, UR4, RZ, 0x30, !PT ;  /* 0x0000000434347c12 */ /* 0x000fe4000f8e30ff */
[----:B------:R-:W-:Y:S01]  /*0df0*/  SHF.R.U32.HI R56, RZ, UR5, R21 ;  /* 0x00000005ff387c19 */ /* 0x000fe20008011615 */
[--C-:B------:R-:W-:Y:S01]  /*0e00*/  IMAD R0, R49, 0x4, R5.reuse ;  /* 0x0000000431007824 */ /* 0x100fe200078e0205 */
[----:B------:R-:W-:Y:S01]  /*0e10*/  SHF.R.U32.HI R48, RZ, UR5, R18 ;  /* 0x00000005ff307c19 */ /* 0x000fe20008011612 */
[----:B------:R-:W-:Y:S01]  /*0e20*/  IMAD R6, R52, 0x4, R5 ;  /* 0x0000000434067824 */ /* 0x000fe200078e0205 */
[----:B------:R-:W-:Y:S01]  /*0e30*/  LOP3.LUT R56, R56, UR4, RZ, 0x30, !PT ;  /* 0x0000000438387c12 */ /* 0x000fe2000f8e30ff */
[----:B------:R-:W-:Y:S01]  /*0e40*/  NOP ;  /* 0x0000000000007918 */ /* 0x000fe20000000000 */
[----:B01----:R-:W-:Y:S01]  /*0e50*/  SHF.R.U32.HI R9, RZ, UR5, R20 ;  /* 0x00000005ff097c19 */ /* 0x003fe20008011614 */
[----:B------:R0:W-:Y:S01]  /*0e60*/  ATOMS.POPC.INC.32 RZ, [R0+URZ] ;  /* 0x0000000000ff7f8c */ /* 0x0001e2000d8000ff */
[----:B------:R-:W-:-:S02]  /*0e70*/  LOP3.LUT R48, R48, UR4, RZ, 0x30, !PT ;  /* 0x0000000430307c12 */ /* 0x000fc4000f8e30ff */
[----:B------:R-:W-:Y:S01]  /*0e80*/  SHF.R.U32.HI R8, RZ, UR5, R23 ;  /* 0x00000005ff087c19 */ /* 0x000fe20008011617 */
[----:B------:R1:W-:Y:S01]  /*0e90*/  ATOMS.POPC.INC.32 RZ, [R6+URZ] ;  /* 0x0000000006ff7f8c */ /* 0x0003e2000d8000ff */
[----:B------:R-:W-:Y:S02]  /*0ea0*/  SHF.R.U32.HI R11, RZ, UR5, R25 ;  /* 0x00000005ff0b7c19 */ /* 0x000fe40008011619 */
[----:B------:R-:W-:Y:S01]  /*0eb0*/  LOP3.LUT R10, R9, UR4, RZ, 0x30, !PT ;  /* 0x00000004090a7c12 */ /* 0x000fe2000f8e30ff */
[--C-:B0-----:R-:W-:Y:S01]  /*0ec0*/  IMAD R0, R56, 0x4, R5.reuse ;  /* 0x0000000438007824 */ /* 0x101fe200078e0205 */
[----:B------:R-:W-:Y:S02]  /*0ed0*/  LOP3.LUT R8, R8, UR4, RZ, 0x30, !PT ;  /* 0x0000000408087c12 */ /* 0x000fe4000f8e30ff */
[----:B------:R-:W-:Y:S01]  /*0ee0*/  LOP3.LUT R12, R11, UR4, RZ, 0x30, !PT ;  /* 0x000000040b0c7c12 */ /* 0x000fe2000f8e30ff */
[--C-:B-1----:R-:W-:Y:S01]  /*0ef0*/  IMAD R6, R48, 0x4, R5.reuse ;  /* 0x0000000430067824 */ /* 0x102fe200078e0205 */
[----:B------:R0:W-:Y:S01]  /*0f00*/  ATOMS.POPC.INC.32 RZ, [R0+URZ] ;  /* 0x0000000000ff7f8c */ /* 0x0001e2000d8000ff */
[--C-:B------:R-:W-:Y:S01]  /*0f10*/  IMAD R9, R10, 0x4, R5.reuse ;  /* 0x000000040a097824 */ /* 0x100fe200078e0205 */
[----:B------:R-:W-:Y:S01]  /*0f20*/  LOP3.LUT R10, R35, 0x80000000, RZ, 0x3c, !PT ;  /* 0x80000000230a7812 */ /* 0x000fe200078e3cff */
[--C-:B------:R-:W-:Y:S01]  /*0f30*/  IMAD R8, R8, 0x4, R5.reuse ;  /* 0x0000000408087824 */ /* 0x100fe200078e0205 */
[----:B------:R1:W-:Y:S01]  /*0f40*/  ATOMS.POPC.INC.32 RZ, [R6+URZ] ;  /* 0x0000000006ff7f8c */ /* 0x0003e2000d8000ff */
[----:B------:R-:W-:Y:S01]  /*0f50*/  IMAD R11, R12, 0x4, R5 ;  /* 0x000000040c0b7824 */ /* 0x000fe200078e0205 */
[----:B------:R-:W-:-:S02]  /*0f60*/  LOP3.LUT R12, R37, 0x80000000, RZ, 0x3c, !PT ;  /* 0x80000000250c7812 */ /* 0x000fc400078e3cff */
[----:B------:R-:W-:Y:S01]  /*0f70*/  LOP3.LUT R16, R39, 0x80000000, RZ, 0x3c, !PT ;  /* 0x8000000027107812 */ /* 0x000fe200078e3cff */
[----:B------:R-:W-:Y:S01]  /*0f80*/  ATOMS.POPC.INC.32 RZ, [R8+URZ] ;  /* 0x0000000008ff7f8c */ /* 0x000fe2000d8000ff */
[----:B0-----:R-:W-:Y:S02]  /*0f90*/  SHF.R.U32.HI R0, RZ, UR5, R10 ;  /* 0x00000005ff007c19 */ /* 0x001fe4000801160a */
[----:B-1----:R-:W-:Y:S01]  /*0fa0*/  SHF.R.U32.HI R6, RZ, UR5, R17 ;  /* 0x00000005ff067c19 */ /* 0x002fe20008011611 */
[----:B------:R0:W-:Y:S01]  /*0fb0*/  ATOMS.POPC.INC.32 RZ, [R9+URZ] ;  /* 0x0000000009ff7f8c */ /* 0x0001e2000d8000ff */
[----:B------:R-:W-:Y:S02]  /*0fc0*/  SHF.R.U32.HI R14, RZ, UR5, R19 ;  /* 0x00000005ff0e7c19 */ /* 0x000fe40008011613 */
[----:B------:R-:W-:Y:S01]  /*0fd0*/  LOP3.LUT R6, R6, UR4, RZ, 0x30, !PT ;  /* 0x0000000406067c12 */ /* 0x000fe2000f8e30ff */
[----:B------:R1:W-:Y:S01]  /*0fe0*/  ATOMS.POPC.INC.32 RZ, [R11+URZ] ;  /* 0x000000000bff7f8c */ /* 0x0003e2000d8000ff */
[----:B------:R-:W-:-:S02]  /*0ff0*/  SHF.R.U32.HI R13, RZ, UR5, R12 ;  /* 0x00000005ff0d7c19 */ /* 0x000fc4000801160c */
[----:B------:R-:W-:Y:S02]  /*1000*/  LOP3.LUT R0, R0, UR4, RZ, 0x30, !PT ;  /* 0x0000000400007c12 */ /* 0x000fe4000f8e30ff */
[----:B0-----:R-:W-:Y:S02]  /*1010*/  SHF.R.U32.HI R9, RZ, UR5, R16 ;  /* 0x00000005ff097c19 */ /* 0x001fe40008011610 */
[----:B------:R-:W-:Y:S01]  /*1020*/  LOP3.LUT R50, R14, UR4, RZ, 0x30, !PT ;  /* 0x000000040e327c12 */ /* 0x000fe2000f8e30ff */
[--C-:B------:R-:W-:Y:S01]  /*1030*/  IMAD R14, R6, 0x4, R5.reuse ;  /* 0x00000004060e7824 */ /* 0x100fe200078e0205 */
[----:B------:R-:W-:Y:S01]  /*1040*/  LOP3.LUT R8, R13, UR4, RZ, 0x30, !PT ;  /* 0x000000040d087c12 */ /* 0x000fe2000f8e30ff */
[--C-:B------:R-:W-:Y:S01]  /*1050*/  IMAD R0, R0, 0x4, R5.reuse ;  /* 0x0000000400007824 */ /* 0x100fe200078e0205 */
[----:B------:R-:W-:Y:S01]  /*1060*/  LOP3.LUT R6, R9, UR4, RZ, 0x30, !PT ;  /* 0x0000000409067c12 */ /* 0x000fe2000f8e30ff */
[--C-:B------:R-:W-:Y:S01]  /*1070*/  IMAD R50, R50, 0x4, R5.reuse ;  /* 0x0000000432327824 */ /* 0x100fe200078e0205 */
[----:B------:R-:W-:Y:S01]  /*1080*/  LOP3.LUT R9, R40, 0x80000000, RZ, 0x3c, !PT ;  /* 0x8000000028097812 */ /* 0x000fe200078e3cff */
[--C-:B------:R-:W-:Y:S01]  /*1090*/  IMAD R26, R8, 0x4, R5.reuse ;  /* 0x00000004081a7824 */ /* 0x100fe200078e0205 */
[----:B------:R0:W-:Y:S01]  /*10a0*/  ATOMS.POPC.INC.32 RZ, [R0+URZ] ;  /* 0x0000000000ff7f8c */ /* 0x0001e2000d8000ff */
[----:B------:R-:W-:Y:S01]  /*10b0*/  IMAD R51, R6, 0x4, R5 ;  /* 0x0000000406337824 */ /* 0x000fe200078e0205 */
[----:B------:R-:W-:-:S02]  /*10c0*/  LOP3.LUT R6, R43, 0x80000000, RZ, 0x3c, !PT ;  /* 0x800000002b067812 */ /* 0x000fc400078e3cff */
[----:B-1----:R-:W-:Y:S01]  /*10d0*/  LOP3.LUT R11, R44, 0x80000000, RZ, 0x3c, !PT ;  /* 0x800000002c0b7812 */ /* 0x002fe200078e3cff */
[----:B------:R1:W-:Y:S01]  /*10e0*/  ATOMS.POPC.INC.32 RZ, [R14+URZ] ;  /* 0x000000000eff7f8c */ /* 0x0003e2000d8000ff */
[----:B------:R-:W-:Y:S02]  /*10f0*/  LOP3.LUT R8, R45, 0x80000000, RZ, 0x3c, !PT ;  /* 0x800000002d087812 */ /* 0x000fe400078e3cff */
[----:B------:R-:W-:Y:S01]  /*1100*/  LOP3.LUT R13, R46, 0x80000000, RZ, 0x3c, !PT ;  /* 0x800000002e0d7812 */ /* 0x000fe200078e3cff */
[----:B------:R2:W-:Y:S01]  /*1110*/  ATOMS.POPC.INC.32 RZ, [R26+URZ] ;  /* 0x000000001aff7f8c */ /* 0x0005e2000d8000ff */
[----:B0-----:R-:W-:Y:S02]  /*1120*/  SHF.R.U32.HI R0, RZ, UR5, R9 ;  /* 0x00000005ff007c19 */ /* 0x001fe40008011609 */
[----:B------:R-:W-:Y:S01]  /*1130*/  SHF.R.U32.HI R53, RZ, UR5, R11 ;  /* 0x00000005ff357c19 */ /* 0x000fe2000801160b */
[----:B-1----:R-:W0:Y:S01]  /*1140*/  LDC.64 R14, c[0x0][0x380] ;  /* 0x0000e000ff0e7b82 */ /* 0x002e220000000a00 */
[----:B------:R-:W-:Y:S01]  /*1150*/  SHF.R.U32.HI R55, RZ, UR5, R8 ;  /* 0x00000005ff377c19 */ /* 0x000fe20008011608 */
[----:B------:R1:W-:Y:S01]  /*1160*/  ATOMS.POPC.INC.32 RZ, [R50+URZ] ;  /* 0x0000000032ff7f8c */ /* 0x0003e2000d8000ff */
[----:B------:R-:W-:-:S02]  /*1170*/  SHF.R.U32.HI R57, RZ, UR5, R13 ;  /* 0x00000005ff397c19 */ /* 0x000fc4000801160d */
[----:B--2---:R-:W-:Y:S01]  /*1180*/  SHF.R.U32.HI R26, RZ, UR5, R6 ;  /* 0x00000005ff1a7c19 */ /* 0x004fe20008011606 */
[----:B------:R2:W-:Y:S01]  /*1190*/  ATOMS.POPC.INC.32 RZ, [R51+URZ] ;  /* 0x0000000033ff7f8c */ /* 0x0005e2000d8000ff */
[----:B------:R-:W-:Y:S02]  /*11a0*/  LOP3.LUT R0, R0, UR4, RZ, 0x30, !PT ;  /* 0x0000000400007c12 */ /* 0x000fe4000f8e30ff */
[----:B------:R-:W-:Y:S02]  /*11b0*/  LOP3.LUT R54, R26, UR4, RZ, 0x30, !PT ;  /* 0x000000041a367c12 */ /* 0x000fe4000f8e30ff */
[----:B------:R-:W-:Y:S01]  /*11c0*/  LOP3.LUT R58, R53, UR4, RZ, 0x30, !PT ;  /* 0x00000004353a7c12 */ /* 0x000fe2000f8e30ff */
[--C-:B------:R-:W-:Y:S01]  /*11d0*/  IMAD R53, R0, 0x4, R5.reuse ;  /* 0x0000000400357824 */ /* 0x100fe200078e0205 */
[----:B------:R-:W-:Y:S01]  /*11e0*/  ISETP.GT.U32.AND P2, PT, R3, 0xff, PT ;  /* 0x000000ff0300780c */ /* 0x000fe20003f44070 */
[--C-:B------:R-:W-:Y:S01]  /*11f0*/  IMAD R54, R54, 0x4, R5.reuse ;  /* 0x0000000436367824 */ /* 0x100fe200078e0205 */
[----:B------:R-:W-:Y:S01]  /*1200*/  LOP3.LUT R60, R55, UR4, RZ, 0x30, !PT ;  /* 0x00000004373c7c12 */ /* 0x000fe2000f8e30ff */
[--C-:B------:R-:W-:Y:S01]  /*1210*/  IMAD R58, R58, 0x4, R5.reuse ;  /* 0x000000043a3a7824 */ /* 0x100fe200078e0205 */
[----:B------:R-:W-:Y:S01]  /*1220*/  LOP3.LUT R26, R57, UR4, RZ, 0x30, !PT ;  /* 0x00000004391a7c12 */ /* 0x000fe2000f8e30ff */
[----:B------:R3:W-:Y:S01]  /*1230*/  ATOMS.POPC.INC.32 RZ, [R53+URZ] ;  /* 0x0000000035ff7f8c */ /* 0x0007e2000d8000ff */
[----:B-1----:R-:W-:Y:S01]  /*1240*/  P2R R50, PR, RZ, 0x4 ;  /* 0x00000004ff327803 */ /* 0x002fe20000000000 */
[----:B------:R-:W-:-:S02]  /*1250*/  IMAD R60, R60, 0x4, R5 ;  /* 0x000000043c3c7824 */ /* 0x000fc400078e0205 */
[----:B------:R-:W-:Y:S01]  /*1260*/  IMAD R5, R26, 0x4, R5 ;  /* 0x000000041a057824 */ /* 0x000fe200078e0205 */
[----:B------:R3:W-:Y:S01]  /*1270*/  ATOMS.POPC.INC.32 RZ, [R54+URZ] ;  /* 0x0000000036ff7f8c */ /* 0x0007e2000d8000ff */
[----:B--2---:R-:W-:Y:S02]  /*1280*/  IMAD R51, R3, 0x4, R7 ;  /* 0x0000000403337824 */ /* 0x004fe400078e0207 */
[----:B------:R-:W-:Y:S01]  /*1290*/  IMAD.MOV.U32 R0, RZ, RZ, RZ ;  /* 0x000000ffff007224 */ /* 0x000fe200078e00ff */
[----:B------:R3:W-:Y:S04]  /*12a0*/  ATOMS.POPC.INC.32 RZ, [R58+URZ] ;  /* 0x000000003aff7f8c */ /* 0x0007e8000d8000ff */
[----:B------:R3:W-:Y:S04]  /*12b0*/  ATOMS.POPC.INC.32 RZ, [R60+URZ] ;  /* 0x000000003cff7f8c */ /* 0x0007e8000d8000ff */
[----:B------:R3:W-:Y:S01]  /*12c0*/  ATOMS.POPC.INC.32 RZ, [R5+URZ] ;  /* 0x0000000005ff7f8c */ /* 0x0007e2000d8000ff */
[----:B------:R-:W-:Y:S06]  /*12d0*/  BAR.SYNC.DEFER_BLOCKING 0x0 ;  /* 0x0000000000007b1d */ /* 0x000fec0000010000 */
[----:B------:R-:W-:Y:S05]  /*12e0*/  @P2 BRA `(.L_x_13) ;  /* 0x00000000008c2947 */ /* 0x000fea0003800000 */
[----:B------:R-:W1:Y:S04]  /*12f0*/  LDS R0, [R51] ;  /* 0x0000000033007984 */ /* 0x000e680000000800 */
[----:B---3--:R-:W2:Y:S04]  /*1300*/  LDS R5, [R51+0x400] ;  /* 0x0004000033057984 */ /* 0x008ea80000000800 */
[----:B------:R-:W3:Y:S04]  /*1310*/  LDS R53, [R51+0x800] ;  /* 0x0008000033357984 */ /* 0x000ee80000000800 */
[----:B------:R-:W4:Y:S04]  /*1320*/  LDS R55, [R51+0xc00] ;  /* 0x000c000033377984 */ /* 0x000f280000000800 */
[----:B------:R-:W5:Y:S04]  /*1330*/  LDS R57, [R51+0x1000] ;  /* 0x0010000033397984 */ /* 0x000f680000000800 */
[----:B------:R-:W0:Y:S04]  /*1340*/  LDS R59, [R51+0x1400] ;  /* 0x00140000333b7984 */ /* 0x000e280000000800 */
[----:B------:R-:W-:Y:S04]  /*1350*/  LDS R61, [R51+0x2000] ;  /* 0x00200000333d7984 */ /* 0x000fe80000000800 */
[----:B------:R-:W-:Y:S04]  /*1360*/  LDS R63, [R51+0x2400] ;  /* 0x00240000333f7984 */ /* 0x000fe80000000800 */
[----:B------:R-:W-:Y:S04]  /*1370*/  LDS R65, [R51+0x2800] ;  /* 0x0028000033417984 */ /* 0x000fe80000000800 */
[----:B------:R-:W-:Y:S04]  /*1380*/  STS [R51], RZ ;  /* 0x000000ff33007388 */ /* 0x000fe80000000800 */
[----:B-1----:R-:W-:Y:S01]  /*1390*/  STS [R51+0x400], R0 ;  /* 0x0004000033007388 */ /* 0x002fe20000000800 */
[----:B--2---:R-:W-:-:S03]  /*13a0*/  IMAD.IADD R54, R0, 0x1, R5 ;  /* 0x0000000100367824 */ /* 0x004fc600078e0205 */
[----:B------:R-:W1:Y:S01]  /*13b0*/  LDS R5, [R51+0x1800] ;  /* 0x0018000033057984 */ /* 0x000e620000000800 */
[----:B---3--:R-:W-:-:S03]  /*13c0*/  IMAD.IADD R58, R54, 0x1, R53 ;  /* 0x00000001363a7824 */ /* 0x008fc600078e0235 */
[----:B------:R-:W2:Y:S01]  /*13d0*/  LDS R53, [R51+0x1c00] ;  /* 0x001c000033357984 */ /* 0x000ea20000000800 */
[----:B----4-:R-:W-:-:S03]  /*13e0*/  IMAD.IADD R60, R58, 0x1, R55 ;  /* 0x000000013a3c7824 */ /* 0x010fc600078e0237 */
[----:B------:R1:W-:Y:S01]  /*13f0*/  STS [R51+0x800], R54 ;  /* 0x0008003633007388 */ /* 0x0003e20000000800 */
[----:B-----5:R-:W-:-:S03]  /*1400*/  IMAD.IADD R62, R60, 0x1, R57 ;  /* 0x000000013c3e7824 */ /* 0x020fc600078e0239 */
[----:B------:R-:W3:Y:S01]  /*1410*/  LDS R55, [R51+0x2c00] ;  /* 0x002c000033377984 */ /* 0x000ee20000000800 */
[----:B0-----:R-:W-:-:S03]  /*1420*/  IMAD.IADD R64, R62, 0x1, R59 ;  /* 0x000000013e407824 */ /* 0x001fc600078e023b */
[----:B------:R0:W-:Y:S04]  /*1430*/  STS [R51+0xc00], R58 ;  /* 0x000c003a33007388 */ /* 0x0001e80000000800 */
[----:B------:R4:W-:Y:S04]  /*1440*/  STS [R51+0x1000], R60 ;  /* 0x0010003c33007388 */ /* 0x0009e80000000800 */
[----:B------:R4:W-:Y:S04]  /*1450*/  STS [R51+0x1400], R62 ;  /* 0x0014003e33007388 */ /* 0x0009e80000000800 */
[----:B------:R4:W-:Y:S01]  /*1460*/  STS [R51+0x1800], R64 ;  /* 0x0018004033007388 */ /* 0x0009e20000000800 */
[----:B-1----:R-:W-:-:S04]  /*1470*/  IMAD.IADD R54, R64, 0x1, R5 ;  /* 0x0000000140367824 */ /* 0x002fc800078e0205 */
[----:B--2---:R-:W-:Y:S01]  /*1480*/  IMAD.IADD R66, R54, 0x1, R53 ;  /* 0x0000000136427824 */ /* 0x004fe200078e0235 */
[----:B------:R4:W-:Y:S03]  /*1490*/  STS [R51+0x1c00], R54 ;  /* 0x001c003633007388 */ /* 0x0009e60000000800 */
[----:B------:R-:W-:Y:S01]  /*14a0*/  IMAD.IADD R68, R66, 0x1, R61 ;  /* 0x0000000142447824 */ /* 0x000fe200078e023d */
[----:B------:R4:W-:Y:S03]  /*14b0*/  STS [R51+0x2000], R66 ;  /* 0x0020004233007388 */ /* 0x0009e60000000800 */
[----:B------:R-:W-:Y:S01]  /*14c0*/  IMAD.IADD R70, R68, 0x1, R63 ;  /* 0x0000000144467824 */ /* 0x000fe200078e023f */
[----:B------:R4:W-:Y:S03]  /*14d0*/  STS [R51+0x2400], R68 ;  /* 0x0024004433007388 */ /* 0x0009e60000000800 */
[----:B0-----:R-:W-:Y:S01]  /*14e0*/  IMAD.IADD R58, R70, 0x1, R65 ;  /* 0x00000001463a7824 */ /* 0x001fe200078e0241 */
[----:B------:R4:W-:Y:S03]  /*14f0*/  STS [R51+0x2800], R70 ;  /* 0x0028004633007388 */ /* 0x0009e60000000800 */
[----:B---3--:R-:W-:Y:S01]  /*1500*/  IMAD.IADD R0, R58, 0x1, R55 ;  /* 0x000000013a007824 */ /* 0x008fe200078e0237 */
[----:B------:R4:W-:Y:S06]  /*1510*/  STS [R51+0x2c00], R58 ;  /* 0x002c003a33007388 */ /* 0x0009ec0000000800 */
.L_x_13:
[----:B------:R-:W-:Y:S05]  /*1520*/  BSYNC.RECONVERGENT B0 ;  /* 0x0000000000007941 */ /* 0x000fea0003800200 */
.L_x_12:
[----:B------:R-:W-:Y:S01]  /*1530*/  ISETP.NE.AND P0, PT, R0, 0x1980, PT ;  /* 0x000019800000780c */ /* 0x000fe20003f05270 */
[----:B---3--:R-:W-:Y:S01]  /*1540*/  IMAD R5, R42, 0x100, R3 ;  /* 0x000001002a057824 */ /* 0x008fe200078e0203 */
[----:B------:R-:W-:Y:S01]  /*1550*/  @!P2 LOP3.LUT R53, R0, 0x40000000, RZ, 0xfc, !PT ;  /* 0x400000000035a812 */ /* 0x000fe200078efcff */
[----:B------:R-:W-:Y:S01]  /*1560*/  IMAD R41, R41, 0x11, RZ ;  /* 0x0000001129297824 */ /* 0x000fe200078e02ff */
[----:B------:R-:W-:Y:S01]  /*1570*/  ISETP.LT.U32.AND P0, PT, R3, 0x100, !P0 ;  /* 0x000001000300780c */ /* 0x000fe20004701070 */
[----:B0-----:R-:W-:-:S03]  /*1580*/  IMAD.WIDE R14, R5, 0x4, R14 ;  /* 0x00000004050e7825 */ /* 0x001fc600078e020e */
[----:B------:R-:W-:Y:S01]  /*1590*/  LOP3.LUT R57, R41, R4, RZ, 0xfc, !PT ;  /* 0x0000000429397212 */ /* 0x000fe200078efcff */
[----:B----4-:R-:W-:Y:S01]  /*15a0*/  IMAD R54, R42, 0x1980, RZ ;  /* 0x000019802a367824 */ /* 0x010fe200078e02ff */
[----:B------:R0:W-:Y:S07]  /*15b0*/  @!P2 STG.E.STRONG.SYS desc[UR6][R14.64], R53 ;  /* 0x000000350e00a986 */ /* 0x0001ee000c115906 */
[----:B------:R-:W-:Y:S06]  /*15c0*/  BAR.RED.OR.DEFER_BLOCKING 0x0, P0 ;  /* 0x0000000000007b1d */ /* 0x000fec0000014800 */
[----:B------:R-:W1:Y:S01]  /*15d0*/  B2R.RESULT RZ, P0 ;  /* 0x0000000000ff731c */ /* 0x000e620000004000 */
[----:B------:R-:W-:-:S04]  /*15e0*/  IADD3 R4, P1, PT, R54, R57, RZ ;  /* 0x0000003936047210 */ /* 0x000fc80007f3e0ff */
[----:B------:R-:W-:Y:S01]  /*15f0*/  LEA.HI.X.SX32 R55, R54, RZ, 0x1, P1 ;  /* 0x000000ff36377211 */ /* 0x000fe200008f0eff */
[----:B------:R-:W-:-:S03]  /*1600*/  IMAD.SHL.U32 R5, R4, 0x4, RZ ;  /* 0x0000000404057824 */ /* 0x000fc600078e00ff */
[----:B------:R-:W-:Y:S01]  /*1610*/  SHF.L.U64.HI R4, R4, 0x2, R55 ;  /* 0x0000000204047819 */ /* 0x000fe20000010237 */
[----:B01----:R-:W-:Y:S06]  /*1620*/  @!P0 BRA `(.L_x_14) ;  /* 0x0000001000b48947 */ /* 0x003fec0003800000 */
[----:B------:R-:W0:Y:S01]  /*1630*/  LDCU.64 UR8, c[0x0][0x3b8] ;  /* 0x00007700ff0877ac */ /* 0x000e220008000a00 */
[----:B------:R-:W-:Y:S01]  /*1640*/  BSSY B1, `(.L_x_15) ;  /* 0x0000032000017945 */ /* 0x000fe20003800000 */
[----:B------:R-:W-:Y:S01]  /*1650*/  IMAD R13, R3, 0x8, R7 ;  /* 0x00000008030d7824 */ /* 0x000fe200078e0207 */
[----:B0-----:R-:W-:-:S04]  /*1660*/  IADD3 R8, P0, PT, R5, UR8, RZ ;  /* 0x0000000805087c10 */ /* 0x001fc8000ff1e0ff */
[----:B------:R-:W-:Y:S01]  /*1670*/  IADD3.X R9, PT, PT, R4, UR9, RZ, P0, !PT ;  /* 0x0000000904097c10 */ /* 0x000fe200087fe4ff */
[----:B------:R-:W-:Y:S08]  /*1680*/  @P2 BRA `(.L_x_16) ;  /* 0x0000000000b42947 */ /* 0x000ff00003800000 */
[----:B------:R-:W0:Y:S02]  /*1690*/  LDCU.64 UR8, c[0x0][0x398] ;  /* 0x00007300ff0877ac */ /* 0x000e240008000a00 */
[----:B0-----:R-:W-:-:S04]  /*16a0*/  LEA R10, P0, R3, UR8, 0x3 ;  /* 0x00000008030a7c11 */ /* 0x001fc8000f8018ff */
[----:B------:R-:W-:-:S05]  /*16b0*/  LEA.HI.X R11, R3, UR9, RZ, 0x3, P0 ;  /* 0x00000009030b7c11 */ /* 0x000fca00080f1cff */
[----:B------:R-:W2:Y:S01]  /*16c0*/  LDG.E.64 R4, desc[UR6][R10.64] ;  /* 0x000000060a047981 */ /* 0x000ea2000c1e1b00 */
[----:B------:R-:W-:-:S04]  /*16d0*/  ISETP.GT.U32.AND P0, PT, R3, R49, PT ;  /* 0x000000310300720c */ /* 0x000fc80003f04070 */
[----:B------:R-:W-:-:S04]  /*16e0*/  SEL R17, RZ, 0x1980, !P0 ;  /* 0x00001980ff117807 */ /* 0x000fc80004000000 */
[----:B--2---:R-:W-:Y:S01]  /*16f0*/  IADD3 R4, P0, PT, R4, -R17, RZ ;  /* 0x8000001104047210 */ /* 0x004fe20007f1e0ff */
[----:B------:R-:W-:-:S03]  /*1700*/  IMAD.MOV.U32 R17, RZ, RZ, R0 ;  /* 0x000000ffff117224 */ /* 0x000fc600078e0000 */
[----:B------:R-:W-:Y:S02]  /*1710*/  IADD3.X R5, PT, PT, R5, -0x1, RZ, P0, !PT ;  /* 0xffffffff05057810 */ /* 0x000fe400007fe4ff */
[----:B------:R-:W-:-:S03]  /*1720*/  ISETP.GE.AND P0, PT, R42, 0x1, PT ;  /* 0x000000012a00780c */ /* 0x000fc60003f06270 */
[----:B------:R0:W-:Y:S10]  /*1730*/  STS.64 [R13+0x6600], R4 ;  /* 0x006600040d007388 */ /* 0x0001f40000000a00 */
[----:B------:R-:W-:Y:S05]  /*1740*/  @!P0 BRA `(.L_x_17) ;  /* 0x00000000006c8947 */ /* 0x000fea0003800000 */
[----:B------:R-:W-:Y:S01]  /*1750*/  BSSY B0, `(.L_x_18) ;  /* 0x0000019000007945 */ /* 0x000fe20003800000 */
[----:B------:R-:W-:Y:S02]  /*1760*/  IMAD.MOV.U32 R6, RZ, RZ, -0x1 ;  /* 0xffffffffff067424 */ /* 0x000fe400078e00ff */
[----:B------:R-:W-:Y:S02]  /*1770*/  IMAD.MOV.U32 R10, RZ, RZ, R42 ;  /* 0x000000ffff0a7224 */ /* 0x000fe400078e002a */
[----:B------:R-:W-:-:S07]  /*1780*/  IMAD.MOV.U32 R17, RZ, RZ, R0 ;  /* 0x000000ffff117224 */ /* 0x000fce00078e0000 */
.L_x_22:
[----:B0-----:R-:W0:Y:S01]  /*1790*/  LDC.64 R4, c[0x0][0x380] ;  /* 0x0000e000ff047b82 */ /* 0x001e220000000a00 */
[----:B------:R-:W-:Y:S01]  /*17a0*/  VIADD R19, R10, 0xffffffff ;  /* 0xffffffff0a137836 */ /* 0x000fe20000000000 */
[----:B------:R-:W-:Y:S03]  /*17b0*/  BSSY B2, `(.L_x_19) ;  /* 0x0000008000027945 */ /* 0x000fe60003800000 */
[----:B------:R-:W-:-:S04]  /*17c0*/  IMAD R11, R19, 0x100, R3 ;  /* 0x00000100130b7824 */ /* 0x000fc800078e0203 */
[----:B0-----:R-:W-:-:S07]  /*17d0*/  IMAD.WIDE R4, R11, 0x4, R4 ;  /* 0x000000040b047825 */ /* 0x001fce00078e0204 */
.L_x_20:
[----:B------:R-:W-:Y:S05]  /*17e0*/  YIELD ;  /* 0x0000000000007946 */ /* 0x000fea0003800000 */
[----:B------:R0:W-:Y:S06]  /*17f0*/  MEMBAR.SC.CTA ;  /* 0x0000000000007992 */ /* 0x0001ec0000000000 */
[----:B0-----:R-:W2:Y:S02]  /*1800*/  LDG.E.STRONG.SYS R11, desc[UR6][R4.64] ;  /* 0x00000006040b7981 */ /* 0x001ea4000c1f5900 */
[----:B--2---:R-:W-:-:S13]  /*1810*/  ISETP.NE.AND P0, PT, R11, RZ, PT ;  /* 0x000000ff0b00720c */ /* 0x004fda0003f05270 */
[----:B------:R-:W-:Y:S05]  /*1820*/  @!P0 BRA `(.L_x_20) ;  /* 0xfffffffc00ec8947 */ /* 0x000fea000383ffff */
[----:B------:R-:W-:Y:S05]  /*1830*/  BSYNC B2 ;  /* 0x0000000000027941 */ /* 0x000fea0003800000 */
.L_x_19:
[----:B------:R-:W-:Y:S01]  /*1840*/  BSSY.RECONVERGENT B2, `(.L_x_21) ;  /* 0x0000006000027945 */ /* 0x000fe20003800200 */
[C---:B------:R-:W-:Y:S02]  /*1850*/  ISETP.GT.AND P0, PT, R11.reuse, -0x1, PT ;  /* 0xffffffff0b00780c */ /* 0x040fe40003f04270 */
[----:B------:R-:W-:Y:S01]  /*1860*/  LOP3.LUT R4, R11, 0x3fffffff, RZ, 0xc0, !PT ;  /* 0x3fffffff0b047812 */ /* 0x000fe200078ec0ff */
[----:B------:R-:W-:Y:S05]  /*1870*/  WARPSYNC.EXCLUSIVE R6 ;  /* 0x0000000006007348 */ /* 0x000fea0003a00000 */
[----:B------:R-:W-:-:S05]  /*1880*/  IMAD.IADD R17, R4, 0x1, R17 ;  /* 0x0000000104117824 */ /* 0x000fca00078e0211 */
[----:B------:R-:W-:-:S07]  /*1890*/  VOTE.ANY R6, PT, P0 ;  /* 0x0000000000067806 */ /* 0x000fce00000e0100 */
[----:B------:R-:W-:Y:S05]  /*18a0*/  BSYNC.RECONVERGENT B2 ;  /* 0x0000000000027941 */ /* 0x000fea0003800200 */
.L_x_21:
[----:B------:R-:W-:Y:S01]  /*18b0*/  ISETP.GT.U32.AND P1, PT, R10, 0x1, PT ;  /* 0x000000010a00780c */ /* 0x000fe20003f24070 */
[----:B------:R-:W-:-:S12]  /*18c0*/  IMAD.MOV.U32 R10, RZ, RZ, R19 ;  /* 0x000000ffff0a7224 */ /* 0x000fd800078e0013 */
[----:B------:R-:W-:Y:S05]  /*18d0*/  @P0 BRA P1, `(.L_x_22) ;  /* 0xfffffffc00ac0947 */ /* 0x000fea000083ffff */
[----:B------:R-:W-:Y:S05]  /*18e0*/  BSYNC B0 ;  /* 0x0000000000007941 */ /* 0x000fea0003800000 */
.L_x_18:
[----:B------:R1:W2:Y:S02]  /*18f0*/  LDS.64 R4, [R13+0x6600] ;  /* 0x006600000d047984 */ /* 0x0002a40000000a00 */
.L_x_17:
[C---:B------:R-:W-:Y:S01]  /*1900*/  IMAD.IADD R19, R17.reuse, 0x1, -R0 ;  /* 0x0000000111137824 */ /* 0x040fe200078e0a00 */
[----:B------:R-:W-:-:S04]  /*1910*/  LOP3.LUT R11, R17, 0x80000000, RZ, 0xfc, !PT ;  /* 0x80000000110b7812 */ /* 0x000fc800078efcff */
[C---:B0-2---:R-:W-:Y:S01]  /*1920*/  IADD3 R4, P0, PT, R19.reuse, R4, RZ ;  /* 0x0000000413047210 */ /* 0x045fe20007f1e0ff */
[----:B------:R0:W-:Y:S03]  /*1930*/  STG.E.STRONG.SYS desc[UR6][R14.64], R11 ;  /* 0x0000000b0e007986 */ /* 0x0001e6000c115906 */
[----:B------:R-:W-:-:S05]  /*1940*/  LEA.HI.X.SX32 R5, R19, R5, 0x1, P0 ;  /* 0x0000000513057211 */ /* 0x000fca00000f0eff */
[----:B------:R0:W-:Y:S04]  /*1950*/  STS.64 [R13+0x6600], R4 ;  /* 0x006600040d007388 */ /* 0x0001e80000000a00 */
.L_x_16:
[----:B------:R-:W-:Y:S05]  /*1960*/  BSYNC B1 ;  /* 0x0000000000017941 */ /* 0x000fea0003800000 */
.L_x_15:
[----:B0-----:R-:W0:Y:S01]  /*1970*/  LDC R5, c[0x0][0x3c0] ;  /* 0x0000f000ff057b82 */ /* 0x001e220000000800 */
[----:B------:R-:W-:-:S07]  /*1980*/  IMAD R4, R49, 0x8, R7 ;  /* 0x0000000831047824 */ /* 0x000fce00078e0207 */
[----:B------:R-:W2:Y:S01]  /*1990*/  LDC.64 R16, c[0x0][0x390] ;  /* 0x0000e400ff107b82 */ /* 0x000ea20000000a00 */
[----:B0-----:R-:W-:Y:S02]  /*19a0*/  ISETP.GE.AND P0, PT, R47, R5, PT ;  /* 0x000000052f00720c */ /* 0x001fe40003f06270 */
[----:B--2---:R-:W-:-:S04]  /*19b0*/  ISETP.EQ.U32.AND P1, PT, R16, RZ, PT ;  /* 0x000000ff1000720c */ /* 0x004fc80003f22070 */
[----:B------:R-:W-:-:S04]  /*19c0*/  ISETP.EQ.OR.EX P0, PT, R17, RZ, !P0, P1 ;  /* 0x000000ff1100720c */ /* 0x000fc80004702710 */
[----:B------:R-:W-:-:S13]  /*19d0*/  ISETP.GT.U32.OR P0, PT, R3, 0xff, P0 ;  /* 0x000000ff0300780c */ /* 0x000fda0000704470 */
[----:B------:R-:W-:Y:S05]  /*19e0*/  @P0 BRA `(.L_x_23) ;  /* 0x0000000000240947 */ /* 0x000fea0003800000 */
[----:B------:R-:W0:Y:S01]  /*19f0*/  LDS.64 R10, [R13+0x6600] ;  /* 0x006600000d0a7984 */ /* 0x000e220000000a00 */
[C---:B------:R-:W-:Y:S02]  /*1a00*/  ISETP.GT.U32.AND P0, PT, R3.reuse, R49, PT ;  /* 0x000000310300720c */ /* 0x040fe40003f04070 */
[C---:B------:R-:W-:Y:S02]  /*1a10*/  LEA R6, P2, R3.reuse, R16, 0x3 ;  /* 0x0000001003067211 */ /* 0x040fe400078418ff */
[----:B------:R-:W-:Y:S02]  /*1a20*/  SEL R7, RZ, 0x1980, !P0 ;  /* 0x00001980ff077807 */ /* 0x000fe40004000000 */
[--C-:B------:R-:W-:Y:S02]  /*1a30*/  SHF.R.S32.HI R15, RZ, 0x1f, R0.reuse ;  /* 0x0000001fff0f7819 */ /* 0x100fe40000011400 */
[----:B0-----:R-:W-:Y:S02]  /*1a40*/  IADD3 R2, P0, P1, R10, R7, R0 ;  /* 0x000000070a027210 */ /* 0x001fe4000791e000 */
[----:B------:R-:W-:-:S02]  /*1a50*/  LEA.HI.X R7, R3, R17, RZ, 0x3, P2 ;  /* 0x0000001103077211 */ /* 0x000fc400010f1cff */
[----:B------:R-:W-:-:S05]  /*1a60*/  IADD3.X R3, PT, PT, R11, RZ, R15, P0, P1 ;  /* 0x000000ff0b037210 */ /* 0x000fca00007e240f */
[----:B------:R0:W-:Y:S04]  /*1a70*/  STG.E.64 desc[UR6][R6.64], R2 ;  /* 0x0000000206007986 */ /* 0x0001e8000c101b06 */
.L_x_23:
[----:B------:R-:W-:Y:S05]  /*1a80*/  WARPSYNC.ALL ;  /* 0x0000000000007948 */ /* 0x000fea0003800000 */
[----:B------:R-:W-:Y:S01]  /*1a90*/  BAR.SYNC.DEFER_BLOCKING 0x0 ;  /* 0x0000000000007b1d */ /* 0x000fe20000010000 */
[----:B------:R-:W-:-:S05]  /*1aa0*/  ISETP.GT.AND P0, PT, R47, R5, PT ;  /* 0x000000052f00720c */ /* 0x000fca0003f04270 */
[----:B0-----:R0:W2:Y:S08]  /*1ab0*/  LDS.64 R2, [R4+0x6600] ;  /* 0x0066000004027984 */ /* 0x0010b00000000a00 */
[----:B0-----:R-:W-:Y:S05]  /*1ac0*/  @P0 BRA `(.L_x_24) ;  /* 0x00000000005c0947 */ /* 0x001fea0003800000 */
[----:B------:R-:W0:Y:S01]  /*1ad0*/  LDCU.64 UR4, c[0x0][0x3a0] ;  /* 0x00007400ff0477ac */ /* 0x000e220008000a00 */
[----:B--2---:R-:W-:-:S05]  /*1ae0*/  IADD3 R0, P1, PT, R57, R2, RZ ;  /* 0x0000000239007210 */ /* 0x004fca0007f3e0ff */
[----:B------:R-:W-:Y:S01]  /*1af0*/  IMAD.X R7, RZ, RZ, R3, P1 ;  /* 0x000000ffff077224 */ /* 0x000fe200008e0603 */
[----:B0-----:R-:W-:-:S04]  /*1b00*/  LEA R2, P1, R0, UR4, 0x2 ;  /* 0x0000000400027c11 */ /* 0x001fc8000f8210ff */
[----:B------:R-:W-:-:S05]  /*1b10*/  LEA.HI.X R3, R0, UR5, R7, 0x2, P1 ;  /* 0x0000000500037c11 */ /* 0x000fca00088f1407 */
[----:B------:R2:W-:Y:S04]  /*1b20*/  STG.E desc[UR6][R2.64], R28 ;  /* 0x0000001c02007986 */ /* 0x0005e8000c101906 */
        /* <DEDUP_REMOVED lines=15> */
[----:B------:R2:W-:Y:S01]  /*1c20*/  STG.E desc[UR6][R2.64+0x800], R46 ;  /* 0x0008002e02007986 */ /* 0x0005e2000c101906 */
[----:B------:R-:W-:Y:S05]  /*1c30*/  BRA `(.L_x_25) ;  /* 0x0000000000e07947 */ /* 0x000fea0003800000 */
.L_x_24:
[----:B------:R-:W0:Y:S01]  /*1c40*/  LDCU.64 UR4, c[0x0][0x3a0] ;  /* 0x00007400ff0477ac */ /* 0x000e220008000a00 */
[----:B------:R-:W-:Y:S01]  /*1c50*/  IMAD R4, R42, -0x1980, R5 ;  /* 0xffffe6802a047824 */ /* 0x000fe200078e0205 */
[C---:B--2---:R-:W-:Y:S01]  /*1c60*/  IADD3 R0, P1, PT, R57.reuse, R2, RZ ;  /* 0x0000000239007210 */ /* 0x044fe20007f3e0ff */
[C---:B------:R-:W-:Y:S02]  /*1c70*/  VIADD R11, R57.reuse, 0x20 ;  /* 0x00000020390b7836 */ /* 0x040fe40000000000 */
[C---:B-1----:R-:W-:Y:S01]  /*1c80*/  VIADD R13, R57.reuse, 0x40 ;  /* 0x00000040390d7836 */ /* 0x042fe20000000000 */
[-C--:B------:R-:W-:Y:S01]  /*1c90*/  ISETP.GE.AND P5, PT, R57, R4.reuse, PT ;  /* 0x000000043900720c */ /* 0x080fe20003fa6270 */
[----:B------:R-:W-:Y:S01]  /*1ca0*/  IMAD.X R7, RZ, RZ, R3, P1 ;  /* 0x000000ffff077224 */ /* 0x000fe200008e0603 */
[-C--:B------:R-:W-:Y:S01]  /*1cb0*/  ISETP.GE.AND P4, PT, R11, R4.reuse, PT ;  /* 0x000000040b00720c */ /* 0x080fe20003f86270 */
[----:B------:R-:W-:Y:S01]  /*1cc0*/  VIADD R11, R57, 0x60 ;  /* 0x00000060390b7836 */ /* 0x000fe20000000000 */
[----:B------:R-:W-:Y:S01]  /*1cd0*/  ISETP.GE.AND P3, PT, R13, R4, PT ;  /* 0x000000040d00720c */ /* 0x000fe20003f66270 */
[----:B------:R-:W-:-:S02]  /*1ce0*/  VIADD R13, R57, 0x80 ;  /* 0x00000080390d7836 */ /* 0x000fc40000000000 */
[----:B------:R-:W-:Y:S01]  /*1cf0*/  VIADD R15, R57, 0xa0 ;  /* 0x000000a0390f7836 */ /* 0x000fe20000000000 */
[-C--:B------:R-:W-:Y:S01]  /*1d00*/  ISETP.GE.AND P2, PT, R11, R4.reuse, PT ;  /* 0x000000040b00720c */ /* 0x080fe20003f46270 */
[----:B------:R-:W-:Y:S01]  /*1d10*/  VIADD R11, R57, 0xc0 ;  /* 0x000000c0390b7836 */ /* 0x000fe20000000000 */
[C---:B0-----:R-:W-:Y:S02]  /*1d20*/  LEA R2, P1, R0.reuse, UR4, 0x2 ;  /* 0x0000000400027c11 */ /* 0x041fe4000f8210ff */
[-C--:B------:R-:W-:Y:S02]  /*1d30*/  ISETP.GE.AND P6, PT, R15, R4.reuse, PT ;  /* 0x000000040f00720c */ /* 0x080fe40003fc6270 */
[----:B------:R-:W-:Y:S02]  /*1d40*/  LEA.HI.X R3, R0, UR5, R7, 0x2, P1 ;  /* 0x0000000500037c11 */ /* 0x000fe400088f1407 */
[----:B------:R-:W-:Y:S01]  /*1d50*/  ISETP.GE.AND P1, PT, R13, R4, PT ;  /* 0x000000040d00720c */ /* 0x000fe20003f26270 */
[----:B------:R-:W-:-:S02]  /*1d60*/  VIADD R13, R57, 0xe0 ;  /* 0x000000e0390d7836 */ /* 0x000fc40000000000 */
[----:B------:R0:W-:Y:S01]  /*1d70*/  @!P5 STG.E desc[UR6][R2.64], R28 ;  /* 0x0000001c0200d986 */ /* 0x0001e2000c101906 */
[-C--:B------:R-:W-:Y:S01]  /*1d80*/  ISETP.GE.AND P5, PT, R11, R4.reuse, PT ;  /* 0x000000040b00720c */ /* 0x080fe20003fa6270 */
[----:B------:R-:W-:Y:S02]  /*1d90*/  VIADD R11, R57, 0x100 ;  /* 0x00000100390b7836 */ /* 0x000fe40000000000 */
[----:B------:R0:W-:Y:S01]  /*1da0*/  @!P4 STG.E desc[UR6][R2.64+0x80], R29 ;  /* 0x0000801d0200c986 */ /* 0x0001e2000c101906 */
[-C--:B------:R-:W-:Y:S01]  /*1db0*/  ISETP.GE.AND P4, PT, R13, R4.reuse, PT ;  /* 0x000000040d00720c */ /* 0x080fe20003f86270 */
[----:B------:R-:W-:Y:S02]  /*1dc0*/  VIADD R13, R57, 0x120 ;  /* 0x00000120390d7836 */ /* 0x000fe40000000000 */
[----:B------:R0:W-:Y:S01]  /*1dd0*/  @!P3 STG.E desc[UR6][R2.64+0x100], R30 ;  /* 0x0001001e0200b986 */ /* 0x0001e2000c101906 */
        /* <DEDUP_REMOVED lines=21> */
[----:B------:R-:W-:-:S03]  /*1f30*/  ISETP.GE.AND P2, PT, R13, R4, PT ;  /* 0x000000040d00720c */ /* 0x000fc60003f46270 */
[----:B------:R0:W-:Y:S01]  /*1f40*/  @!P1 STG.E desc[UR6][R2.64+0x500], R38 ;  /* 0x0005002602009986 */ /* 0x0001e2000c101906 */
[----:B------:R-:W-:-:S03]  /*1f50*/  ISETP.GE.AND P1, PT, R11, R4, PT ;  /* 0x000000040b00720c */ /* 0x000fc60003f26270 */
[----:B------:R0:W-:Y:S04]  /*1f60*/  @!P6 STG.E desc[UR6][R2.64+0x580], R39 ;  /* 0x000580270200e986 */ /* 0x0001e8000c101906 */
[----:B------:R0:W-:Y:S04]  /*1f70*/  @!P5 STG.E desc[UR6][R2.64+0x600], R40 ;  /* 0x000600280200d986 */ /* 0x0001e8000c101906 */
[----:B------:R0:W-:Y:S04]  /*1f80*/  @!P4 STG.E desc[UR6][R2.64+0x680], R43 ;  /* 0x0006802b0200c986 */ /* 0x0001e8000c101906 */
[----:B------:R0:W-:Y:S04]  /*1f90*/  @!P3 STG.E desc[UR6][R2.64+0x700], R44 ;  /* 0x0007002c0200b986 */ /* 0x0001e8000c101906 */
[----:B------:R0:W-:Y:S04]  /*1fa0*/  @!P2 STG.E desc[UR6][R2.64+0x780], R45 ;  /* 0x0007802d0200a986 */ /* 0x0001e8000c101906 */
[----:B------:R0:W-:Y:S02]  /*1fb0*/  @!P1 STG.E desc[UR6][R2.64+0x800], R46 ;  /* 0x0008002e02009986 */ /* 0x0001e4000c101906 */
.L_x_25:
[----:B------:R-:W-:Y:S05]  /*1fc0*/  @P0 BRA `(.L_x_26) ;  /* 0x0000000000480947 */ /* 0x000fea0003800000 */
[----:B------:R3:W5:Y:S04]  /*1fd0*/  LDG.E R11, desc[UR6][R8.64] ;  /* 0x00000006080b7981 */ /* 0x000768000c1e1900 */
[----:B-1----:R3:W5:Y:S04]  /*1fe0*/  LDG.E R13, desc[UR6][R8.64+0x80] ;  /* 0x00008006080d7981 */ /* 0x002768000c1e1900 */
[----:B------:R3:W5:Y:S04]  /*1ff0*/  LDG.E R15, desc[UR6][R8.64+0x100] ;  /* 0x00010006080f7981 */ /* 0x000768000c1e1900 */
[----:B------:R3:W5:Y:S04]  /*2000*/  LDG.E R17, desc[UR6][R8.64+0x180] ;  /* 0x0001800608117981 */ /* 0x000768000c1e1900 */
[----:B------:R3:W5:Y:S04]  /*2010*/  LDG.E R19, desc[UR6][R8.64+0x200] ;  /* 0x0002000608137981 */ /* 0x000768000c1e1900 */
[----:B------:R3:W5:Y:S04]  /*2020*/  LDG.E R21, desc[UR6][R8.64+0x280] ;  /* 0x0002800608157981 */ /* 0x000768000c1e1900 */
[----:B------:R3:W5:Y:S04]  /*2030*/  LDG.E R23, desc[UR6][R8.64+0x300] ;  /* 0x0003000608177981 */ /* 0x000768000c1e1900 */
[----:B------:R3:W5:Y:S04]  /*2040*/  LDG.E R25, desc[UR6][R8.64+0x380] ;  /* 0x0003800608197981 */ /* 0x000768000c1e1900 */
[----:B------:R3:W5:Y:S04]  /*2050*/  LDG.E R27, desc[UR6][R8.64+0x400] ;  /* 0x00040006081b7981 */ /* 0x000768000c1e1900 */
[----:B0-2---:R3:W5:Y:S04]  /*2060*/  LDG.E R29, desc[UR6][R8.64+0x480] ;  /* 0x00048006081d7981 */ /* 0x005768000c1e1900 */
        /* <DEDUP_REMOVED lines=8> */
.L_x_26:
[----:B------:R-:W-:Y:S02]  /*20f0*/  IMAD.IADD R54, R5, 0x1, -R54 ;  /* 0x0000000105367824 */ /* 0x000fe400078e0a36 */
[C---:B0-2---:R-:W-:Y:S02]  /*2100*/  VIADD R3, R57.reuse, 0x20 ;  /* 0x0000002039037836 */ /* 0x045fe40000000000 */
[C---:B------:R-:W-:Y:S01]  /*2110*/  VIADD R45, R57.reuse, 0x40 ;  /* 0x00000040392d7836 */ /* 0x040fe20000000000 */
[CC--:B------:R-:W-:Y:S01]  /*2120*/  ISETP.GE.AND P5, PT, R57.reuse, R54.reuse, PT ;  /* 0x000000363900720c */ /* 0x0c0fe20003fa6270 */
[----:B------:R-:W-:Y:S01]  /*2130*/  VIADD R47, R57, 0x80 ;  /* 0x00000080392f7836 */ /* 0x000fe20000000000 */
[-C--:B------:R-:W-:Y:S01]  /*2140*/  ISETP.GE.AND P4, PT, R3, R54.reuse, PT ;  /* 0x000000360300720c */ /* 0x080fe20003f86270 */
[----:B------:R-:W-:Y:S01]  /*2150*/  VIADD R3, R57, 0x60 ;  /* 0x0000006039037836 */ /* 0x000fe20000000000 */
[-C--:B------:R-:W-:Y:S01]  /*2160*/  ISETP.GE.AND P3, PT, R45, R54.reuse, PT ;  /* 0x000000362d00720c */ /* 0x080fe20003f66270 */
[----:B------:R-:W-:Y:S01]  /*2170*/  VIADD R45, R57, 0xa0 ;  /* 0x000000a0392d7836 */ /* 0x000fe20000000000 */
[----:B------:R-:W-:-:S02]  /*2180*/  ISETP.GE.AND P1, PT, R47, R54, PT ;  /* 0x000000362f00720c */ /* 0x000fc40003f26270 */
[-C--:B------:R-:W-:Y:S01]  /*2190*/  ISETP.GE.AND P2, PT, R3, R54.reuse, PT ;  /* 0x000000360300720c */ /* 0x080fe20003f46270 */
[----:B------:R-:W-:Y:S01]  /*21a0*/  VIADD R3, R57, 0xc0 ;  /* 0x000000c039037836 */ /* 0x000fe20000000000 */
[-C--:B------:R-:W-:Y:S01]  /*21b0*/  ISETP.GE.AND P6, PT, R45, R54.reuse, PT ;  /* 0x000000362d00720c */ /* 0x080fe20003fc6270 */
[----:B------:R-:W-:Y:S02]  /*21c0*/  VIADD R45, R57, 0xe0 ;  /* 0x000000e0392d7836 */ /* 0x000fe40000000000 */
[----:B------:R0:W5:Y:S01]  /*21d0*/  @!P5 LDG.E R11, desc[UR6][R8.64] ;  /* 0x00000006080bd981 */ /* 0x000162000c1e1900 */
[-C--:B------:R-:W-:Y:S01]  /*21e0*/  ISETP.GE.AND P5, PT, R3, R54.reuse, PT ;  /* 0x000000360300720c */ /* 0x080fe20003fa6270 */
[----:B------:R-:W-:Y:S02]  /*21f0*/  VIADD R3, R57, 0x100 ;  /* 0x0000010039037836 */ /* 0x000fe40000000000 */
[----:B-1----:R0:W5:Y:S01]  /*2200*/  @!P4 LDG.E R13, desc[UR6][R8.64+0x80] ;  /* 0x00008006080dc981 */ /* 0x002162000c1e1900 */
[----:B------:R-:W-:Y:S01]  /*2210*/  ISETP.GE.AND P4, PT, R45, R54, PT ;  /* 0x000000362d00720c */ /* 0x000fe20003f86270 */
[----:B------:R-:W-:-:S02]  /*2220*/  VIADD R45, R57, 0x120 ;  /* 0x00000120392d7836 */ /* 0x000fc40000000000 */
[----:B------:R0:W5:Y:S01]  /*2230*/  @!P3 LDG.E R15, desc[UR6][R8.64+0x100] ;  /* 0x00010006080fb981 */ /* 0x000162000c1e1900 */
[-C--:B------:R-:W-:Y:S01]  /*2240*/  ISETP.GE.AND P3, PT, R3, R54.reuse, PT ;  /* 0x000000360300720c */ /* 0x080fe20003f66270 */
[----:B------:R-:W-:Y:S02]  /*2250*/  VIADD R3, R57, 0x140 ;  /* 0x0000014039037836 */ /* 0x000fe40000000000 */
[----:B------:R0:W5:Y:S01]  /*2260*/  @!P2 LDG.E R17, desc[UR6][R8.64+0x180] ;  /* 0x000180060811a981 */ /* 0x000162000c1e1900 */
[-C--:B------:R-:W-:Y:S01]  /*2270*/  ISETP.GE.AND P2, PT, R45, R54.reuse, PT ;  /* 0x000000362d00720c */ /* 0x080fe20003f46270 */
[----:B------:R-:W-:Y:S02]  /*2280*/  VIADD R45, R57, 0x160 ;  /* 0x00000160392d7836 */ /* 0x000fe40000000000 */
[----:B------:R0:W5:Y:S01]  /*2290*/  @!P1 LDG.E R19, desc[UR6][R8.64+0x200] ;  /* 0x0002000608139981 */ /* 0x000162000c1e1900 */
        /* <DEDUP_REMOVED lines=15> */
[----:B------:R-:W-:-:S03]  /*2390*/  ISETP.GE.AND P2, PT, R45, R54, PT ;  /* 0x000000362d00720c */ /* 0x000fc60003f46270 */
[----:B------:R0:W5:Y:S01]  /*23a0*/  @!P1 LDG.E R31, desc[UR6][R8.64+0x500] ;  /* 0x00050006081f9981 */ /* 0x000162000c1e1900 */
[----:B------:R-:W-:-:S03]  /*23b0*/  ISETP.GE.AND P1, PT, R3, R54, PT ;  /* 0x000000360300720c */ /* 0x000fc60003f26270 */
[----:B------:R0:W5:Y:S04]  /*23c0*/  @!P6 LDG.E R33, desc[UR6][R8.64+0x580] ;  /* 0x000580060821e981 */ /* 0x000168000c1e1900 */
[----:B------:R0:W5:Y:S04]  /*23d0*/  @!P5 LDG.E R35, desc[UR6][R8.64+0x600] ;  /* 0x000600060823d981 */ /* 0x000168000c1e1900 */
[----:B------:R0:W5:Y:S04]  /*23e0*/  @!P4 LDG.E R37, desc[UR6][R8.64+0x680] ;  /* 0x000680060825c981 */ /* 0x000168000c1e1900 */
[----:B------:R0:W5:Y:S04]  /*23f0*/  @!P3 LDG.E R39, desc[UR6][R8.64+0x700] ;  /* 0x000700060827b981 */ /* 0x000168000c1e1900 */
[----:B------:R0:W5:Y:S04]  /*2400*/  @!P2 LDG.E R41, desc[UR6][R8.64+0x780] ;  /* 0x000780060829a981 */ /* 0x000168000c1e1900 */
[----:B------:R0:W5:Y:S02]  /*2410*/  @!P1 LDG.E R43, desc[UR6][R8.64+0x800] ;  /* 0x00080006082b9981 */ /* 0x000164000c1e1900 */
.L_x_27:
[----:B------:R-:W-:Y:S05]  /*2420*/  @P0 BRA `(.L_x_28) ;  /* 0x0000000000540947 */ /* 0x000fea0003800000 */
[----:B------:R-:W1:Y:S02]  /*2430*/  LDCU.64 UR4, c[0x0][0x3b0] ;  /* 0x00007600ff0477ac */ /* 0x000e640008000a00 */
[----:B-1----:R-:W-:-:S04]  /*2440*/  LEA R2, P0, R0, UR4, 0x2 ;  /* 0x0000000400027c11 */ /* 0x002fc8000f8010ff */
[----:B------:R-:W-:-:S05]  /*2450*/  LEA.HI.X R3, R0, UR5, R7, 0x2, P0 ;  /* 0x0000000500037c11 */ /* 0x000fca00080f1407 */
[----:B-----5:R-:W-:Y:S04]  /*2460*/  STG.E desc[UR6][R2.64], R11 ;  /* 0x0000000b02007986 */ /* 0x020fe8000c101906 */
[----:B------:R-:W-:Y:S04]  /*2470*/  STG.E desc[UR6][R2.64+0x80], R13 ;  /* 0x0000800d02007986 */ /* 0x000fe8000c101906 */
        /* <DEDUP_REMOVED lines=14> */
[----:B------:R-:W-:Y:S01]  /*2560*/  STG.E desc[UR6][R2.64+0x800], R43 ;  /* 0x0008002b02007986 */ /* 0x000fe2000c101906 */
[----:B------:R-:W-:Y:S05]  /*2570*/  EXIT ;  /* 0x000000000000794d */ /* 0x000fea0003800000 */
.L_x_28:
[----:B------:R-:W1:Y:S01]  /*2580*/  LDCU.64 UR4, c[0x0][0x3b0] ;  /* 0x00007600ff0477ac */ /* 0x000e620008000a00 */
[----:B------:R-:W-:Y:S02]  /*2590*/  IMAD R42, R42, -0x1980, R5 ;  /* 0xffffe6802a2a7824 */ /* 0x000fe400078e0205 */
[C---:B------:R-:W-:Y:S02]  /*25a0*/  VIADD R5, R57.reuse, 0x40 ;  /* 0x0000004039057836 */ /* 0x040fe40000000000 */
[C---:B------:R-:W-:Y:S01]  /*25b0*/  VIADD R3, R57.reuse, 0x20 ;  /* 0x0000002039037836 */ /* 0x040fe20000000000 */
[CC--:B------:R-:W-:Y:S01]  /*25c0*/  ISETP.GE.AND P3, PT, R57.reuse, R42.reuse, PT ;  /* 0x0000002a3900720c */ /* 0x0c0fe20003f66270 */
[----:B0--3--:R-:W-:Y:S01]  /*25d0*/  VIADD R9, R57, 0x60 ;  /* 0x0000006039097836 */ /* 0x009fe20000000000 */
[-C--:B------:R-:W-:Y:S01]  /*25e0*/  ISETP.GE.AND P1, PT, R5, R42.reuse, PT ;  /* 0x0000002a0500720c */ /* 0x080fe20003f26270 */
[----:B------:R-:W-:Y:S01]  /*25f0*/  VIADD R5, R57, 0x80 ;  /* 0x0000008039057836 */ /* 0x000fe20000000000 */
[-C--:B------:R-:W-:Y:S01]  /*2600*/  ISETP.GE.AND P2, PT, R3, R42.reuse, PT ;  /* 0x0000002a0300720c */ /* 0x080fe20003f46270 */
[----:B------:R-:W-:Y:S01]  /*2610*/  VIADD R45, R57, 0xc0 ;  /* 0x000000c0392d7836 */ /* 0x000fe20000000000 */
[-C--:B------:R-:W-:Y:S01]  /*2620*/  ISETP.GE.AND P0, PT, R9, R42.reuse, PT ;  /* 0x0000002a0900720c */ /* 0x080fe20003f06270 */
[----:B------:R-:W-:Y:S01]  /*2630*/  VIADD R9, R57, 0xa0 ;  /* 0x000000a039097836 */ /* 0x000fe20000000000 */
[----:B------:R-:W-:Y:S01]  /*2640*/  ISETP.GE.AND P6, PT, R5, R42, PT ;  /* 0x0000002a0500720c */ /* 0x000fe20003fc6270 */
[----:B------:R-:W-:Y:S01]  /*2650*/  VIADD R5, R57, 0xe0 ;  /* 0x000000e039057836 */ /* 0x000fe20000000000 */
[----:B-1----:R-:W-:-:S02]  /*2660*/  LEA R2, P4, R0, UR4, 0x2 ;  /* 0x0000000400027c11 */ /* 0x002fc4000f8810ff */
[-C--:B------:R-:W-:Y:S02]  /*2670*/  ISETP.GE.AND P5, PT, R9, R42.reuse, PT ;  /* 0x0000002a0900720c */ /* 0x080fe40003fa6270 */
[----:B------:R-:W-:Y:S01]  /*2680*/  LEA.HI.X R3, R0, UR5, R7, 0x2, P4 ;  /* 0x0000000500037c11 */ /* 0x000fe2000a0f1407 */
[----:B------:R-:W-:Y:S01]  /*2690*/  VIADD R7, R57, 0x100 ;  /* 0x0000010039077836 */ /* 0x000fe20000000000 */
[----:B------:R-:W-:-:S03]  /*26a0*/  ISETP.GE.AND P4, PT, R45, R42, PT ;  /* 0x0000002a2d00720c */ /* 0x000fc60003f86270 */
[----:B-----5:R0:W-:Y:S01]  /*26b0*/  @!P3 STG.E desc[UR6][R2.64], R11 ;  /* 0x0000000b0200b986 */ /* 0x0201e2000c101906 */
        /* <DEDUP_REMOVED lines=19> */
[C---:B------:R-:W-:Y:S02]  /*27f0*/  VIADD R5, R57.reuse, 0x1e0 ;  /* 0x000001e039057836 */ /* 0x040fe40000000000 */
[----:B------:R-:W-:Y:S01]  /*2800*/  VIADD R57, R57, 0x200 ;  /* 0x0000020039397836 */ /* 0x000fe20000000000 */
[----:B------:R0:W-:Y:S01]  /*2810*/  @!P3 STG.E desc[UR6][R2.64+0x380], R25 ;  /* 0x000380190200b986 */ /* 0x0001e2000c101906 */
[----:B------:R-:W-:-:S03]  /*2820*/  ISETP.GE.AND P3, PT, R7, R42, PT ;  /* 0x0000002a0700720c */ /* 0x000fc60003f66270 */
        /* <DEDUP_REMOVED lines=9> */
[----:B------:R0:W-:Y:S01]  /*28c0*/  @!P2 STG.E desc[UR6][R2.64+0x780], R41 ;  /* 0x000780290200a986 */ /* 0x0001e2000c101906 */
[----:B------:R-:W-:Y:S05]  /*28d0*/  @P1 EXIT ;  /* 0x000000000000194d */ /* 0x000fea0003800000 */
[----:B------:R-:W-:Y:S01]  /*28e0*/  STG.E desc[UR6][R2.64+0x800], R43 ;  /* 0x0008002b02007986 */ /* 0x000fe2000c101906 */
[----:B------:R-:W-:Y:S05]  /*28f0*/  EXIT ;  /* 0x000000000000794d */ /* 0x000fea0003800000 */
.L_x_14:
[----:B------:R-:W-:Y:S01]  /*2900*/  IMAD.MOV.U32 R2, RZ, RZ, RZ ;  /* 0x000000ffff027224 */ /* 0x000fe200078e00ff */
[C---:B------:R-:W-:Y:S01]  /*2910*/  ISETP.GT.U32.AND P0, PT, R3.reuse, 0x1f, PT ;  /* 0x0000001f0300780c */ /* 0x040fe20003f04070 */
[----:B------:R-:W-:Y:S05]  /*2920*/  WARPSYNC.ALL ;  /* 0x0000000000007948 */ /* 0x000fea0003800000 */
[----:B------:R-:W-:-:S04]  /*2930*/  IMAD.HI.U32 R14, R3, 0x15555556, R2 ;  /* 0x15555556030e7827 */ /* 0x000fc800078e0002 */
[----:B------:R-:W-:-:S05]  /*2940*/  IMAD R15, R14, 0x4, R7 ;  /* 0x000000040e0f7824 */ /* 0x000fca00078e0207 */
[----:B------:R0:W-:Y:S01]  /*2950*/  STS [R15+0x3410], R0 ;  /* 0x003410000f007388 */ /* 0x0001e20000000800 */
[----:B------:R-:W-:Y:S06]  /*2960*/  BAR.SYNC.DEFER_BLOCKING 0x0 ;  /* 0x0000000000007b1d */ /* 0x000fec0000010000 */
[----:B------:R-:W-:Y:S05]  /*2970*/  @P0 BRA `(.L_x_29) ;  /* 0x0000000000dc0947 */ /* 0x000fea0003800000 */
[----:B------:R-:W-:Y:S01]  /*2980*/  IMAD R14, R3, 0x34, R7 ;  /* 0x00000034030e7824 */ /* 0x000fe200078e0207 */
[----:B------:R-:W-:-:S04]  /*2990*/  UMOV UR8, 0xffffffff ;  /* 0xffffffff00087882 */ /* 0x000fc80000000000 */
[----:B------:R-:W-:Y:S04]  /*29a0*/  LDS R28, [R14+0x3410] ;  /* 0x003410000e1c7984 */ /* 0x000fe80000000800 */
[----:B------:R-:W-:Y:S04]  /*29b0*/  LDS R29, [R14+0x3414] ;  /* 0x003414000e1d7984 */ /* 0x000fe80000000800 */
[----:B------:R-:W1:Y:S04]  /*29c0*/  LDS R30, [R14+0x3418] ;  /* 0x003418000e1e7984 */ /* 0x000e680000000800 */
[----:B------:R-:W-:Y:S04]  /*29d0*/  LDS R31, [R14+0x341c] ;  /* 0x00341c000e1f7984 */ /* 0x000fe80000000800 */
[----:B------:R-:W2:Y:S04]  /*29e0*/  LDS R32, [R14+0x3420] ;  /* 0x003420000e207984 */ /* 0x000ea80000000800 */
[----:B------:R-:W-:Y:S04]  /*29f0*/  LDS R33, [R14+0x3424] ;  /* 0x003424000e217984 */ /* 0x000fe80000000800 */
[----:B------:R-:W3:Y:S04]  /*2a00*/  LDS R34, [R14+0x3428] ;  /* 0x003428000e227984 */ /* 0x000ee80000000800 */
[----:B------:R-:W-:Y:S04]  /*2a10*/  LDS R35, [R14+0x342c] ;  /* 0x00342c000e237984 */ /* 0x000fe80000000800 */
[----:B------:R-:W4:Y:S04]  /*2a20*/  LDS R36, [R14+0x3430] ;  /* 0x003430000e247984 */ /* 0x000f280000000800 */
[----:B------:R-:W-:Y:S04]  /*2a30*/  LDS R37, [R14+0x3434] ;  /* 0x003434000e257984 */ /* 0x000fe80000000800 */
[----:B------:R-:W5:Y:S04]  /*2a40*/  LDS R38, [R14+0x3438] ;  /* 0x003438000e267984 */ /* 0x000f680000000800 */
[----:B------:R-:W0:Y:S01]  /*2a50*/  LDS R39, [R14+0x343c] ;  /* 0x00343c000e277984 */ /* 0x000e220000000800 */
[----:B-1----:R-:W-:-:S04]  /*2a60*/  IADD3 R40, PT, PT, R30, R29, R28 ;  /* 0x0000001d1e287210 */ /* 0x002fc80007ffe01c */
[----:B--2---:R-:W-:-:S04]  /*2a70*/  IADD3 R40, PT, PT, R32, R40, R31 ;  /* 0x0000002820287210 */ /* 0x004fc80007ffe01f */
[----:B---3--:R-:W-:-:S04]  /*2a80*/  IADD3 R40, PT, PT, R34, R40, R33 ;  /* 0x0000002822287210 */ /* 0x008fc80007ffe021 */
[----:B----4-:R-:W-:-:S04]  /*2a90*/  IADD3 R40, PT, PT, R36, R40, R35 ;  /* 0x0000002824287210 */ /* 0x010fc80007ffe023 */
[----:B-----5:R-:W-:-:S05]  /*2aa0*/  IADD3 R40, PT, PT, R38, R40, R37 ;  /* 0x0000002826287210 */ /* 0x020fca0007ffe025 */
[----:B0-----:R-:W-:Y:S01]  /*2ab0*/  IMAD.IADD R39, R39, 0x1, R40 ;  /* 0x0000000127277824 */ /* 0x001fe200078e0228 */
[----:B------:R-:W-:Y:S06]  /*2ac0*/  BRA.DIV UR8, `(.L_x_30) ;  /* 0x0000007a08547947 */ /* 0x000fec000b800000 */
[----:B------:R-:W0:Y:S02]  /*2ad0*/  SHFL.UP P0, R40, R39, 0x1, RZ ;  /* 0x0420000027287989 */ /* 0x000e2400000000ff */
[----:B0-----:R-:W-:-:S05]  /*2ae0*/  @P0 IMAD.IADD R40, R39, 0x1, R40 ;  /* 0x0000000127280824 */ /* 0x001fca00078e0228 */
[----:B------:R-:W0:Y:S02]  /*2af0*/  SHFL.UP P0, R43, R40, 0x2, RZ ;  /* 0x04400000282b7989 */ /* 0x000e2400000000ff */
[----:B0-----:R-:W-:-:S05]  /*2b00*/  @P0 IMAD.IADD R43, R40, 0x1, R43 ;  /* 0x00000001282b0824 */ /* 0x001fca00078e022b */
[----:B------:R-:W0:Y:S02]  /*2b10*/  SHFL.UP P0, R44, R43, 0x4, RZ ;  /* 0x048000002b2c7989 */ /* 0x000e2400000000ff */
[----:B0-----:R-:W-:-:S05]  /*2b20*/  @P0 IMAD.IADD R44, R43, 0x1, R44 ;  /* 0x000000012b2c0824 */ /* 0x001fca00078e022c */
[----:B------:R-:W0:Y:S02]  /*2b30*/  SHFL.UP P0, R45, R44, 0x8, RZ ;  /* 0x050000002c2d7989 */ /* 0x000e2400000000ff */
[----:B0-----:R-:W-:-:S05]  /*2b40*/  @P0 IMAD.IADD R45, R44, 0x1, R45 ;  /* 0x000000012c2d0824 */ /* 0x001fca00078e022d */
[----:B------:R0:W1:Y:S02]  /*2b50*/  SHFL.UP P0, R46, R45, 0x10, RZ ;  /* 0x060000002d2e7989 */ /* 0x00006400000000ff */
.L_x_120:
[----:B-1----:R-:W-:-:S04]  /*2b60*/  @P0 IMAD.IADD R46, R45, 0x1, R46 ;  /* 0x000000012d2e0824 */ /* 0x002fc800078e022e */
[----:B------:R-:W-:-:S04]  /*2b70*/  IMAD.IADD R39, R46, 0x1, -R39 ;  /* 0x000000012e277824 */ /* 0x000fc800078e0a27 */
[----:B------:R-:W-:Y:S01]  /*2b80*/  IMAD.IADD R28, R28, 0x1, R39 ;  /* 0x000000011c1c7824 */ /* 0x000fe200078e0227 */
[----:B------:R1:W-:Y:S03]  /*2b90*/  STS [R14+0x3410], R39 ;  /* 0x003410270e007388 */ /* 0x0003e60000000800 */
        /* <DEDUP_REMOVED lines=19> */
[----:B------:R1:W-:Y:S04]  /*2cd0*/  STS [R14+0x3438], R37 ;  /* 0x003438250e007388 */ /* 0x0003e80000000800 */
[----:B------:R1:W-:Y:S02]  /*2ce0*/  STS [R14+0x343c], R43 ;  /* 0x00343c2b0e007388 */ /* 0x0003e40000000800 */
.L_x_29:
[----:B------:R-:W-:Y:S05]  /*2cf0*/  WARPSYNC.ALL ;  /* 0x0000000000007948 */ /* 0x000fea0003800000 */
[----:B------:R-:W-:Y:S01]  /*2d00*/  BAR.SYNC.DEFER_BLOCKING 0x0 ;  /* 0x0000000000007b1d */ /* 0x000fe20000010000 */
[----:B------:R-:W-:Y:S02]  /*2d10*/  ISETP.NE.AND P0, PT, R50, RZ, PT ;  /* 0x000000ff3200720c */ /* 0x000fe40003f05270 */
[----:B-1----:R-:W-:-:S03]  /*2d20*/  SHF.R.U32.HI R28, RZ, UR5, R27 ;  /* 0x00000005ff1c7c19 */ /* 0x002fc6000801161b */
[----:B------:R-:W-:Y:S01]  /*2d30*/  BSSY.RECONVERGENT B0, `(.L_x_31) ;  /* 0x0000028000007945 */ /* 0x000fe20003800200 */
[----:B------:R-:W-:Y:S01]  /*2d40*/  LOP3.LUT R28, R28, UR4, RZ, 0x30, !PT ;  /* 0x000000041c1c7c12 */ /* 0x000fe2000f8e30ff */
[----:B0-----:R-:W0:Y:S06]  /*2d50*/  LDS R15, [R15+0x3410] ;  /* 0x003410000f0f7984 */ /* 0x001e2c0000000800 */
[----:B------:R-:W-:Y:S05]  /*2d60*/  @P0 BRA `(.L_x_32) ;  /* 0x0000000000900947 */ /* 0x000fea0003800000 */
[----:B------:R-:W0:Y:S04]  /*2d70*/  LDS R14, [R51] ;  /* 0x00000000330e7984 */ /* 0x000e280000000800 */
[----:B------:R-:W1:Y:S04]  /*2d80*/  LDS R30, [R51+0x400] ;  /* 0x00040000331e7984 */ /* 0x000e680000000800 */
[----:B------:R-:W2:Y:S04]  /*2d90*/  LDS R32, [R51+0x800] ;  /* 0x0008000033207984 */ /* 0x000ea80000000800 */
[----:B------:R-:W3:Y:S04]  /*2da0*/  LDS R34, [R51+0xc00] ;  /* 0x000c000033227984 */ /* 0x000ee80000000800 */
[----:B------:R-:W4:Y:S04]  /*2db0*/  LDS R36, [R51+0x1000] ;  /* 0x0010000033247984 */ /* 0x000f280000000800 */
[----:B------:R-:W5:Y:S04]  /*2dc0*/  LDS R38, [R51+0x1400] ;  /* 0x0014000033267984 */ /* 0x000f680000000800 */
[----:B------:R-:W5:Y:S04]  /*2dd0*/  LDS R40, [R51+0x1800] ;  /* 0x0018000033287984 */ /* 0x000f680000000800 */
[----:B------:R-:W5:Y:S04]  /*2de0*/  LDS R44, [R51+0x1c00] ;  /* 0x001c0000332c7984 */ /* 0x000f680000000800 */
[----:B------:R-:W5:Y:S04]  /*2df0*/  LDS R46, [R51+0x2000] ;  /* 0x00200000332e7984 */ /* 0x000f680000000800 */
[----:B------:R-:W5:Y:S04]  /*2e00*/  LDS R58, [R51+0x2400] ;  /* 0x00240000333a7984 */ /* 0x000f680000000800 */
[----:B------:R-:W5:Y:S01]  /*2e10*/  LDS R60, [R51+0x2800] ;  /* 0x00280000333c7984 */ /* 0x000f620000000800 */
[----:B0-----:R-:W-:-:S03]  /*2e20*/  IMAD.IADD R14, R15, 0x1, R14 ;  /* 0x000000010f0e7824 */ /* 0x001fc600078e020e */
[----:B------:R-:W0:Y:S01]  /*2e30*/  LDS R62, [R51+0x2c00] ;  /* 0x002c0000333e7984 */ /* 0x000e220000000800 */
[C---:B-1----:R-:W-:Y:S02]  /*2e40*/  IMAD.IADD R30, R15.reuse, 0x1, R30 ;  /* 0x000000010f1e7824 */ /* 0x042fe400078e021e */
[C---:B--2---:R-:W-:Y:S01]  /*2e50*/  IMAD.IADD R32, R15.reuse, 0x1, R32 ;  /* 0x000000010f207824 */ /* 0x044fe200078e0220 */
[----:B------:R1:W-:Y:S01]  /*2e60*/  STS [R51], R14 ;  /* 0x0000000e33007388 */ /* 0x0003e20000000800 */
[----:B---3--:R-:W-:-:S03]  /*2e70*/  IMAD.IADD R34, R15, 0x1, R34 ;  /* 0x000000010f227824 */ /* 0x008fc600078e0222 */
[----:B------:R1:W-:Y:S01]  /*2e80*/  STS [R51+0x400], R30 ;  /* 0x0004001e33007388 */ /* 0x0003e20000000800 */
[----:B----4-:R-:W-:-:S03]  /*2e90*/  IMAD.IADD R36, R15, 0x1, R36 ;  /* 0x000000010f247824 */ /* 0x010fc600078e0224 */
[----:B------:R1:W-:Y:S01]  /*2ea0*/  STS [R51+0x800], R32 ;  /* 0x0008002033007388 */ /* 0x0003e20000000800 */
[----:B-----5:R-:W-:-:S03]  /*2eb0*/  IMAD.IADD R38, R15, 0x1, R38 ;  /* 0x000000010f267824 */ /* 0x020fc600078e0226 */
[----:B------:R1:W-:Y:S01]  /*2ec0*/  STS [R51+0xc00], R34 ;  /* 0x000c002233007388 */ /* 0x0003e20000000800 */
[----:B------:R-:W-:-:S03]  /*2ed0*/  IMAD.IADD R40, R15, 0x1, R40 ;  /* 0x000000010f287824 */ /* 0x000fc600078e0228 */
        /* <DEDUP_REMOVED lines=9> */
[----:B0-----:R-:W-:-:S03]  /*2f70*/  IMAD.IADD R62, R15, 0x1, R62 ;  /* 0x000000010f3e7824 */ /* 0x001fc600078e023e */
[----:B------:R1:W-:Y:S04]  /*2f80*/  STS [R51+0x2400], R58 ;  /* 0x0024003a33007388 */ /* 0x0003e80000000800 */
[----:B------:R1:W-:Y:S04]  /*2f90*/  STS [R51+0x2800], R60 ;  /* 0x0028003c33007388 */ /* 0x0003e80000000800 */
[----:B------:R1:W-:Y:S02]  /*2fa0*/  STS [R51+0x2c00], R62 ;  /* 0x002c003e33007388 */ /* 0x0003e40000000800 */
.L_x_32:
[----:B------:R-:W-:Y:S05]  /*2fb0*/  BSYNC.RECONVERGENT B0 ;  /* 0x0000000000007941 */ /* 0x000fea0003800200 */
.L_x_31:
[----:B------:R-:W-:Y:S01]  /*2fc0*/  BAR.SYNC.DEFER_BLOCKING 0x0 ;  /* 0x0000000000007b1d */ /* 0x000fe20000010000 */
[----:B------:R-:W-:Y:S01]  /*2fd0*/  R2P PR, R28, 0x7f ;  /* 0x0000007f1c007804 */ /* 0x000fe20000000000 */
[----:B------:R-:W-:-:S04]  /*2fe0*/  IMAD.MOV.U32 R47, RZ, RZ, RZ ;  /* 0x000000ffff2f7224 */ /* 0x000fc800078e00ff */
[----:B------:R-:W-:Y:S08]  /*2ff0*/  BSSY.RECONVERGENT B0, `(.L_x_33) ;  /* 0x0000024000007945 */ /* 0x000ff00003800200 */
[----:B-1----:R-:W-:Y:S02]  /*3000*/  VOTE.ANY R14, PT, P0 ;  /* 0x00000000000e7806 */ /* 0x002fe400000e0100 */
[----:B------:R-:W-:-:S02]  /*3010*/  VOTE.ANY R29, PT, P1 ;  /* 0x00000000001d7806 */ /* 0x000fc400008e0100 */
[----:B------:R-:W-:Y:S02]  /*3020*/  @!P0 LOP3.LUT R14, RZ, R14, RZ, 0x33, !PT ;  /* 0x0000000eff0e8212 */ /* 0x000fe400078e33ff */
[----:B------:R-:W-:Y:S02]  /*3030*/  VOTE.ANY R31, PT, P2 ;  /* 0x00000000001f7806 */ /* 0x000fe400010e0100 */
[----:B------:R-:W-:Y:S02]  /*3040*/  @!P1 LOP3.LUT R29, RZ, R29, RZ, 0x33, !PT ;  /* 0x0000001dff1d9212 */ /* 0x000fe400078e33ff */
[----:B------:R-:W-:Y:S02]  /*3050*/  VOTE.ANY R33, PT, P3 ;  /* 0x0000000000217806 */ /* 0x000fe400018e0100 */
[----:B------:R-:W-:Y:S02]  /*3060*/  @!P2 LOP3.LUT R31, RZ, R31, RZ, 0x33, !PT ;  /* 0x0000001fff1fa212 */ /* 0x000fe400078e33ff */
[----:B------:R-:W-:-:S02]  /*3070*/  LOP3.LUT R14, R29, R14, RZ, 0xc0, !PT ;  /* 0x0000000e1d0e7212 */ /* 0x000fc400078ec0ff */
[----:B------:R-:W-:Y:S02]  /*3080*/  @!P3 LOP3.LUT R33, RZ, R33, RZ, 0x33, !PT ;  /* 0x00000021ff21b212 */ /* 0x000fe400078e33ff */
[----:B------:R-:W-:Y:S02]  /*3090*/  LOP3.LUT R14, R31, R14, RZ, 0xc0, !PT ;  /* 0x0000000e1f0e7212 */ /* 0x000fe400078ec0ff */
[----:B------:R-:W-:Y:S02]  /*30a0*/  VOTE.ANY R29, PT, P4 ;  /* 0x00000000001d7806 */ /* 0x000fe400020e0100 */
[----:B------:R-:W-:Y:S02]  /*30b0*/  LOP3.LUT R14, R33, R14, RZ, 0xc0, !PT ;  /* 0x0000000e210e7212 */ /* 0x000fe400078ec0ff */
[----:B------:R-:W-:Y:S02]  /*30c0*/  @!P4 LOP3.LUT R29, RZ, R29, RZ, 0x33, !PT ;  /* 0x0000001dff1dc212 */ /* 0x000fe400078e33ff */
[----:B------:R-:W-:-:S02]  /*30d0*/  VOTE.ANY R31, PT, P5 ;  /* 0x00000000001f7806 */ /* 0x000fc400028e0100 */
[----:B------:R-:W-:Y:S01]  /*30e0*/  LOP3.LUT R14, R29, R14, RZ, 0xc0, !PT ;  /* 0x0000000e1d0e7212 */ /* 0x000fe200078ec0ff */
[----:B------:R-:W-:Y:S01]  /*30f0*/  IMAD.SHL.U32 R29, R3, 0x20, RZ ;  /* 0x00000020031d7824 */ /* 0x000fe200078e00ff */
[----:B------:R-:W-:Y:S02]  /*3100*/  LOP3.LUT P0, RZ, R28, 0x80, RZ, 0xc0, !PT ;  /* 0x000000801cff7812 */ /* 0x000fe4000780c0ff */
[----:B------:R-:W-:Y:S02]  /*3110*/  @!P5 LOP3.LUT R31, RZ, R31, RZ, 0x33, !PT ;  /* 0x0000001fff1fd212 */ /* 0x000fe400078e33ff */
[----:B------:R-:W-:Y:S02]  /*3120*/  VOTE.ANY R30, PT, P6 ;  /* 0x00000000001e7806 */ /* 0x000fe400030e0100 */
[----:B------:R-:W-:Y:S02]  /*3130*/  LOP3.LUT R31, R31, R14, RZ, 0xc0, !PT ;  /* 0x0000000e1f1f7212 */ /* 0x000fe400078ec0ff */
[----:B------:R-:W1:Y:S01]  /*3140*/  S2R R14, SR_LEMASK ;  /* 0x00000000000e7919 */ /* 0x000e620000003a00 */
[----:B------:R-:W-:-:S04]  /*3150*/  @!P6 LOP3.LUT R30, RZ, R30, RZ, 0x33, !PT ;  /* 0x0000001eff1ee212 */ /* 0x000fc800078e33ff */
[----:B------:R-:W-:Y:S02]  /*3160*/  VOTE.ANY R32, PT, P0 ;  /* 0x0000000000207806 */ /* 0x000fe400000e0100 */
[----:B------:R-:W-:Y:S02]  /*3170*/  LOP3.LUT R31, R30, R31, RZ, 0xc0, !PT ;  /* 0x0000001f1e1f7212 */ /* 0x000fe400078ec0ff */
[----:B------:R-:W-:Y:S02]  /*3180*/  @!P0 LOP3.LUT R32, RZ, R32, RZ, 0x33, !PT ;  /* 0x00000020ff208212 */ /* 0x000fe400078e33ff */
[----:B------:R-:W-:Y:S02]  /*3190*/  LOP3.LUT R30, R29, 0x7c00, RZ, 0xc0, !PT ;  /* 0x00007c001d1e7812 */ /* 0x000fe400078ec0ff */
[----:B------:R-:W-:-:S03]  /*31a0*/  LOP3.LUT R31, R32, R31, RZ, 0xc0, !PT ;  /* 0x0000001f201f7212 */ /* 0x000fc600078ec0ff */
[----:B------:R-:W-:Y:S01]  /*31b0*/  IMAD.IADD R29, R7, 0x1, R30 ;  /* 0x00000001071d7824 */ /* 0x000fe200078e021e */
[----:B------:R-:W2:Y:S01]  /*31c0*/  FLO.U32 R32, R31 ;  /* 0x0000001f00207300 */ /* 0x000ea200000e0000 */
[----:B-1----:R-:W-:Y:S02]  /*31d0*/  LOP3.LUT R44, R14, R31, RZ, 0xc0, !PT ;  /* 0x0000001f0e2c7212 */ /* 0x002fe400078ec0ff */
[----:B--2---:R-:W-:-:S05]  /*31e0*/  ISETP.NE.AND P0, PT, R24, R32, PT ;  /* 0x000000201800720c */ /* 0x004fca0003f05270 */
[----:B------:R-:W1:Y:S08]  /*31f0*/  POPC R44, R44 ;  /* 0x0000002c002c7309 */ /* 0x000e700000000000 */
[----:B------:R-:W-:Y:S05]  /*3200*/  @P0 BRA `(.L_x_34) ;  /* 0x0000000000080947 */ /* 0x000fea0003800000 */
[----:B------:R-:W-:-:S06]  /*3210*/  IMAD R47, R28, 0x4, R29 ;  /* 0x000000041c2f7824 */ /* 0x000fcc00078e021d */
[----:B-1----:R2:W3:Y:S02]  /*3220*/  ATOMS.ADD R47, [R47], R44 ;  /* 0x0000002c2f2f738c */ /* 0x0024e40000000000 */
.L_x_34:
[----:B------:R-:W-:Y:S05]  /*3230*/  BSYNC.RECONVERGENT B0 ;  /* 0x0000000000007941 */ /* 0x000fea0003800200 */
.L_x_33:
[----:B------:R-:W-:Y:S01]  /*3240*/  R2P PR, R52, 0x7f ;  /* 0x0000007f34007804 */ /* 0x000fe20000000000 */
[----:B---3--:R3:W4:Y:S01]  /*3250*/  SHFL.IDX PT, R47, R47, R32, 0x1f ;  /* 0x00001f202f2f7589 */ /* 0x00872200000e0000 */
[----:B------:R-:W-:Y:S01]  /*3260*/  BSSY.RECONVERGENT B0, `(.L_x_35) ;  /* 0x0000021000007945 */ /* 0x000fe20003800200 */
[----:B------:R-:W-:-:S10]  /*3270*/  IMAD.MOV.U32 R49, RZ, RZ, RZ ;  /* 0x000000ffff317224 */ /* 0x000fd400078e00ff */
[----:B------:R-:W-:Y:S02]  /*3280*/  VOTE.ANY R28, PT, P0 ;  /* 0x00000000001c7806 */ /* 0x000fe400000e0100 */
[----:B------:R-:W-:Y:S02]  /*3290*/  VOTE.ANY R31, PT, P1 ;  /* 0x00000000001f7806 */ /* 0x000fe400008e0100 */
[----:B------:R-:W-:Y:S02]  /*32a0*/  @!P0 LOP3.LUT R28, RZ, R28, RZ, 0x33, !PT ;  /* 0x0000001cff1c8212 */ /* 0x000fe400078e33ff */
[----:B------:R-:W-:Y:S02]  /*32b0*/  VOTE.ANY R33, PT, P2 ;  /* 0x0000000000217806 */ /* 0x000fe400010e0100 */
[----:B------:R-:W-:Y:S02]  /*32c0*/  @!P1 LOP3.LUT R31, RZ, R31, RZ, 0x33, !PT ;  /* 0x0000001fff1f9212 */ /* 0x000fe400078e33ff */
[----:B------:R-:W-:-:S02]  /*32d0*/  @!P2 LOP3.LUT R33, RZ, R33, RZ, 0x33, !PT ;  /* 0x00000021ff21a212 */ /* 0x000fc400078e33ff */
[----:B------:R-:W-:Y:S02]  /*32e0*/  LOP3.LUT R28, R31, R28, RZ, 0xc0, !PT ;  /* 0x0000001c1f1c7212 */ /* 0x000fe400078ec0ff */
[----:B------:R-:W-:Y:S02]  /*32f0*/  VOTE.ANY R31, PT, P3 ;  /* 0x00000000001f7806 */ /* 0x000fe400018e0100 */
[----:B------:R-:W-:Y:S02]  /*3300*/  LOP3.LUT R28, R33, R28, RZ, 0xc0, !PT ;  /* 0x0000001c211c7212 */ /* 0x000fe400078ec0ff */
[----:B------:R-:W-:Y:S02]  /*3310*/  LOP3.LUT P0, RZ, R52, 0x80, RZ, 0xc0, !PT ;  /* 0x0000008034ff7812 */ /* 0x000fe4000780c0ff */
[----:B------:R-:W-:Y:S02]  /*3320*/  VOTE.ANY R33, PT, P4 ;  /* 0x0000000000217806 */ /* 0x000fe400020e0100 */
[----:B------:R-:W-:-:S02]  /*3330*/  @!P3 LOP3.LUT R31, RZ, R31, RZ, 0x33, !PT ;  /* 0x0000001fff1fb212 */ /* 0x000fc400078e33ff */
[----:B------:R-:W-:Y:S02]  /*3340*/  @!P4 LOP3.LUT R33, RZ, R33, RZ, 0x33, !PT ;  /* 0x00000021ff21c212 */ /* 0x000fe400078e33ff */
[----:B------:R-:W-:Y:S02]  /*3350*/  LOP3.LUT R28, R31, R28, RZ, 0xc0, !PT ;  /* 0x0000001c1f1c7212 */ /* 0x000fe400078ec0ff */
[----:B------:R-:W-:Y:S02]  /*3360*/  VOTE.ANY R31, PT, P5 ;  /* 0x00000000001f7806 */ /* 0x000fe400028e0100 */
[----:B------:R-:W-:Y:S02]  /*3370*/  LOP3.LUT R28, R33, R28, RZ, 0xc0, !PT ;  /* 0x0000001c211c7212 */ /* 0x000fe400078ec0ff */
[----:B------:R-:W-:Y:S02]  /*3380*/  VOTE.ANY R33, PT, P6 ;  /* 0x0000000000217806 */ /* 0x000fe400030e0100 */
[----:B------:R-:W-:-:S02]  /*3390*/  @!P5 LOP3.LUT R31, RZ, R31, RZ, 0x33, !PT ;  /* 0x0000001fff1fd212 */ /* 0x000fc400078e33ff */
[----:B------:R-:W-:Y:S02]  /*33a0*/  VOTE.ANY R35, PT, P0 ;  /* 0x0000000000237806 */ /* 0x000fe400000e0100 */
[----:B------:R-:W-:Y:S02]  /*33b0*/  @!P6 LOP3.LUT R33, RZ, R33, RZ, 0x33, !PT ;  /* 0x00000021ff21e212 */ /* 0x000fe400078e33ff */
[----:B------:R-:W-:Y:S02]  /*33c0*/  LOP3.LUT R28, R31, R28, RZ, 0xc0, !PT ;  /* 0x0000001c1f1c7212 */ /* 0x000fe400078ec0ff */
[----:B------:R-:W-:Y:S02]  /*33d0*/  @!P0 LOP3.LUT R35, RZ, R35, RZ, 0x33, !PT ;  /* 0x00000023ff238212 */ /* 0x000fe400078e33ff */
[----:B------:R-:W-:-:S04]  /*33e0*/  LOP3.LUT R28, R33, R28, RZ, 0xc0, !PT ;  /* 0x0000001c211c7212 */ /* 0x000fc800078ec0ff */
[----:B------:R-:W-:-:S04]  /*33f0*/  LOP3.LUT R35, R35, R28, RZ, 0xc0, !PT ;  /* 0x0000001c23237212 */ /* 0x000fc800078ec0ff */
[----:B------:R-:W5:Y:S01]  /*3400*/  FLO.U32 R30, R35 ;  /* 0x00000023001e7300 */ /* 0x000f6200000e0000 */
[----:B------:R-:W-:-:S07]  /*3410*/  LOP3.LUT R46, R14, R35, RZ, 0xc0, !PT ;  /* 0x000000230e2e7212 */ /* 0x000fce00078ec0ff */
[----:B------:R-:W0:Y:S01]  /*3420*/  POPC R46, R46 ;  /* 0x0000002e002e7309 */ /* 0x000e220000000000 */
[----:B-----5:R-:W-:-:S13]  /*3430*/  ISETP.NE.AND P0, PT, R24, R30, PT ;  /* 0x0000001e1800720c */ /* 0x020fda0003f05270 */
[----:B0--34-:R-:W-:Y:S05]  /*3440*/  @P0 BRA `(.L_x_36) ;  /* 0x0000000000080947 */ /* 0x019fea0003800000 */
[----:B------:R-:W-:-:S06]  /*3450*/  IMAD R49, R52, 0x4, R29 ;  /* 0x0000000434317824 */ /* 0x000fcc00078e021d */
[----:B------:R0:W3:Y:S02]  /*3460*/  ATOMS.ADD R49, [R49], R46 ;  /* 0x0000002e3131738c */ /* 0x0000e40000000000 */
.L_x_36:
[----:B------:R-:W-:Y:S05]  /*3470*/  BSYNC.RECONVERGENT B0 ;  /* 0x0000000000007941 */ /* 0x000fea0003800200 */
.L_x_35:
        /* <DEDUP_REMOVED lines=35> */
.L_x_38:
[----:B------:R-:W-:Y:S05]  /*36b0*/  BSYNC.RECONVERGENT B0 ;  /* 0x0000000000007941 */ /* 0x000fea0003800200 */
.L_x_37:
        /* <DEDUP_REMOVED lines=27> */
[----:B------:R-:W-:Y:S02]  /*3870*/  LOP3.LUT R35, R35, R28, RZ, 0xc0, !PT ;  /* 0x0000001c23237212 */ /* 0x000fe400078ec0ff */
[----:B------:R-:W-:Y:S02]  /*3880*/  SHF.R.U32.HI R28, RZ, UR5, R23 ;  /* 0x00000005ff1c7c19 */ /* 0x000fe40008011617 */
[----:B------:R-:W5:Y:S01]  /*3890*/  FLO.U32 R39, R35 ;  /* 0x0000002300277300 */ /* 0x000f6200000e0000 */
[----:B------:R-:W-:Y:S02]  /*38a0*/  LOP3.LUT R53, R14, R35, RZ, 0xc0, !PT ;  /* 0x000000230e357212 */ /* 0x000fe400078ec0ff */
[----:B------:R-:W-:-:S05]  /*38b0*/  LOP3.LUT R30, R28, UR4, RZ, 0x30, !PT ;  /* 0x000000041c1e7c12 */ /* 0x000fca000f8e30ff */
[----:B------:R-:W0:Y:S01]  /*38c0*/  POPC R53, R53 ;  /* 0x0000003500357309 */ /* 0x000e220000000000 */
[----:B-----5:R-:W-:-:S13]  /*38d0*/  ISETP.NE.AND P0, PT, R24, R39, PT ;  /* 0x000000271800720c */ /* 0x020fda0003f05270 */
[----:B0--34-:R-:W-:Y:S05]  /*38e0*/  @P0 BRA `(.L_x_40) ;  /* 0x0000000000080947 */ /* 0x019fea0003800000 */
[----:B------:R-:W-:-:S05]  /*38f0*/  IMAD R48, R48, 0x4, R29 ;  /* 0x0000000430307824 */ /* 0x000fca00078e021d */
[----:B------:R0:W3:Y:S02]  /*3900*/  ATOMS.ADD R56, [R48], R53 ;  /* 0x000000353038738c */ /* 0x0000e40000000000 */
.L_x_40:
[----:B------:R-:W-:Y:S05]  /*3910*/  BSYNC.RECONVERGENT B0 ;  /* 0x0000000000007941 */ /* 0x000fea0003800200 */
.L_x_39:
        /* <DEDUP_REMOVED lines=30> */
[----:B0-----:R-:W-:Y:S02]  /*3b00*/  LOP3.LUT R48, R14, R35, RZ, 0xc0, !PT ;  /* 0x000000230e307212 */ /* 0x001fe400078ec0ff */
[----:B------:R-:W-:-:S05]  /*3b10*/  LOP3.LUT R34, R28, UR4, RZ, 0x30, !PT ;  /* 0x000000041c227c12 */ /* 0x000fca000f8e30ff */
[----:B------:R-:W0:Y:S01]  /*3b20*/  POPC R48, R48 ;  /* 0x0000003000307309 */ /* 0x000e220000000000 */
[----:B-----5:R-:W-:-:S13]  /*3b30*/  ISETP.NE.AND P0, PT, R24, R32, PT ;  /* 0x000000201800720c */ /* 0x020fda0003f05270 */
[----:B0--34-:R-:W-:Y:S05]  /*3b40*/  @P0 BRA `(.L_x_42) ;  /* 0x0000000000080947 */ /* 0x019fea0003800000 */
[----:B------:R-:W-:-:S06]  /*3b50*/  IMAD R45, R30, 0x4, R29 ;  /* 0x000000041e2d7824 */ /* 0x000fcc00078e021d */
[----:B------:R0:W3:Y:S02]  /*3b60*/  ATOMS.ADD R45, [R45], R48 ;  /* 0x000000302d2d738c */ /* 0x0000e40000000000 */
.L_x_42:
[----:B------:R-:W-:Y:S05]  /*3b70*/  BSYNC.RECONVERGENT B0 ;  /* 0x0000000000007941 */ /* 0x000fea0003800200 */
.L_x_41:
        /* <DEDUP_REMOVED lines=35> */
[----:B------:R-:W-:-:S06]  /*3db0*/  IMAD R36, R34, 0x4, R29 ;  /* 0x0000000422247824 */ /* 0x000fcc00078e021d */
[----:B------:R0:W3:Y:S02]  /*3dc0*/  ATOMS.ADD R36, [R36], R37 ;  /* 0x000000252424738c */ /* 0x0000e40000000000 */
.L_x_44:
[----:B------:R-:W-:Y:S05]  /*3dd0*/  BSYNC.RECONVERGENT B0 ;  /* 0x0000000000007941 */ /* 0x000fea0003800200 */
.L_x_43:
        /* <DEDUP_REMOVED lines=37> */
.L_x_46:
[----:B------:R-:W-:Y:S05]  /*4030*/  BSYNC.RECONVERGENT B0 ;  /* 0x0000000000007941 */ /* 0x000fea0003800200 */
.L_x_45:
        /* <DEDUP_REMOVED lines=37> */
.L_x_48:
[----:B------:R-:W-:Y:S05]  /*4290*/  BSYNC.RECONVERGENT B0 ;  /* 0x0000000000007941 */ /* 0x000fea0003800200 */
.L_x_47:
[----:B------:R-:W-:Y:S01]  /*42a0*/  R2P PR, R40, 0x7f ;  /* 0x0000007f28007804 */ /* 0x000fe20000000000 */
[----:B---3--:R3:W4:Y:S01]  /*42b0*/  SHFL.IDX PT, R32, R32, R55, 0x1f ;  /* 0x00001f3720207589 */ /* 0x00872200000e0000 */
[----:B------:R-:W-:Y:S01]  /*42c0*/  SHF.R.U32.HI R38, RZ, UR5, R12 ;  /* 0x00000005ff267c19 */ /* 0x000fe2000801160c */
[----:B------:R-:W-:Y:S01]  /*42d0*/  BSSY.RECONVERGENT B0, `(.L_x_49) ;  /* 0x0000022000007945 */ /* 0x000fe20003800200 */
[----:B------:R-:W-:Y:S02]  /*42e0*/  IMAD.MOV.U32 R30, RZ, RZ, RZ ;  /* 0x000000ffff1e7224 */ /* 0x000fe400078e00ff */
[----:B------:R-:W-:-:S07]  /*42f0*/  LOP3.LUT R38, R38, UR4, RZ, 0x30, !PT ;  /* 0x0000000426267c12 */ /* 0x000fce000f8e30ff */
        /* <DEDUP_REMOVED lines=31> */
.L_x_50:
[----:B------:R-:W-:Y:S05]  /*44f0*/  BSYNC.RECONVERGENT B0 ;  /* 0x0000000000007941 */ /* 0x000fea0003800200 */
.L_x_49:
        /* <DEDUP_REMOVED lines=9> */
[----:B------:R-:W-:Y:S02]  /*4590*/  @!P1 LOP3.LUT R39, RZ, R39, RZ, 0x33, !PT ;  /* 0x00000027ff279212 */ /* 0x000fe400078e33ff */
[----:B------:R-:W-:Y:S02]  /*45a0*/  VOTE.ANY R55, PT, P2 ;  /* 0x0000000000377806 */ /* 0x000fe400010e0100 */
[----:B------:R-:W-:-:S02]  /*45b0*/  LOP3.LUT R28, R39, R28, RZ, 0xc0, !PT ;  /* 0x0000001c271c7212 */ /* 0x000fc400078ec0ff */
[----:B------:R-:W-:Y:S02]  /*45c0*/  VOTE.ANY R39, PT, P3 ;  /* 0x0000000000277806 */ /* 0x000fe400018e0100 */
[----:B------:R-:W-:Y:S02]  /*45d0*/  @!P2 LOP3.LUT R55, RZ, R55, RZ, 0x33, !PT ;  /* 0x00000037ff37a212 */ /* 0x000fe400078e33ff */
[----:B------:R-:W-:Y:S02]  /*45e0*/  @!P3 LOP3.LUT R39, RZ, R39, RZ, 0x33, !PT ;  /* 0x00000027ff27b212 */ /* 0x000fe400078e33ff */
[----:B------:R-:W-:Y:S02]  /*45f0*/  LOP3.LUT R28, R55, R28, RZ, 0xc0, !PT ;  /* 0x0000001c371c7212 */ /* 0x000fe400078ec0ff */
[----:B------:R-:W-:Y:S02]  /*4600*/  LOP3.LUT P0, RZ, R38, 0x80, RZ, 0xc0, !PT ;  /* 0x0000008026ff7812 */ /* 0x000fe4000780c0ff */
[----:B------:R-:W-:-:S02]  /*4610*/  VOTE.ANY R55, PT, P4 ;  /* 0x0000000000377806 */ /* 0x000fc400020e0100 */
[----:B------:R-:W-:Y:S02]  /*4620*/  LOP3.LUT R28, R39, R28, RZ, 0xc0, !PT ;  /* 0x0000001c271c7212 */ /* 0x000fe400078ec0ff */
[----:B------:R-:W-:Y:S02]  /*4630*/  VOTE.ANY R39, PT, P5 ;  /* 0x0000000000277806 */ /* 0x000fe400028e0100 */
[----:B------:R-:W-:Y:S02]  /*4640*/  @!P4 LOP3.LUT R55, RZ, R55, RZ, 0x33, !PT ;  /* 0x00000037ff37c212 */ /* 0x000fe400078e33ff */
[----:B------:R-:W-:Y:S02]  /*4650*/  @!P5 LOP3.LUT R39, RZ, R39, RZ, 0x33, !PT ;  /* 0x00000027ff27d212 */ /* 0x000fe400078e33ff */
[----:B------:R-:W-:Y:S02]  /*4660*/  LOP3.LUT R28, R55, R28, RZ, 0xc0, !PT ;  /* 0x0000001c371c7212 */ /* 0x000fe400078ec0ff */
[----:B------:R-:W-:-:S02]  /*4670*/  VOTE.ANY R55, PT, P6 ;  /* 0x0000000000377806 */ /* 0x000fc400030e0100 */
[----:B------:R-:W-:Y:S02]  /*4680*/  LOP3.LUT R28, R39, R28, RZ, 0xc0, !PT ;  /* 0x0000001c271c7212 */ /* 0x000fe400078ec0ff */
[----:B------:R-:W-:Y:S02]  /*4690*/  VOTE.ANY R39, PT, P0 ;  /* 0x0000000000277806 */ /* 0x000fe400000e0100 */
[----:B------:R-:W-:Y:S02]  /*46a0*/  @!P6 LOP3.LUT R55, RZ, R55, RZ, 0x33, !PT ;  /* 0x00000037ff37e212 */ /* 0x000fe400078e33ff */
        /* <DEDUP_REMOVED lines=8> */
[----:B------:R-:W-:-:S05]  /*4730*/  IMAD R43, R38, 0x4, R29 ;  /* 0x00000004262b7824 */ /* 0x000fca00078e021d */
[----:B------:R0:W3:Y:S02]  /*4740*/  ATOMS.ADD R60, [R43], R28 ;  /* 0x0000001c2b3c738c */ /* 0x0000e40000000000 */
.L_x_52:
[----:B------:R-:W-:Y:S05]  /*4750*/  BSYNC.RECONVERGENT B0 ;  /* 0x0000000000007941 */ /* 0x000fea0003800200 */
.L_x_51:
[----:B------:R-:W-:Y:S01]  /*4760*/  R2P PR, R40, 0x7f ;  /* 0x0000007f28007804 */ /* 0x000fe20000000000 */
[----:B---3--:R3:W4:Y:S01]  /*4770*/  SHFL.IDX PT, R39, R60, R39, 0x1f ;  /* 0x00001f273c277589 */ /* 0x00872200000e0000 */
[----:B------:R-:W-:Y:S01]  /*4780*/  SHF.R.U32.HI R58, RZ, UR5, R16 ;  /* 0x00000005ff3a7c19 */ /* 0x000fe20008011610 */
[----:B------:R-:W-:Y:S01]  /*4790*/  BSSY.RECONVERGENT B0, `(.L_x_53) ;  /* 0x0000022000007945 */ /* 0x000fe20003800200 */
[----:B------:R-:W-:Y:S02]  /*47a0*/  IMAD.MOV.U32 R64, RZ, RZ, RZ ;  /* 0x000000ffff407224 */ /* 0x000fe400078e00ff */
[----:B------:R-:W-:-:S07]  /*47b0*/  LOP3.LUT R58, R58, UR4, RZ, 0x30, !PT ;  /* 0x000000043a3a7c12 */ /* 0x000fce000f8e30ff */
[----:B------:R-:W-:Y:S02]  /*47c0*/  VOTE.ANY R38, PT, P0 ;  /* 0x0000000000267806 */ /* 0x000fe400000e0100 */
[----:B0-----:R-:W-:Y:S02]  /*47d0*/  VOTE.ANY R43, PT, P1 ;  /* 0x00000000002b7806 */ /* 0x001fe400008e0100 */
[----:B------:R-:W-:Y:S02]  /*47e0*/  @!P0 LOP3.LUT R38, RZ, R38, RZ, 0x33, !PT ;  /* 0x00000026ff268212 */ /* 0x000fe400078e33ff */
[----:B------:R-:W-:Y:S02]  /*47f0*/  @!P1 LOP3.LUT R43, RZ, R43, RZ, 0x33, !PT ;  /* 0x0000002bff2b9212 */ /* 0x000fe400078e33ff */
[----:B------:R-:W-:Y:S02]  /*4800*/  LOP3.LUT P0, RZ, R40, 0x80, RZ, 0xc0, !PT ;  /* 0x0000008028ff7812 */ /* 0x000fe4000780c0ff */
[----:B------:R-:W-:-:S02]  /*4810*/  LOP3.LUT R38, R43, R38, RZ, 0xc0, !PT ;  /* 0x000000262b267212 */ /* 0x000fc400078ec0ff */
[----:B------:R-:W-:-:S04]  /*4820*/  VOTE.ANY R43, PT, P2 ;  /* 0x00000000002b7806 */ /* 0x000fc800010e0100 */
[----:B------:R-:W-:-:S04]  /*4830*/  @!P2 LOP3.LUT R43, RZ, R43, RZ, 0x33, !PT ;  /* 0x0000002bff2ba212 */ /* 0x000fc800078e33ff */
[----:B------:R-:W-:Y:S02]  /*4840*/  LOP3.LUT R38, R43, R38, RZ, 0xc0, !PT ;  /* 0x000000262b267212 */ /* 0x000fe400078ec0ff */
        /* <DEDUP_REMOVED lines=14> */
[----:B------:R-:W-:-:S04]  /*4930*/  LOP3.LUT R55, R43, R38, RZ, 0xc0, !PT ;  /* 0x000000262b377212 */ /* 0x000fc800078ec0ff */
[----:B------:R-:W0:Y:S01]  /*4940*/  FLO.U32 R43, R55 ;  /* 0x00000037002b7300 */ /* 0x000e2200000e0000 */
[----:B------:R-:W-:-:S07]  /*4950*/  LOP3.LUT R38, R14, R55, RZ, 0xc0, !PT ;  /* 0x000000370e267212 */ /* 0x000fce00078ec0ff */
[----:B------:R-:W1:Y:S01]  /*4960*/  POPC R38, R38 ;  /* 0x0000002600267309 */ /* 0x000e620000000000 */
[----:B0-----:R-:W-:-:S13]  /*4970*/  ISETP.NE.AND P0, PT, R24, R43, PT ;  /* 0x0000002b1800720c */ /* 0x001fda0003f05270 */
[----:B-1-34-:R-:W-:Y:S05]  /*4980*/  @P0 BRA `(.L_x_54) ;  /* 0x0000000000080947 */ /* 0x01afea0003800000 */
[----:B------:R-:W-:-:S05]  /*4990*/  IMAD R55, R40, 0x4, R29 ;  /* 0x0000000428377824 */ /* 0x000fca00078e021d */
[----:B------:R0:W1:Y:S02]  /*49a0*/  ATOMS.ADD R64, [R55], R38 ;  /* 0x000000263740738c */ /* 0x0000640000000000 */
.L_x_54:
[----:B------:R-:W-:Y:S05]  /*49b0*/  BSYNC.RECONVERGENT B0 ;  /* 0x0000000000007941 */ /* 0x000fea0003800200 */
.L_x_53:
[----:B------:R-:W-:Y:S01]  /*49c0*/  R2P PR, R58, 0x7f ;  /* 0x0000007f3a007804 */ /* 0x000fe20000000000 */
[----:B-1----:R1:W3:Y:S01]  /*49d0*/  SHFL.IDX PT, R43, R64, R43, 0x1f ;  /* 0x00001f2b402b7589 */ /* 0x0022e200000e0000 */
        /* <DEDUP_REMOVED lines=30> */
[----:B------:R-:W4:Y:S01]  /*4bc0*/  POPC R40, R40 ;  /* 0x0000002800287309 */ /* 0x000f220000000000 */
[----:B0-----:R-:W-:-:S13]  /*4bd0*/  ISETP.NE.AND P0, PT, R24, R55, PT ;  /* 0x000000371800720c */ /* 0x001fda0003f05270 */
[----:B-1-34-:R-:W-:Y:S05]  /*4be0*/  @P0 BRA `(.L_x_56) ;  /* 0x0000000000080947 */ /* 0x01afea0003800000 */
[----:B------:R-:W-:-:S05]  /*4bf0*/  IMAD R59, R58, 0x4, R29 ;  /* 0x000000043a3b7824 */ /* 0x000fca00078e021d */
[----:B------:R0:W1:Y:S02]  /*4c00*/  ATOMS.ADD R62, [R59], R40 ;  /* 0x000000283b3e738c */ /* 0x0000640000000000 */
.L_x_56:
[----:B------:R-:W-:Y:S05]  /*4c10*/  BSYNC.RECONVERGENT B0 ;  /* 0x0000000000007941 */ /* 0x000fea0003800200 */
.L_x_55:
[----:B------:R-:W-:Y:S01]  /*4c20*/  R2P PR, R60, 0x7f ;  /* 0x0000007f3c007804 */ /* 0x000fe20000000000 */
[----:B--2---:R-:W-:Y:S01]  /*4c30*/  IMAD.IADD R44, R44, 0x1, R47 ;  /* 0x000000012c2c7824 */ /* 0x004fe200078e022f */
[----:B------:R-:W-:Y:S01]  /*4c40*/  BSSY.RECONVERGENT B0, `(.L_x_57) ;  /* 0x0000025000007945 */ /* 0x000fe20003800200 */
[----:B------:R-:W-:Y:S02]  /*4c50*/  IMAD.IADD R46, R46, 0x1, R49 ;  /* 0x000000012e2e7824 */ /* 0x000fe400078e0231 */
[----:B-1----:R1:W2:Y:S01]  /*4c60*/  SHFL.IDX PT, R49, R62, R55, 0x1f ;  /* 0x00001f373e317589 */ /* 0x0022a200000e0000 */
[----:B------:R-:W-:-:S07]  /*4c70*/  IMAD.MOV.U32 R64, RZ, RZ, RZ ;  /* 0x000000ffff407224 */ /* 0x000fce00078e00ff */
[----:B------:R-:W-:Y:S02]  /*4c80*/  VOTE.ANY R58, PT, P0 ;  /* 0x00000000003a7806 */ /* 0x000fe400000e0100 */
[----:B------:R-:W-:Y:S02]  /*4c90*/  VOTE.ANY R47, PT, P1 ;  /* 0x00000000002f7806 */ /* 0x000fe400008e0100 */
        /* <DEDUP_REMOVED lines=22> */
[----:B------:R-:W-:Y:S02]  /*4e00*/  SHF.R.U32.HI R58, RZ, UR5, R6 ;  /* 0x00000005ff3a7c19 */ /* 0x000fe40008011606 */
[----:B0-----:R-:W0:Y:S01]  /*4e10*/  FLO.U32 R59, R61 ;  /* 0x0000003d003b7300 */ /* 0x001e2200000e0000 */
[----:B------:R-:W-:Y:S02]  /*4e20*/  LOP3.LUT R47, R14, R61, RZ, 0xc0, !PT ;  /* 0x0000003d0e2f7212 */ /* 0x000fe400078ec0ff */
[----:B------:R-:W-:-:S05]  /*4e30*/  LOP3.LUT R58, R58, UR4, RZ, 0x30, !PT ;  /* 0x000000043a3a7c12 */ /* 0x000fca000f8e30ff */
[----:B------:R-:W3:Y:S01]  /*4e40*/  POPC R47, R47 ;  /* 0x0000002f002f7309 */ /* 0x000ee20000000000 */
[----:B0-----:R-:W-:-:S13]  /*4e50*/  ISETP.NE.AND P0, PT, R24, R59, PT ;  /* 0x0000003b1800720c */ /* 0x001fda0003f05270 */
[----:B-123--:R-:W-:Y:S05]  /*4e60*/  @P0 BRA `(.L_x_58) ;  /* 0x0000000000080947 */ /* 0x00efea0003800000 */
[----:B------:R-:W-:-:S05]  /*4e70*/  IMAD R60, R60, 0x4, R29 ;  /* 0x000000043c3c7824 */ /* 0x000fca00078e021d */
[----:B------:R0:W1:Y:S02]  /*4e80*/  ATOMS.ADD R64, [R60], R47 ;  /* 0x0000002f3c40738c */ /* 0x0000640000000000 */
.L_x_58:
[----:B------:R-:W-:Y:S05]  /*4e90*/  BSYNC.RECONVERGENT B0 ;  /* 0x0000000000007941 */ /* 0x000fea0003800200 */
.L_x_57:
[----:B------:R-:W-:Y:S01]  /*4ea0*/  R2P PR, R58, 0x7f ;  /* 0x0000007f3a007804 */ /* 0x000fe20000000000 */
[----:B------:R-:W-:Y:S01]  /*4eb0*/  IMAD.IADD R52, R51, 0x1, R52 ;  /* 0x0000000133347824 */ /* 0x000fe200078e0234 */
[----:B-1----:R1:W2:Y:S01]  /*4ec0*/  SHFL.IDX PT, R64, R64, R59, 0x1f ;  /* 0x00001f3b40407589 */ /* 0x0022a200000e0000 */
[----:B------:R-:W-:Y:S01]  /*4ed0*/  BSSY.RECONVERGENT B0, `(.L_x_59) ;  /* 0x0000024000007945 */ /* 0x000fe20003800200 */
[----:B------:R-:W-:Y:S02]  /*4ee0*/  IMAD.IADD R56, R53, 0x1, R56 ;  /* 0x0000000135387824 */ /* 0x000fe400078e0238 */
[----:B------:R-:W-:-:S07]  /*4ef0*/  IMAD.MOV.U32 R62, RZ, RZ, RZ ;  /* 0x000000ffff3e7224 */ /* 0x000fce00078e00ff */
        /* <DEDUP_REMOVED lines=25> */
[----:B------:R-:W0:Y:S01]  /*5090*/  FLO.U32 R55, R61 ;  /* 0x0000003d00377300 */ /* 0x000e2200000e0000 */
[----:B------:R-:W-:Y:S02]  /*50a0*/  LOP3.LUT R51, R14, R61, RZ, 0xc0, !PT ;  /* 0x0000003d0e337212 */ /* 0x000fe400078ec0ff */
[----:B------:R-:W-:-:S05]  /*50b0*/  LOP3.LUT R60, R60, UR4, RZ, 0x30, !PT ;  /* 0x000000043c3c7c12 */ /* 0x000fca000f8e30ff */
[----:B------:R-:W3:Y:S01]  /*50c0*/  POPC R51, R51 ;  /* 0x0000003300337309 */ /* 0x000ee20000000000 */
[----:B0-----:R-:W-:-:S13]  /*50d0*/  ISETP.NE.AND P0, PT, R24, R55, PT ;  /* 0x000000371800720c */ /* 0x001fda0003f05270 */
[----:B-123--:R-:W-:Y:S05]  /*50e0*/  @P0 BRA `(.L_x_60) ;  /* 0x0000000000080947 */ /* 0x00efea0003800000 */
[----:B------:R-:W-:-:S05]  /*50f0*/  IMAD R58, R58, 0x4, R29 ;  /* 0x000000043a3a7824 */ /* 0x000fca00078e021d */
[----:B------:R0:W1:Y:S02]  /*5100*/  ATOMS.ADD R62, [R58], R51 ;  /* 0x000000333a3e738c */ /* 0x0000640000000000 */
.L_x_60:
[----:B------:R-:W-:Y:S05]  /*5110*/  BSYNC.RECONVERGENT B0 ;  /* 0x0000000000007941 */ /* 0x000fea0003800200 */
.L_x_59:
[----:B------:R-:W-:Y:S01]  /*5120*/  R2P PR, R60, 0x7f ;  /* 0x0000007f3c007804 */ /* 0x000fe20000000000 */
[----:B------:R-:W-:Y:S01]  /*5130*/  IMAD.IADD R48, R48, 0x1, R45 ;  /* 0x0000000130307824 */ /* 0x000fe200078e022d */
[----:B-1----:R1:W2:Y:S01]  /*5140*/  SHFL.IDX PT, R62, R62, R55, 0x1f ;  /* 0x00001f373e3e7589 */ /* 0x0022a200000e0000 */
[----:B------:R-:W-:Y:S01]  /*5150*/  BSSY.RECONVERGENT B0, `(.L_x_61) ;  /* 0x0000024000007945 */ /* 0x000fe20003800200 */
[----:B------:R-:W-:-:S09]  /*5160*/  IMAD.MOV.U32 R66, RZ, RZ, RZ ;  /* 0x000000ffff427224 */ /* 0x000fd200078e00ff */
        /* <DEDUP_REMOVED lines=23> */
[----:B------:R-:W-:Y:S01]  /*52e0*/  LOP3.LUT R53, R58, R53, RZ, 0xc0, !PT ;  /* 0x000000353a357212 */ /* 0x000fe200078ec0ff */
[----:B------:R-:W-:Y:S01]  /*52f0*/  IMAD.IADD R58, R37, 0x1, R36 ;  /* 0x00000001253a7824 */ /* 0x000fe200078e0224 */
        /* <DEDUP_REMOVED lines=9> */
.L_x_62:
[----:B------:R-:W-:Y:S05]  /*5390*/  BSYNC.RECONVERGENT B0 ;  /* 0x0000000000007941 */ /* 0x000fea0003800200 */
.L_x_61:
[----:B------:R-:W-:Y:S01]  /*53a0*/  R2P PR, R36, 0x7f ;  /* 0x0000007f24007804 */ /* 0x000fe20000000000 */
[----:B------:R-:W-:Y:S01]  /*53b0*/  IMAD.IADD R34, R35, 0x1, R34 ;  /* 0x0000000123227824 */ /* 0x000fe200078e0222 */
[----:B------:R-:W-:Y:S01]  /*53c0*/  BSSY.RECONVERGENT B0, `(.L_x_63) ;  /* 0x0000022000007945 */ /* 0x000fe20003800200 */
[----:B------:R-:W-:-:S10]  /*53d0*/  IMAD.MOV.U32 R55, RZ, RZ, RZ ;  /* 0x000000ffff377224 */ /* 0x000fd400078e00ff */
        /* <DEDUP_REMOVED lines=24> */
[----:B-1----:R0:W1:Y:S02]  /*5560*/  SHFL.IDX PT, R60, R66, R45, 0x1f ;  /* 0x00001f2d423c7589 */ /* 0x00206400000e0000 */
[----:B------:R-:W2:Y:S01]  /*5570*/  FLO.U32 R59, R53 ;  /* 0x00000035003b7300 */ /* 0x000ea200000e0000 */
[----:B------:R-:W-:-:S07]  /*5580*/  LOP3.LUT R35, R14, R53, RZ, 0xc0, !PT ;  /* 0x000000350e237212 */ /* 0x000fce00078ec0ff */
[----:B------:R-:W3:Y:S01]  /*5590*/  POPC R35, R35 ;  /* 0x0000002300237309 */ /* 0x000ee20000000000 */
[----:B--2---:R-:W-:-:S13]  /*55a0*/  ISETP.NE.AND P0, PT, R24, R59, PT ;  /* 0x0000003b1800720c */ /* 0x004fda0003f05270 */
[----:B01-3--:R-:W-:Y:S05]  /*55b0*/  @P0 BRA `(.L_x_64) ;  /* 0x0000000000080947 */ /* 0x00bfea0003800000 */
[----:B------:R-:W-:-:S05]  /*55c0*/  IMAD R36, R36, 0x4, R29 ;  /* 0x0000000424247824 */ /* 0x000fca00078e021d */
[----:B------:R0:W1:Y:S02]  /*55d0*/  ATOMS.ADD R55, [R36], R35 ;  /* 0x000000232437738c */ /* 0x0000640000000000 */
.L_x_64:
[----:B------:R-:W-:Y:S05]  /*55e0*/  BSYNC.RECONVERGENT B0 ;  /* 0x0000000000007941 */ /* 0x000fea0003800200 */
.L_x_63:
[----:B------:R-:W-:Y:S01]  /*55f0*/  R2P PR, R26, 0x7f ;  /* 0x0000007f1a007804 */ /* 0x000fe20000000000 */
[----:B01----:R0:W1:Y:S01]  /*5600*/  SHFL.IDX PT, R36, R55, R59, 0x1f ;  /* 0x00001f3b37247589 */ /* 0x00306200000e0000 */
[----:B------:R-:W-:Y:S11]  /*5610*/  BSSY.RECONVERGENT B0, `(.L_x_65) ;  /* 0x0000021000007945 */ /* 0x000ff60003800200 */
[----:B------:R-:W-:-:S02]  /*5620*/  VOTE.ANY R45, PT, P0 ;  /* 0x00000000002d7806 */ /* 0x000fc400000e0100 */
[----:B------:R-:W-:Y:S02]  /*5630*/  VOTE.ANY R66, PT, P1 ;  /* 0x0000000000427806 */ /* 0x000fe400008e0100 */
[----:B------:R-:W-:Y:S02]  /*5640*/  @!P0 LOP3.LUT R45, RZ, R45, RZ, 0x33, !PT ;  /* 0x0000002dff2d8212 */ /* 0x000fe400078e33ff */
[----:B------:R-:W-:Y:S02]  /*5650*/  @!P1 LOP3.LUT R66, RZ, R66, RZ, 0x33, !PT ;  /* 0x00000042ff429212 */ /* 0x000fe400078e33ff */
[----:B------:R-:W-:Y:S02]  /*5660*/  LOP3.LUT P0, RZ, R26, 0x80, RZ, 0xc0, !PT ;  /* 0x000000801aff7812 */ /* 0x000fe4000780c0ff */
        /* <DEDUP_REMOVED lines=19> */
[----:B------:R-:W2:Y:S01]  /*57a0*/  FLO.U32 R53, R45 ;  /* 0x0000002d00357300 */ /* 0x000ea200000e0000 */
[----:B------:R-:W-:-:S07]  /*57b0*/  LOP3.LUT R14, R14, R45, RZ, 0xc0, !PT ;  /* 0x0000002d0e0e7212 */ /* 0x000fce00078ec0ff */
[----:B0-----:R0:W3:Y:S01]  /*57c0*/  POPC R55, R14 ;  /* 0x0000000e00377309 */ /* 0x0010e20000000000 */
[----:B--2---:R-:W-:Y:S01]  /*57d0*/  ISETP.NE.AND P0, PT, R24, R53, PT ;  /* 0x000000351800720c */ /* 0x004fe20003f05270 */
[----:B------:R-:W-:-:S12]  /*57e0*/  IMAD.MOV.U32 R24, RZ, RZ, RZ ;  /* 0x000000ffff187224 */ /* 0x000fd800078e00ff */
[----:B01-3--:R-:W-:Y:S05]  /*57f0*/  @P0 BRA `(.L_x_66) ;  /* 0x0000000000080947 */ /* 0x00bfea0003800000 */
[----:B------:R-:W-:-:S06]  /*5800*/  IMAD R24, R26, 0x4, R29 ;  /* 0x000000041a187824 */ /* 0x000fcc00078e021d */
[----:B------:R0:W1:Y:S02]  /*5810*/  ATOMS.ADD R24, [R24], R55 ;  /* 0x000000371818738c */ /* 0x0000640000000000 */
.L_x_66:
[----:B------:R-:W-:Y:S05]  /*5820*/  BSYNC.RECONVERGENT B0 ;  /* 0x0000000000007941 */ /* 0x000fea0003800200 */
.L_x_65:
[----:B------:R-:W-:Y:S01]  /*5830*/  BAR.SYNC.DEFER_BLOCKING 0x0 ;  /* 0x0000000000007b1d */ /* 0x000fe20000010000 */
[----:B------:R-:W-:Y:S01]  /*5840*/  IMAD.IADD R26, R40, 0x1, R49 ;  /* 0x00000001281a7824 */ /* 0x000fe200078e0231 */
[----:B------:R-:W-:Y:S01]  /*5850*/  ISETP.NE.AND P0, PT, R50, RZ, PT ;  /* 0x000000ff3200720c */ /* 0x000fe20003f05270 */
[----:B------:R-:W-:Y:S02]  /*5860*/  IMAD.IADD R28, R28, 0x1, R39 ;  /* 0x000000011c1c7824 */ /* 0x000fe400078e0227 */
[----:B------:R-:W-:Y:S01]  /*5870*/  IMAD R40, R44, 0x4, R7 ;  /* 0x000000042c287824 */ /* 0x000fe200078e0207 */
[----:B------:R-:W-:Y:S01]  /*5880*/  BSSY B1, `(.L_x_67) ;  /* 0x000005c000017945 */ /* 0x000fe20003800000 */
[----:B------:R-:W-:Y:S01]  /*5890*/  IMAD.IADD R14, R38, 0x1, R43 ;  /* 0x00000001260e7824 */ /* 0x000fe200078e022b */
[----:B-1----:R-:W1:Y:S01]  /*58a0*/  SHFL.IDX PT, R24, R24, R53, 0x1f ;  /* 0x00001f3518187589 */ /* 0x002e6200000e0000 */
[----:B------:R-:W-:Y:S02]  /*58b0*/  IMAD R39, R46, 0x4, R7 ;  /* 0x000000042e277824 */ /* 0x000fe400078e0207 */
[----:B------:R-:W-:-:S02]  /*58c0*/  IMAD.IADD R60, R37, 0x1, R60 ;  /* 0x00000001253c7824 */ /* 0x000fc400078e023c */
[--C-:B------:R-:W-:Y:S02]  /*58d0*/  IMAD R38, R52, 0x4, R7.reuse ;  /* 0x0000000434267824 */ /* 0x100fe400078e0207 */
[----:B------:R-:W-:Y:S02]  /*58e0*/  IMAD.IADD R32, R33, 0x1, R32 ;  /* 0x0000000121207824 */ /* 0x000fe400078e0220 */
[----:B------:R-:W-:Y:S02]  /*58f0*/  IMAD.IADD R44, R35, 0x1, R36 ;  /* 0x00000001232c7824 */ /* 0x000fe400078e0224 */
[--C-:B------:R-:W-:Y:S02]  /*5900*/  IMAD R37, R56, 0x4, R7.reuse ;  /* 0x0000000438257824 */ /* 0x100fe400078e0207 */
[----:B------:R-:W-:Y:S02]  /*5910*/  IMAD.IADD R30, R31, 0x1, R30 ;  /* 0x000000011f1e7824 */ /* 0x000fe400078e021e */
[--C-:B------:R-:W-:Y:S01]  /*5920*/  IMAD R36, R48, 0x4, R7.reuse ;  /* 0x0000000430247824 */ /* 0x100fe200078e0207 */
[----:B------:R2:W-:Y:S01]  /*5930*/  STS [R40+-0x4], R27 ;  /* 0xfffffc1b28007388 */ /* 0x0005e20000000800 */
[----:B------:R-:W-:-:S02]  /*5940*/  IMAD R35, R58, 0x4, R7 ;  /* 0x000000043a237824 */ /* 0x000fc400078e0207 */
[--C-:B------:R-:W-:Y:S01]  /*5950*/  IMAD R34, R34, 0x4, R7.reuse ;  /* 0x0000000422227824 */ /* 0x100fe200078e0207 */
[----:B------:R-:W-:Y:S01]  /*5960*/  STS [R39+-0x4], R22 ;  /* 0xfffffc1627007388 */ /* 0x000fe20000000800 */
[--C-:B------:R-:W-:Y:S02]  /*5970*/  IMAD R33, R32, 0x4, R7.reuse ;  /* 0x0000000420217824 */ /* 0x100fe400078e0207 */
[----:B------:R-:W-:Y:S01]  /*5980*/  IMAD.IADD R64, R47, 0x1, R64 ;  /* 0x000000012f407824 */ /* 0x000fe200078e0240 */
[----:B------:R-:W-:Y:S01]  /*5990*/  STS [R38+-0x4], R21 ;  /* 0xfffffc1526007388 */ /* 0x000fe20000000800 */
[--C-:B------:R-:W-:Y:S02]  /*59a0*/  IMAD R32, R30, 0x4, R7.reuse ;  /* 0x000000041e207824 */ /* 0x100fe400078e0207 */
[----:B------:R-:W-:Y:S01]  /*59b0*/  IMAD.IADD R62, R51, 0x1, R62 ;  /* 0x00000001333e7824 */ /* 0x000fe200078e023e */
[----:B------:R-:W-:Y:S01]  /*59c0*/  STS [R37+-0x4], R18 ;  /* 0xfffffc1225007388 */ /* 0x000fe20000000800 */
[----:B------:R-:W-:-:S02]  /*59d0*/  IMAD R31, R28, 0x4, R7 ;  /* 0x000000041c1f7824 */ /* 0x000fc400078e0207 */
[--C-:B------:R-:W-:Y:S01]  /*59e0*/  IMAD R30, R14, 0x4, R7.reuse ;  /* 0x000000040e1e7824 */ /* 0x100fe200078e0207 */
[----:B------:R-:W-:Y:S01]  /*59f0*/  STS [R36+-0x4], R23 ;  /* 0xfffffc1724007388 */ /* 0x000fe20000000800 */
[--C-:B------:R-:W-:Y:S02]  /*5a00*/  IMAD R29, R26, 0x4, R7.reuse ;  /* 0x000000041a1d7824 */ /* 0x100fe400078e0207 */
[----:B-1----:R-:W-:Y:S01]  /*5a10*/  IMAD.IADD R24, R55, 0x1, R24 ;  /* 0x0000000137187824 */ /* 0x002fe200078e0218 */
[----:B------:R-:W-:Y:S01]  /*5a20*/  STS [R35+-0x4], R20 ;  /* 0xfffffc1423007388 */ /* 0x000fe20000000800 */
[--C-:B------:R-:W-:Y:S02]  /*5a30*/  IMAD R28, R64, 0x4, R7.reuse ;  /* 0x00000004401c7824 */ /* 0x100fe400078e0207 */
[--C-:B--2---:R-:W-:Y:S01]  /*5a40*/  IMAD R27, R62, 0x4, R7.reuse ;  /* 0x000000043e1b7824 */ /* 0x104fe200078e0207 */
[----:B------:R1:W-:Y:S01]  /*5a50*/  STS [R34+-0x4], R25 ;  /* 0xfffffc1922007388 */ /* 0x0003e20000000800 */
[----:B------:R-:W-:-:S02]  /*5a60*/  IMAD R26, R60, 0x4, R7 ;  /* 0x000000043c1a7824 */ /* 0x000fc400078e0207 */
[--C-:B------:R-:W-:Y:S01]  /*5a70*/  IMAD R24, R24, 0x4, R7.reuse ;  /* 0x0000000418187824 */ /* 0x100fe200078e0207 */
[----:B------:R-:W-:Y:S04]  /*5a80*/  STS [R33+-0x4], R10 ;  /* 0xfffffc0a21007388 */ /* 0x000fe80000000800 */
[----:B------:R-:W-:Y:S01]  /*5a90*/  STS [R32+-0x4], R17 ;  /* 0xfffffc1120007388 */ /* 0x000fe20000000800 */
[----:B-1----:R-:W-:-:S03]  /*5aa0*/  IMAD R25, R44, 0x4, R7 ;  /* 0x000000042c197824 */ /* 0x002fc600078e0207 */
[----:B------:R-:W-:Y:S04]  /*5ab0*/  STS [R31+-0x4], R12 ;  /* 0xfffffc0c1f007388 */ /* 0x000fe80000000800 */
[----:B------:R1:W-:Y:S04]  /*5ac0*/  STS [R30+-0x4], R19 ;  /* 0xfffffc131e007388 */ /* 0x0003e80000000800 */
[----:B------:R2:W-:Y:S04]  /*5ad0*/  STS [R29+-0x4], R16 ;  /* 0xfffffc101d007388 */ /* 0x0005e80000000800 */
[----:B------:R2:W-:Y:S01]  /*5ae0*/  STS [R28+-0x4], R9 ;  /* 0xfffffc091c007388 */ /* 0x0005e20000000800 */
[----:B-1----:R-:W-:-:S03]  /*5af0*/  IMAD R19, R3, 0x8, R7 ;  /* 0x0000000803137824 */ /* 0x002fc600078e0207 */
[----:B------:R2:W-:Y:S04]  /*5b00*/  STS [R27+-0x4], R6 ;  /* 0xfffffc061b007388 */ /* 0x0005e80000000800 */
[----:B------:R2:W-:Y:S04]  /*5b10*/  STS [R26+-0x4], R11 ;  /* 0xfffffc0b1a007388 */ /* 0x0005e80000000800 */
[----:B------:R2:W-:Y:S04]  /*5b20*/  STS [R25+-0x4], R8 ;  /* 0xfffffc0819007388 */ /* 0x0005e80000000800 */
[----:B------:R2:W-:Y:S01]  /*5b30*/  STS [R24+-0x4], R13 ;  /* 0xfffffc0d18007388 */ /* 0x0005e20000000800 */
[----:B------:R-:W-:Y:S05]  /*5b40*/  @P0 BRA `(.L_x_68) ;  /* 0x0000000000bc0947 */ /* 0x000fea0003800000 */
[----:B------:R-:W1:Y:S02]  /*5b50*/  LDCU.64 UR8, c[0x0][0x398] ;  /* 0x00007300ff0877ac */ /* 0x000e640008000a00 */
[----:B-1----:R-:W-:-:S04]  /*5b60*/  LEA R10, P0, R3, UR8, 0x3 ;  /* 0x00000008030a7c11 */ /* 0x002fc8000f8018ff */
[----:B--2---:R-:W-:-:S05]  /*5b70*/  LEA.HI.X R11, R3, UR9, RZ, 0x3, P0 ;  /* 0x00000009030b7c11 */ /* 0x004fca00080f1cff */
[----:B------:R-:W2:Y:S01]  /*5b80*/  LDG.E.64 R8, desc[UR6][R10.64] ;  /* 0x000000060a087981 */ /* 0x000ea2000c1e1b00 */
[----:B------:R-:W-:Y:S02]  /*5b90*/  SHF.R.S32.HI R13, RZ, 0x1f, R15 ;  /* 0x0000001fff0d7819 */ /* 0x000fe4000001140f */
[----:B--2---:R-:W-:-:S05]  /*5ba0*/  IADD3 R8, P0, PT, -R15, R8, RZ ;  /* 0x000000080f087210 */ /* 0x004fca0007f1e1ff */
[----:B------:R-:W-:Y:S01]  /*5bb0*/  IMAD.X R9, R9, 0x1, ~R13, P0 ;  /* 0x0000000109097824 */ /* 0x000fe200000e0e0d */
[----:B------:R-:W-:Y:S01]  /*5bc0*/  ISETP.GE.AND P0, PT, R42, 0x1, PT ;  /* 0x000000012a00780c */ /* 0x000fe20003f06270 */
[----:B------:R-:W-:-:S03]  /*5bd0*/  IMAD.MOV.U32 R13, RZ, RZ, R0 ;  /* 0x000000ffff0d7224 */ /* 0x000fc600078e0000 */
[----:B------:R1:W-:Y:S09]  /*5be0*/  STS.64 [R19+0x6600], R8 ;  /* 0x0066000813007388 */ /* 0x0003f20000000a00 */
[----:B------:R-:W-:Y:S05]  /*5bf0*/  @!P0 BRA `(.L_x_69) ;  /* 0x00000000006c8947 */ /* 0x000fea0003800000 */
[----:B------:R-:W-:Y:S01]  /*5c00*/  BSSY B0, `(.L_x_70) ;  /* 0x0000019000007945 */ /* 0x000fe20003800000 */
[----:B------:R-:W-:Y:S02]  /*5c10*/  IMAD.MOV.U32 R6, RZ, RZ, -0x1 ;  /* 0xffffffffff067424 */ /* 0x000fe400078e00ff */
[----:B------:R-:W-:Y:S02]  /*5c20*/  IMAD.MOV.U32 R10, RZ, RZ, R42 ;  /* 0x000000ffff0a7224 */ /* 0x000fe400078e002a */
[----:B------:R-:W-:-:S07]  /*5c30*/  IMAD.MOV.U32 R13, RZ, RZ, R0 ;  /* 0x000000ffff0d7224 */ /* 0x000fce00078e0000 */
.L_x_74:
[----:B-1----:R-:W1:Y:S01]  /*5c40*/  LDC.64 R8, c[0x0][0x380] ;  /* 0x0000e000ff087b82 */ /* 0x002e620000000a00 */
[----:B------:R-:W-:Y:S01]  /*5c50*/  VIADD R17, R10, 0xffffffff ;  /* 0xffffffff0a117836 */ /* 0x000fe20000000000 */
[----:B------:R-:W-:Y:S03]  /*5c60*/  BSSY B2, `(.L_x_71) ;  /* 0x0000008000027945 */ /* 0x000fe60003800000 */
[----:B------:R-:W-:-:S04]  /*5c70*/  IMAD R11, R17, 0x100, R3 ;  /* 0x00000100110b7824 */ /* 0x000fc800078e0203 */
[----:B-1----:R-:W-:-:S07]  /*5c80*/  IMAD.WIDE R8, R11, 0x4, R8 ;  /* 0x000000040b087825 */ /* 0x002fce00078e0208 */
.L_x_72:
[----:B------:R-:W-:Y:S05]  /*5c90*/  YIELD ;  /* 0x0000000000007946 */ /* 0x000fea0003800000 */
[----:B------:R1:W-:Y:S06]  /*5ca0*/  MEMBAR.SC.CTA ;  /* 0x0000000000007992 */ /* 0x0003ec0000000000 */
[----:B-1----:R-:W2:Y:S02]  /*5cb0*/  LDG.E.STRONG.SYS R11, desc[UR6][R8.64] ;  /* 0x00000006080b7981 */ /* 0x002ea4000c1f5900 */
[----:B--2---:R-:W-:-:S13]  /*5cc0*/  ISETP.NE.AND P0, PT, R11, RZ, PT ;  /* 0x000000ff0b00720c */ /* 0x004fda0003f05270 */
[----:B------:R-:W-:Y:S05]  /*5cd0*/  @!P0 BRA `(.L_x_72) ;  /* 0xfffffffc00ec8947 */ /* 0x000fea000383ffff */
[----:B------:R-:W-:Y:S05]  /*5ce0*/  BSYNC B2 ;  /* 0x0000000000027941 */ /* 0x000fea0003800000 */
.L_x_71:
[----:B------:R-:W-:Y:S01]  /*5cf0*/  BSSY.RECONVERGENT B2, `(.L_x_73) ;  /* 0x0000006000027945 */ /* 0x000fe20003800200 */
[C---:B------:R-:W-:Y:S02]  /*5d00*/  ISETP.GT.AND P0, PT, R11.reuse, -0x1, PT ;  /* 0xffffffff0b00780c */ /* 0x040fe40003f04270 */
[----:B------:R-:W-:Y:S01]  /*5d10*/  LOP3.LUT R8, R11, 0x3fffffff, RZ, 0xc0, !PT ;  /* 0x3fffffff0b087812 */ /* 0x000fe200078ec0ff */
[----:B------:R-:W-:Y:S05]  /*5d20*/  WARPSYNC.EXCLUSIVE R6 ;  /* 0x0000000006007348 */ /* 0x000fea0003a00000 */
[----:B------:R-:W-:-:S05]  /*5d30*/  IMAD.IADD R13, R8, 0x1, R13 ;  /* 0x00000001080d7824 */ /* 0x000fca00078e020d */
[----:B------:R-:W-:-:S07]  /*5d40*/  VOTE.ANY R6, PT, P0 ;  /* 0x0000000000067806 */ /* 0x000fce00000e0100 */
[----:B------:R-:W-:Y:S05]  /*5d50*/  BSYNC.RECONVERGENT B2 ;  /* 0x0000000000027941 */ /* 0x000fea0003800200 */
.L_x_73:
[----:B------:R-:W-:Y:S01]  /*5d60*/  ISETP.GT.U32.AND P1, PT, R10, 0x1, PT ;  /* 0x000000010a00780c */ /* 0x000fe20003f24070 */
[----:B------:R-:W-:-:S12]  /*5d70*/  IMAD.MOV.U32 R10, RZ, RZ, R17 ;  /* 0x000000ffff0a7224 */ /* 0x000fd800078e0011 */
[----:B------:R-:W-:Y:S05]  /*5d80*/  @P0 BRA P1, `(.L_x_74) ;  /* 0xfffffffc00ac0947 */ /* 0x000fea000083ffff */
[----:B------:R-:W-:Y:S05]  /*5d90*/  BSYNC B0 ;  /* 0x0000000000007941 */ /* 0x000fea0003800000 */
.L_x_70:
[----:B------:R2:W3:Y:S02]  /*5da0*/  LDS.64 R8, [R19+0x6600] ;  /* 0x0066000013087984 */ /* 0x0004e40000000a00 */
.L_x_69:
[----:B------:R-:W4:Y:S01]  /*5db0*/  LDC.64 R10, c[0x0][0x380] ;  /* 0x0000e000ff0a7b82 */ /* 0x000f220000000a00 */
[C---:B------:R-:W-:Y:S01]  /*5dc0*/  IMAD.IADD R17, R13.reuse, 0x1, -R0 ;  /* 0x000000010d117824 */ /* 0x040fe200078e0a00 */
[----:B------:R-:W-:Y:S01]  /*5dd0*/  LOP3.LUT R13, R13, 0x80000000, RZ, 0xfc, !PT ;  /* 0x800000000d0d7812 */ /* 0x000fe200078efcff */
[----:B------:R-:W-:-:S03]  /*5de0*/  IMAD R21, R42, 0x100, R3 ;  /* 0x000001002a157824 */ /* 0x000fc600078e0203 */
[----:B-1-3--:R-:W-:-:S04]  /*5df0*/  IADD3 R8, P0, PT, R17, R8, RZ ;  /* 0x0000000811087210 */ /* 0x00afc80007f1e0ff */
[----:B------:R-:W-:-:S05]  /*5e00*/  LEA.HI.X.SX32 R9, R17, R9, 0x1, P0 ;  /* 0x0000000911097211 */ /* 0x000fca00000f0eff */
[----:B------:R1:W-:Y:S01]  /*5e10*/  STS.64 [R19+0x6600], R8 ;  /* 0x0066000813007388 */ /* 0x0003e20000000a00 */
[----:B----4-:R-:W-:-:S05]  /*5e20*/  IMAD.WIDE R10, R21, 0x4, R10 ;  /* 0x00000004150a7825 */ /* 0x010fca00078e020a */
[----:B------:R1:W-:Y:S02]  /*5e30*/  STG.E.STRONG.SYS desc[UR6][R10.64], R13 ;  /* 0x0000000d0a007986 */ /* 0x0003e4000c115906 */
.L_x_68:
[----:B------:R-:W-:Y:S05]  /*5e40*/  BSYNC B1 ;  /* 0x0000000000017941 */ /* 0x000fea0003800000 */
.L_x_67:
[----:B------:R-:W3:Y:S01]  /*5e50*/  LDC R23, c[0x0][0x3c0] ;  /* 0x0000f000ff177b82 */ /* 0x000ee20000000800 */
[----:B--2---:R-:W-:-:S07]  /*5e60*/  VIADD R6, R54, 0x1980 ;  /* 0x0000198036067836 */ /* 0x004fce0000000000 */
[----:B-1----:R-:W1:Y:S01]  /*5e70*/  LDC.64 R10, c[0x0][0x390] ;  /* 0x0000e400ff0a7b82 */ /* 0x002e620000000a00 */
[----:B---3--:R-:W-:Y:S02]  /*5e80*/  ISETP.GE.AND P0, PT, R6, R23, PT ;  /* 0x000000170600720c */ /* 0x008fe40003f06270 */
[----:B-1----:R-:W-:-:S04]  /*5e90*/  ISETP.EQ.U32.AND P1, PT, R10, RZ, PT ;  /* 0x000000ff0a00720c */ /* 0x002fc80003f22070 */
[----:B------:R-:W-:-:S04]  /*5ea0*/  ISETP.EQ.OR.EX P0, PT, R11, RZ, !P0, P1 ;  /* 0x000000ff0b00720c */ /* 0x000fc80004702710 */
[----:B------:R-:W-:-:S13]  /*5eb0*/  ISETP.GT.U32.OR P0, PT, R3, 0xff, P0 ;  /* 0x000000ff0300780c */ /* 0x000fda0000704470 */
[----:B------:R-:W-:Y:S05]  /*5ec0*/  @P0 BRA `(.L_x_75) ;  /* 0x0000000000200947 */ /* 0x000fea0003800000 */
[----:B------:R-:W1:Y:S01]  /*5ed0*/  LDS.64 R8, [R19+0x6600] ;  /* 0x0066000013087984 */ /* 0x000e620000000a00 */
[C---:B------:R-:W-:Y:S02]  /*5ee0*/  LEA R10, P2, R3.reuse, R10, 0x3 ;  /* 0x0000000a030a7211 */ /* 0x040fe400078418ff */
[--C-:B------:R-:W-:Y:S02]  /*5ef0*/  SHF.R.S32.HI R13, RZ, 0x1f, R0.reuse ;  /* 0x0000001fff0d7819 */ /* 0x100fe40000011400 */
[----:B------:R-:W-:Y:S02]  /*5f00*/  LEA.HI.X R11, R3, R11, RZ, 0x3, P2 ;  /* 0x0000000b030b7211 */ /* 0x000fe400010f1cff */
[----:B-1----:R-:W-:Y:S02]  /*5f10*/  IADD3 R8, P0, P1, R8, R15, R0 ;  /* 0x0000000f08087210 */ /* 0x002fe4000791e000 */
[----:B------:R-:W-:-:S04]  /*5f20*/  SHF.R.S32.HI R15, RZ, 0x1f, R15 ;  /* 0x0000001fff0f7819 */ /* 0x000fc8000001140f */
[----:B------:R-:W-:-:S05]  /*5f30*/  IADD3.X R9, PT, PT, R9, R15, R13, P0, P1 ;  /* 0x0000000f09097210 */ /* 0x000fca00007e240d */
[----:B------:R1:W-:Y:S02]  /*5f40*/  STG.E.64 desc[UR6][R10.64], R8 ;  /* 0x000000080a007986 */ /* 0x0003e4000c101b06 */
.L_x_75:
[----:B------:R-:W-:Y:S01]  /*5f50*/  ISETP.GT.AND P0, PT, R6, R23, PT ;  /* 0x000000170600720c */ /* 0x000fe20003f04270 */
[----:B------:R-:W-:Y:S05]  /*5f60*/  WARPSYNC.ALL ;  /* 0x0000000000007948 */ /* 0x000fea0003800000 */
[----:B------:R-:W-:Y:S01]  /*5f70*/  BAR.SYNC.DEFER_BLOCKING 0x0 ;  /* 0x0000000000007b1d */ /* 0x000fe20000010000 */
[----:B------:R-:W-:-:S06]  /*5f80*/  IMAD R22, R3, 0x4, R7 ;  /* 0x0000000403167824 */ /* 0x000fcc00078e0207 */
[----:B------:R-:W-:Y:S05]  /*5f90*/  @P0 BRA `(.L_x_76) ;  /* 0x0000000c003c0947 */ /* 0x000fea0003800000 */
[----:B------:R-:W2:Y:S01]  /*5fa0*/  LDS R0, [R22] ;  /* 0x0000000016007984 */ /* 0x000ea20000000800 */
[----:B------:R-:W2:Y:S01]  /*5fb0*/  LDCU UR5, c[0x0][0x3c4] ;  /* 0x00007880ff0577ac */ /* 0x000ea20008000800 */
[----:B------:R-:W3:Y:S01]  /*5fc0*/  LDCU.64 UR8, c[0x0][0x3a0] ;  /* 0x00007400ff0877ac */ /* 0x000ee20008000a00 */
[----:B--2---:R-:W-:Y:S02]  /*5fd0*/  SHF.R.U32.HI R6, RZ, UR5, R0 ;  /* 0x00000005ff067c19 */ /* 0x004fe40008011600 */
[----:B------:R-:W-:Y:S02]  /*5fe0*/  LOP3.LUT R15, R0, 0x80000000, RZ, 0x3c, !PT ;  /* 0x80000000000f7812 */ /* 0x000fe400078e3cff */
[----:B------:R-:W-:-:S05]  /*5ff0*/  LOP3.LUT R6, R6, UR4, RZ, 0x30, !PT ;  /* 0x0000000406067c12 */ /* 0x000fca000f8e30ff */
[----:B-1----:R-:W-:-:S06]  /*6000*/  IMAD R8, R6, 0x8, R7 ;  /* 0x0000000806087824 */ /* 0x002fcc00078e0207 */
[----:B------:R-:W1:Y:S02]  /*6010*/  LDS.64 R8, [R8+0x6600] ;  /* 0x0066000008087984 */ /* 0x000e640000000a00 */
[----:B-1----:R-:W-:-:S05]  /*6020*/  IADD3 R6, P1, PT, R8, R3, RZ ;  /* 0x0000000308067210 */ /* 0x002fca0007f3e0ff */
[----:B------:R-:W-:Y:S01]  /*6030*/  IMAD.X R9, RZ, RZ, R9, P1 ;  /* 0x000000ffff097224 */ /* 0x000fe200008e0609 */
[----:B---3--:R-:W-:-:S04]  /*6040*/  LEA R10, P1, R6, UR8, 0x2 ;  /* 0x00000008060a7c11 */ /* 0x008fc8000f8210ff */
[----:B------:R-:W-:-:S05]  /*6050*/  LEA.HI.X R11, R6, UR9, R9, 0x2, P1 ;  /* 0x00000009060b7c11 */ /* 0x000fca00088f1409 */
[----:B------:R-:W-:Y:S01]  /*6060*/  STG.E desc[UR6][R10.64], R15 ;  /* 0x0000000f0a007986 */ /* 0x000fe2000c101906 */
[----:B------:R-:W-:-:S03]  /*6070*/  NOP ;  /* 0x0000000000007918 */ /* 0x000fc60000000000 */
[----:B------:R-:W1:Y:S02]  /*6080*/  LDS R0, [R22+0x600] ;  /* 0x0006000016007984 */ /* 0x000e640000000800 */
[----:B-1----:R-:W-:Y:S02]  /*6090*/  SHF.R.U32.HI R6, RZ, UR5, R0 ;  /* 0x00000005ff067c19 */ /* 0x002fe40008011600 */
[----:B------:R-:W-:Y:S02]  /*60a0*/  LOP3.LUT R15, R0, 0x80000000, RZ, 0x3c, !PT ;  /* 0x80000000000f7812 */ /* 0x000fe400078e3cff */
[----:B------:R-:W-:-:S05]  /*60b0*/  LOP3.LUT R6, R6, UR4, RZ, 0x30, !PT ;  /* 0x0000000406067c12 */ /* 0x000fca000f8e30ff */
[----:B------:R-:W-:-:S06]  /*60c0*/  IMAD R8, R6, 0x8, R7 ;  /* 0x0000000806087824 */ /* 0x000fcc00078e0207 */
[----:B------:R-:W1:Y:S02]  /*60d0*/  LDS.64 R8, [R8+0x6600] ;  /* 0x0066000008087984 */ /* 0x000e640000000a00 */
[----:B-1----:R-:W-:-:S05]  /*60e0*/  IADD3 R6, P1, PT, R8, R3, RZ ;  /* 0x0000000308067210 */ /* 0x002fca0007f3e0ff */
[----:B------:R-:W-:Y:S01]  /*60f0*/  IMAD.X R9, RZ, RZ, R9, P1 ;  /* 0x000000ffff097224 */ /* 0x000fe200008e0609 */
[----:B------:R-:W-:-:S04]  /*6100*/  LEA R12, P1, R6, UR8, 0x2 ;  /* 0x00000008060c7c11 */ /* 0x000fc8000f8210ff */
        /* <DEDUP_REMOVED lines=163> */
[----:B------:R-:W-:-:S05]  /*6b40*/  IMAD R12, R6, 0x8, R7 ;  /* 0x00000008060c7824 */ /* 0x000fca00078e0207 */
        /* <DEDUP_REMOVED lines=17> */
[----:B------:R1:W-:Y:S01]  /*6c60*/  STG.E desc[UR6][R6.64+0x6000], R9 ;  /* 0x0060000906007986 */ /* 0x0003e2000c101906 */
[----:B------:R-:W-:Y:S01]  /*6c70*/  NOP ;  /* 0x0000000000007918 */ /* 0x000fe20000000000 */
[----:B------:R-:W-:Y:S05]  /*6c80*/  BRA `(.L_x_77) ;  /* 0x00000014000c7947 */ /* 0x000fea0003800000 */
.L_x_76:
[----:B-1----:R-:W-:Y:S01]  /*6c90*/  IMAD R9, R42, -0x1980, R23 ;  /* 0xffffe6802a097824 */ /* 0x002fe200078e0217 */
[----:B------:R-:W-:Y:S01]  /*6ca0*/  BSSY.RECONVERGENT B0, `(.L_x_78) ;  /* 0x000001b000007945 */ /* 0x000fe20003800200 */
[C---:B------:R-:W-:Y:S02]  /*6cb0*/  VIADD R0, R3.reuse, 0x180 ;  /* 0x0000018003007836 */ /* 0x040fe40000000000 */
[C---:B------:R-:W-:Y:S01]  /*6cc0*/  VIADD R6, R3.reuse, 0x300 ;  /* 0x0000030003067836 */ /* 0x040fe20000000000 */
[CC--:B------:R-:W-:Y:S01]  /*6cd0*/  ISETP.GE.AND P1, PT, R3.reuse, R9.reuse, PT ;  /* 0x000000090300720c */ /* 0x0c0fe20003f26270 */
[C---:B------:R-:W-:Y:S01]  /*6ce0*/  VIADD R8, R3.reuse, 0x480 ;  /* 0x0000048003087836 */ /* 0x040fe20000000000 */
[-C--:B------:R-:W-:Y:S01]  /*6cf0*/  ISETP.GE.AND P2, PT, R0, R9.reuse, PT ;  /* 0x000000090000720c */ /* 0x080fe20003f46270 */
[C---:B------:R-:W-:Y:S01]  /*6d00*/  VIADD R0, R3.reuse, 0x600 ;  /* 0x0000060003007836 */ /* 0x040fe20000000000 */
[-C--:B------:R-:W-:Y:S01]  /*6d10*/  ISETP.GE.AND P3, PT, R6, R9.reuse, PT ;  /* 0x000000090600720c */ /* 0x080fe20003f66270 */
[C---:B------:R-:W-:Y:S01]  /*6d20*/  VIADD R6, R3.reuse, 0x780 ;  /* 0x0000078003067836 */ /* 0x040fe20000000000 */
[-C--:B------:R-:W-:Y:S01]  /*6d30*/  ISETP.GE.AND P4, PT, R8, R9.reuse, PT ;  /* 0x000000090800720c */ /* 0x080fe20003f86270 */
[----:B------:R-:W-:Y:S01]  /*6d40*/  VIADD R8, R3, 0x900 ;  /* 0x0000090003087836 */ /* 0x000fe20000000000 */
[----:B------:R-:W-:-:S02]  /*6d50*/  ISETP.GE.AND P5, PT, R0, R9, PT ;  /* 0x000000090000720c */ /* 0x000fc40003fa6270 */
[----:B------:R-:W-:-:S03]  /*6d60*/  ISETP.GE.AND P6, PT, R6, R9, PT ;  /* 0x000000090600720c */ /* 0x000fc60003fc6270 */
[----:B------:R-:W-:Y:S10]  /*6d70*/  @P1 BRA `(.L_x_79) ;  /* 0x0000000000341947 */ /* 0x000ff40003800000 */
[----:B------:R-:W1:Y:S01]  /*6d80*/  LDS R0, [R22] ;  /* 0x0000000016007984 */ /* 0x000e620000000800 */
[----:B------:R-:W1:Y:S01]  /*6d90*/  LDCU UR5, c[0x0][0x3c4] ;  /* 0x00007880ff0577ac */ /* 0x000e620008000800 */
[----:B------:R-:W2:Y:S01]  /*6da0*/  LDCU.64 UR8, c[0x0][0x3a0] ;  /* 0x00007400ff0877ac */ /* 0x000ea20008000a00 */
[----:B-1----:R-:W-:Y:S02]  /*6db0*/  SHF.R.U32.HI R6, RZ, UR5, R0 ;  /* 0x00000005ff067c19 */ /* 0x002fe40008011600 */
[----:B------:R-:W-:Y:S02]  /*6dc0*/  LOP3.LUT R13, R0, 0x80000000, RZ, 0x3c, !PT ;  /* 0x80000000000d7812 */ /* 0x000fe400078e3cff */
[----:B------:R-:W-:-:S05]  /*6dd0*/  LOP3.LUT R6, R6, UR4, RZ, 0x30, !PT ;  /* 0x0000000406067c12 */ /* 0x000fca000f8e30ff */
[----:B------:R-:W-:-:S05]  /*6de0*/  IMAD R6, R6, 0x8, R7 ;  /* 0x0000000806067824 */ /* 0x000fca00078e0207 */
[----:B------:R-:W1:Y:S02]  /*6df0*/  LDS.64 R10, [R6+0x6600] ;  /* 0x00660000060a7984 */ /* 0x000e640000000a00 */
[----:B-1----:R-:W-:-:S05]  /*6e00*/  IADD3 R12, P1, PT, R10, R3, RZ ;  /* 0x000000030a0c7210 */ /* 0x002fca0007f3e0ff */
[----:B------:R-:W-:Y:S01]  /*6e10*/  IMAD.X R11, RZ, RZ, R11, P1 ;  /* 0x000000ffff0b7224 */ /* 0x000fe200008e060b */
[----:B--2---:R-:W-:-:S04]  /*6e20*/  LEA R10, P1, R12, UR8, 0x2 ;  /* 0x000000080c0a7c11 */ /* 0x004fc8000f8210ff */
[----:B------:R-:W-:-:S05]  /*6e30*/  LEA.HI.X R11, R12, UR9, R11, 0x2, P1 ;  /* 0x000000090c0b7c11 */ /* 0x000fca00088f140b */
[----:B------:R1:W-:Y:S04]  /*6e40*/  STG.E desc[UR6][R10.64], R13 ;  /* 0x0000000d0a007986 */ /* 0x0003e8000c101906 */
.L_x_79:
[----:B------:R-:W-:Y:S05]  /*6e50*/  BSYNC.RECONVERGENT B0 ;  /* 0x0000000000007941 */ /* 0x000fea0003800200 */
.L_x_78:
[----:B------:R-:W-:Y:S01]  /*6e60*/  NOP ;  /* 0x0000000000007918 */ /* 0x000fe20000000000 */
[----:B------:R-:W-:Y:S01]  /*6e70*/  BSSY.RECONVERGENT B0, `(.L_x_80) ;  /* 0x0000011000007945 */ /* 0x000fe20003800200 */
[----:B------:R-:W-:Y:S01]  /*6e80*/  ISETP.GE.AND P1, PT, R8, R9, PT ;  /* 0x000000090800720c */ /* 0x000fe20003f26270 */
[----:B------:R-:W-:Y:S02]  /*6e90*/  VIADD R8, R3, 0xa80 ;  /* 0x00000a8003087836 */ /* 0x000fe40000000000 */
[----:B------:R-:W-:Y:S10]  /*6ea0*/  @P2 BRA `(.L_x_81) ;  /* 0x0000000000342947 */ /* 0x000ff40003800000 */
[----:B------:R-:W2:Y:S01]  /*6eb0*/  LDS R0, [R22+0x600] ;  /* 0x0006000016007984 */ /* 0x000ea20000000800 */
[----:B------:R-:W2:Y:S01]  /*6ec0*/  LDCU UR5, c[0x0][0x3c4] ;  /* 0x00007880ff0577ac */ /* 0x000ea20008000800 */
[----:B------:R-:W3:Y:S01]  /*6ed0*/  LDCU.64 UR8, c[0x0][0x3a0] ;  /* 0x00007400ff0877ac */ /* 0x000ee20008000a00 */
[----:B--2---:R-:W-:Y:S02]  /*6ee0*/  SHF.R.U32.HI R6, RZ, UR5, R0 ;  /* 0x00000005ff067c19 */ /* 0x004fe40008011600 */
[----:B-1----:R-:W-:Y:S02]  /*6ef0*/  LOP3.LUT R13, R0, 0x80000000, RZ, 0x3c, !PT ;  /* 0x80000000000d7812 */ /* 0x002fe400078e3cff */
[----:B------:R-:W-:-:S05]  /*6f00*/  LOP3.LUT R6, R6, UR4, RZ, 0x30, !PT ;  /* 0x0000000406067c12 */ /* 0x000fca000f8e30ff */
[----:B------:R-:W-:-:S05]  /*6f10*/  IMAD R6, R6, 0x8, R7 ;  /* 0x0000000806067824 */ /* 0x000fca00078e0207 */
[----:B------:R-:W1:Y:S02]  /*6f20*/  LDS.64 R10, [R6+0x6600] ;  /* 0x00660000060a7984 */ /* 0x000e640000000a00 */
[----:B-1----:R-:W-:-:S05]  /*6f30*/  IADD3 R12, P2, PT, R10, R3, RZ ;  /* 0x000000030a0c7210 */ /* 0x002fca0007f5e0ff */
[----:B------:R-:W-:Y:S01]  /*6f40*/  IMAD.X R11, RZ, RZ, R11, P2 ;  /* 0x000000ffff0b7224 */ /* 0x000fe200010e060b */
[----:B---3--:R-:W-:-:S04]  /*6f50*/  LEA R10, P2, R12, UR8, 0x2 ;  /* 0x000000080c0a7c11 */ /* 0x008fc8000f8410ff */
[----:B------:R-:W-:-:S05]  /*6f60*/  LEA.HI.X R11, R12, UR9, R11, 0x2, P2 ;  /* 0x000000090c0b7c11 */ /* 0x000fca00090f140b */
[----:B------:R2:W-:Y:S04]  /*6f70*/  STG.E desc[UR6][R10.64+0x600], R13 ;  /* 0x0006000d0a007986 */ /* 0x0005e8000c101906 */
.L_x_81:
[----:B------:R-:W-:Y:S05]  /*6f80*/  BSYNC.RECONVERGENT B0 ;  /* 0x0000000000007941 */ /* 0x000fea0003800200 */
.L_x_80:
[----:B------:R-:W-:Y:S01]  /*6f90*/  NOP ;  /* 0x0000000000007918 */ /* 0x000fe20000000000 */
[----:B------:R-:W-:Y:S01]  /*6fa0*/  BSSY.RECONVERGENT B0, `(.L_x_82) ;  /* 0x0000011000007945 */ /* 0x000fe20003800200 */
[----:B------:R-:W-:Y:S02]  /*6fb0*/  ISETP.GE.AND P2, PT, R8, R9, PT ;  /* 0x000000090800720c */ /* 0x000fe40003f46270 */
[----:B------:R-:W-:Y:S01]  /*6fc0*/  LOP3.LUT R8, R3, 0xc00, RZ, 0xfc, !PT ;  /* 0x00000c0003087812 */ /* 0x000fe200078efcff */
[----:B------:R-:W-:Y:S10]  /*6fd0*/  @P3 BRA `(.L_x_83) ;  /* 0x0000000000343947 */ /* 0x000ff40003800000 */
[----:B------:R-:W3:Y:S01]  /*6fe0*/  LDS R0, [R22+0xc00] ;  /* 0x000c000016007984 */ /* 0x000ee20000000800 */
[----:B------:R-:W3:Y:S01]  /*6ff0*/  LDCU UR5, c[0x0][0x3c4] ;  /* 0x00007880ff0577ac */ /* 0x000ee20008000800 */
[----:B------:R-:W4:Y:S01]  /*7000*/  LDCU.64 UR8, c[0x0][0x3a0] ;  /* 0x00007400ff0877ac */ /* 0x000f220008000a00 */
[----:B---3--:R-:W-:Y:S02]  /*7010*/  SHF.R.U32.HI R6, RZ, UR5, R0 ;  /* 0x00000005ff067c19 */ /* 0x008fe40008011600 */
[----:B-12---:R-:W-:Y:S02]  /*7020*/  LOP3.LUT R13, R0, 0x80000000, RZ, 0x3c, !PT ;  /* 0x80000000000d7812 */ /* 0x006fe400078e3cff */
[----:B------:R-:W-:-:S05]  /*7030*/  LOP3.LUT R6, R6, UR4, RZ, 0x30, !PT ;  /* 0x0000000406067c12 */ /* 0x000fca000f8e30ff */
[----:B------:R-:W-:-:S05]  /*7040*/  IMAD R6, R6, 0x8, R7 ;  /* 0x0000000806067824 */ /* 0x000fca00078e0207 */
[----:B------:R-:W1:Y:S02]  /*7050*/  LDS.64 R10, [R6+0x6600] ;  /* 0x00660000060a7984 */ /* 0x000e640000000a00 */
[----:B-1----:R-:W-:-:S05]  /*7060*/  IADD3 R12, P3, PT, R10, R3, RZ ;  /* 0x000000030a0c7210 */ /* 0x002fca0007f7e0ff */
[----:B------:R-:W-:Y:S01]  /*7070*/  IMAD.X R11, RZ, RZ, R11, P3 ;  /* 0x000000ffff0b7224 */ /* 0x000fe200018e060b */
[----:B----4-:R-:W-:-:S04]  /*7080*/  LEA R10, P3, R12, UR8, 0x2 ;  /* 0x000000080c0a7c11 */ /* 0x010fc8000f8610ff */
[----:B------:R-:W-:-:S05]  /*7090*/  LEA.HI.X R11, R12, UR9, R11, 0x2, P3 ;  /* 0x000000090c0b7c11 */ /* 0x000fca00098f140b */
[----:B------:R3:W-:Y:S04]  /*70a0*/  STG.E desc[UR6][R10.64+0xc00], R13 ;  /* 0x000c000d0a007986 */ /* 0x0007e8000c101906 */
.L_x_83:
[----:B------:R-:W-:Y:S05]  /*70b0*/  BSYNC.RECONVERGENT B0 ;  /* 0x0000000000007941 */ /* 0x000fea0003800200 */
.L_x_82:
[----:B------:R-:W-:Y:S01]  /*70c0*/  NOP ;  /* 0x0000000000007918 */ /* 0x000fe20000000000 */
[----:B------:R-:W-:Y:S01]  /*70d0*/  BSSY.RECONVERGENT B0, `(.L_x_84) ;  /* 0x0000011000007945 */ /* 0x000fe20003800200 */
[----:B------:R-:W-:Y:S01]  /*70e0*/  ISETP.GE.AND P3, PT, R8, R9, PT ;  /* 0x000000090800720c */ /* 0x000fe20003f66270 */
[----:B------:R-:W-:Y:S02]  /*70f0*/  VIADD R8, R3, 0xd80 ;  /* 0x00000d8003087836 */ /* 0x000fe40000000000 */
[----:B------:R-:W-:Y:S10]  /*7100*/  @P4 BRA `(.L_x_85) ;  /* 0x0000000000344947 */ /* 0x000ff40003800000 */
[----:B------:R-:W4:Y:S01]  /*7110*/  LDS R0, [R22+0x1200] ;  /* 0x0012000016007984 */ /* 0x000f220000000800 */
[----:B------:R-:W4:Y:S01]  /*7120*/  LDCU UR5, c[0x0][0x3c4] ;  /* 0x00007880ff0577ac */ /* 0x000f220008000800 */
[----:B------:R-:W5:Y:S01]  /*7130*/  LDCU.64 UR8, c[0x0][0x3a0] ;  /* 0x00007400ff0877ac */ /* 0x000f620008000a00 */
[----:B----4-:R-:W-:Y:S02]  /*7140*/  SHF.R.U32.HI R6, RZ, UR5, R0 ;  /* 0x00000005ff067c19 */ /* 0x010fe40008011600 */
[----:B-123--:R-:W-:Y:S02]  /*7150*/  LOP3.LUT R13, R0, 0x80000000, RZ, 0x3c, !PT ;  /* 0x80000000000d7812 */ /* 0x00efe400078e3cff */
[----:B------:R-:W-:-:S05]  /*7160*/  LOP3.LUT R6, R6, UR4, RZ, 0x30, !PT ;  /* 0x0000000406067c12 */ /* 0x000fca000f8e30ff */
[----:B------:R-:W-:-:S05]  /*7170*/  IMAD R6, R6, 0x8, R7 ;  /* 0x0000000806067824 */ /* 0x000fca00078e0207 */
[----:B------:R-:W1:Y:S02]  /*7180*/  LDS.64 R10, [R6+0x6600] ;  /* 0x00660000060a7984 */ /* 0x000e640000000a00 */
[----:B-1----:R-:W-:-:S05]  /*7190*/  IADD3 R12, P4, PT, R10, R3, RZ ;  /* 0x000000030a0c7210 */ /* 0x002fca0007f9e0ff */
[----:B------:R-:W-:Y:S01]  /*71a0*/  IMAD.X R11, RZ, RZ, R11, P4 ;  /* 0x000000ffff0b7224 */ /* 0x000fe200020e060b */
[----:B-----5:R-:W-:-:S04]  /*71b0*/  LEA R10, P4, R12, UR8, 0x2 ;  /* 0x000000080c0a7c11 */ /* 0x020fc8000f8810ff */
[----:B------:R-:W-:-:S05]  /*71c0*/  LEA.HI.X R11, R12, UR9, R11, 0x2, P4 ;  /* 0x000000090c0b7c11 */ /* 0x000fca000a0f140b */
[----:B------:R4:W-:Y:S04]  /*71d0*/  STG.E desc[UR6][R10.64+0x1200], R13 ;  /* 0x0012000d0a007986 */ /* 0x0009e8000c101906 */
.L_x_85:
[----:B------:R-:W-:Y:S05]  /*71e0*/  BSYNC.RECONVERGENT B0 ;  /* 0x0000000000007941 */ /* 0x000fea0003800200 */
.L_x_84:
[----:B------:R-:W-:Y:S01]  /*71f0*/  NOP ;  /* 0x0000000000007918 */ /* 0x000fe20000000000 */
[----:B------:R-:W-:Y:S01]  /*7200*/  BSSY.RECONVERGENT B0, `(.L_x_86) ;  /* 0x0000011000007945 */ /* 0x000fe20003800200 */
[----:B------:R-:W-:Y:S01]  /*7210*/  ISETP.GE.AND P4, PT, R8, R9, PT ;  /* 0x000000090800720c */ /* 0x000fe20003f86270 */
[----:B------:R-:W-:Y:S02]  /*7220*/  VIADD R8, R3, 0xf00 ;  /* 0x00000f0003087836 */ /* 0x000fe40000000000 */
[----:B------:R-:W-:Y:S10]  /*7230*/  @P5 BRA `(.L_x_87) ;  /* 0x0000000000345947 */ /* 0x000ff40003800000 */
[----:B------:R-:W5:Y:S01]  /*7240*/  LDS R0, [R22+0x1800] ;  /* 0x0018000016007984 */ /* 0x000f620000000800 */
[----:B------:R-:W5:Y:S01]  /*7250*/  LDCU UR5, c[0x0][0x3c4] ;  /* 0x00007880ff0577ac */ /* 0x000f620008000800 */
[----:B------:R-:W0:Y:S01]  /*7260*/  LDCU.64 UR8, c[0x0][0x3a0] ;  /* 0x00007400ff0877ac */ /* 0x000e220008000a00 */
[----:B-----5:R-:W-:Y:S02]  /*7270*/  SHF.R.U32.HI R6, RZ, UR5, R0 ;  /* 0x00000005ff067c19 */ /* 0x020fe40008011600 */
[----:B-1234-:R-:W-:Y:S02]  /*7280*/  LOP3.LUT R13, R0, 0x80000000, RZ, 0x3c, !PT ;  /* 0x80000000000d7812 */ /* 0x01efe400078e3cff */
[----:B------:R-:W-:-:S05]  /*7290*/  LOP3.LUT R6, R6, UR4, RZ, 0x30, !PT ;  /* 0x0000000406067c12 */ /* 0x000fca000f8e30ff */
[----:B------:R-:W-:-:S05]  /*72a0*/  IMAD R6, R6, 0x8, R7 ;  /* 0x0000000806067824 */ /* 0x000fca00078e0207 */
[----:B------:R-:W1:Y:S02]  /*72b0*/  LDS.64 R10, [R6+0x6600] ;  /* 0x00660000060a7984 */ /* 0x000e640000000a00 */
[----:B-1----:R-:W-:-:S05]  /*72c0*/  IADD3 R12, P5, PT, R10, R3, RZ ;  /* 0x000000030a0c7210 */ /* 0x002fca0007fbe0ff */
[----:B------:R-:W-:Y:S01]  /*72d0*/  IMAD.X R11, RZ, RZ, R11, P5 ;  /* 0x000000ffff0b7224 */ /* 0x000fe200028e060b */
[----:B0-----:R-:W-:-:S04]  /*72e0*/  LEA R10, P5, R12, UR8, 0x2 ;  /* 0x000000080c0a7c11 */ /* 0x001fc8000f8a10ff */
[----:B------:R-:W-:-:S05]  /*72f0*/  LEA.HI.X R11, R12, UR9, R11, 0x2, P5 ;  /* 0x000000090c0b7c11 */ /* 0x000fca000a8f140b */
[----:B------:R0:W-:Y:S04]  /*7300*/  STG.E desc[UR6][R10.64+0x1800], R13 ;  /* 0x0018000d0a007986 */ /* 0x0001e8000c101906 */
.L_x_87:
[----:B------:R-:W-:Y:S05]  /*7310*/  BSYNC.RECONVERGENT B0 ;  /* 0x0000000000007941 */ /* 0x000fea0003800200 */
.L_x_86:
        /* <DEDUP_REMOVED lines=9> */
[----:B01234-:R-:W-:Y:S02]  /*73b0*/  LOP3.LUT R13, R0, 0x80000000, RZ, 0x3c, !PT ;  /* 0x80000000000d7812 */ /* 0x01ffe400078e3cff */
[----:B------:R-:W-:-:S05]  /*73c0*/  LOP3.LUT R6, R6, UR4, RZ, 0x30, !PT ;  /* 0x0000000406067c12 */ /* 0x000fca000f8e30ff */
[----:B------:R-:W-:-:S05]  /*73d0*/  IMAD R6, R6, 0x8, R7 ;  /* 0x0000000806067824 */ /* 0x000fca00078e0207 */
[----:B------:R-:W0:Y:S02]  /*73e0*/  LDS.64 R10, [R6+0x6600] ;  /* 0x00660000060a7984 */ /* 0x000e240000000a00 */
[----:B0-----:R-:W-:-:S05]  /*73f0*/  IADD3 R12, P6, PT, R10, R3, RZ ;  /* 0x000000030a0c7210 */ /* 0x001fca0007fde0ff */
[----:B------:R-:W-:Y:S01]  /*7400*/  IMAD.X R11, RZ, RZ, R11, P6 ;  /* 0x000000ffff0b7224 */ /* 0x000fe200030e060b */
[----:B------:R-:W-:-:S04]  /*7410*/  LEA R10, P6, R12, UR8, 0x2 ;  /* 0x000000080c0a7c11 */ /* 0x000fc8000f8c10ff */
[----:B------:R-:W-:-:S05]  /*7420*/  LEA.HI.X R11, R12, UR9, R11, 0x2, P6 ;  /* 0x000000090c0b7c11 */ /* 0x000fca000b0f140b */
[----:B------:R0:W-:Y:S04]  /*7430*/  STG.E desc[UR6][R10.64+0x1e00], R13 ;  /* 0x001e000d0a007986 */ /* 0x0001e8000c101906 */
.L_x_89:
[----:B------:R-:W-:Y:S05]  /*7440*/  BSYNC.RECONVERGENT B0 ;  /* 0x0000000000007941 */ /* 0x000fea0003800200 */
.L_x_88:
        /* <DEDUP_REMOVED lines=18> */
.L_x_91:
[----:B------:R-:W-:Y:S05]  /*7570*/  BSYNC.RECONVERGENT B0 ;  /* 0x0000000000007941 */ /* 0x000fea0003800200 */
.L_x_90:
        /* <DEDUP_REMOVED lines=18> */
.L_x_93:
[----:B------:R-:W-:Y:S05]  /*76a0*/  BSYNC.RECONVERGENT B0 ;  /* 0x0000000000007941 */ /* 0x000fea0003800200 */
.L_x_92:
        /* <DEDUP_REMOVED lines=18> */
.L_x_95:
[----:B------:R-:W-:Y:S05]  /*77d0*/  BSYNC.RECONVERGENT B0 ;  /* 0x0000000000007941 */ /* 0x000fea0003800200 */
.L_x_94:
        /* <DEDUP_REMOVED lines=18> */
.L_x_97:
[----:B------:R-:W-:Y:S05]  /*7900*/  BSYNC.RECONVERGENT B0 ;  /* 0x0000000000007941 */ /* 0x000fea0003800200 */
.L_x_96:
[----:B------:R-:W-:Y:S01]  /*7910*/  NOP ;  /* 0x0000000000007918 */ /* 0x000fe20000000000 */
[----:B------:R-:W-:Y:S01]  /*7920*/  BSSY.RECONVERGENT B0, `(.L_x_98) ;  /* 0x0000011000007945 */ /* 0x000fe20003800200 */
[----:B------:R-:W-:Y:S02]  /*7930*/  ISETP.GE.AND P4, PT, R8, R9, PT ;  /* 0x000000090800720c */ /* 0x000fe40003f86270 */
[----:B------:R-:W-:Y:S01]  /*7940*/  LOP3.LUT R8, R3, 0x1800, RZ, 0xfc, !PT ;  /* 0x0000180003087812 */ /* 0x000fe200078efcff */
        /* <DEDUP_REMOVED lines=14> */
.L_x_99:
[----:B------:R-:W-:Y:S05]  /*7a30*/  BSYNC.RECONVERGENT B0 ;  /* 0x0000000000007941 */ /* 0x000fea0003800200 */
.L_x_98:
[----:B------:R-:W-:Y:S01]  /*7a40*/  NOP ;  /* 0x0000000000007918 */ /* 0x000fe20000000000 */
[----:B------:R-:W-:Y:S01]  /*7a50*/  BSSY.RECONVERGENT B0, `(.L_x_100) ;  /* 0x0000010000007945 */ /* 0x000fe20003800200 */
[----:B------:R-:W-:-:S03]  /*7a60*/  ISETP.GE.AND P5, PT, R8, R9, PT ;  /* 0x000000090800720c */ /* 0x000fc60003fa6270 */
        /* <DEDUP_REMOVED lines=14> */
.L_x_101:
[----:B------:R-:W-:Y:S05]  /*7b50*/  BSYNC.RECONVERGENT B0 ;  /* 0x0000000000007941 */ /* 0x000fea0003800200 */
.L_x_100:
[----:B------:R-:W-:Y:S01]  /*7b60*/  NOP ;  /* 0x0000000000007918 */ /* 0x000fe20000000000 */
[----:B------:R-:W-:Y:S04]  /*7b70*/  BSSY.RECONVERGENT B0, `(.L_x_102) ;  /* 0x000000f000007945 */ /* 0x000fe80003800200 */
[----:B------:R-:W-:Y:S05]  /*7b80*/  @P1 BRA `(.L_x_103) ;  /* 0x0000000000341947 */ /* 0x000fea0003800000 */
        /* <DEDUP_REMOVED lines=13> */
.L_x_103:
[----:B------:R-:W-:Y:S05]  /*7c60*/  BSYNC.RECONVERGENT B0 ;  /* 0x0000000000007941 */ /* 0x000fea0003800200 */
.L_x_102:
        /* <DEDUP_REMOVED lines=16> */
.L_x_105:
[----:B------:R-:W-:Y:S05]  /*7d70*/  BSYNC.RECONVERGENT B0 ;  /* 0x0000000000007941 */ /* 0x000fea0003800200 */
.L_x_104:
        /* <DEDUP_REMOVED lines=16> */
.L_x_107:
[----:B------:R-:W-:Y:S05]  /*7e80*/  BSYNC.RECONVERGENT B0 ;  /* 0x0000000000007941 */ /* 0x000fea0003800200 */
.L_x_106:
        /* <DEDUP_REMOVED lines=16> */
.L_x_109:
[----:B------:R-:W-:Y:S05]  /*7f90*/  BSYNC.RECONVERGENT B0 ;  /* 0x0000000000007941 */ /* 0x000fea0003800200 */
.L_x_108:
[----:B------:R-:W-:Y:S01]  /*7fa0*/  NOP ;  /* 0x0000000000007918 */ /* 0x000fe20000000000 */
[----:B------:R-:W-:Y:S04]  /*7fb0*/  BSSY.RECONVERGENT B0, `(.L_x_110) ;  /* 0x000000f000007945 */ /* 0x000fe80003800200 */
[----:B------:R-:W-:Y:S05]  /*7fc0*/  @P5 BRA `(.L_x_111) ;  /* 0x0000000000345947 */ /* 0x000fea0003800000 */
[----:B------:R-:W5:Y:S01]  /*7fd0*/  LDS R0, [R22+0x6000] ;  /* 0x0060000016007984 */ /* 0x000f620000000800 */
[----:B------:R-:W5:Y:S01]  /*7fe0*/  LDCU UR5, c[0x0][0x3c4] ;  /* 0x00007880ff0577ac */ /* 0x000f620008000800 */
[----:B------:R-:W1:Y:S01]  /*7ff0*/  LDCU.64 UR8, c[0x0][0x3a0] ;  /* 0x00007400ff0877ac */ /* 0x000e620008000a00 */
[----:B-----5:R-:W-:-:S04]  /*8000*/  SHF.R.U32.HI R6, RZ, UR5, R0 ;  /* 0x00000005ff067c19 */ /* 0x020fc80008011600 */
[----:B------:R-:W-:-:S05]  /*8010*/  LOP3.LUT R6, R6, UR4, RZ, 0x30, !PT ;  /* 0x0000000406067c12 */ /* 0x000fca000f8e30ff */
[----:B0-----:R-:W-:-:S05]  /*8020*/  IMAD R8, R6, 0x8, R7 ;  /* 0x0000000806087824 */ /* 0x001fca00078e0207 */
[----:B------:R-:W0:Y:S02]  /*8030*/  LDS.64 R6, [R8+0x6600] ;  /* 0x0066000008067984 */ /* 0x000e240000000a00 */
[----:B0-----:R-:W-:-:S05]  /*8040*/  IADD3 R9, P1, PT, R6, R3, RZ ;  /* 0x0000000306097210 */ /* 0x001fca0007f3e0ff */
[----:B-1234-:R-:W-:Y:S01]  /*8050*/  IMAD.X R10, RZ, RZ, R7, P1 ;  /* 0x000000ffff0a7224 */ /* 0x01efe200008e0607 */
[----:B------:R-:W-:-:S04]  /*8060*/  LEA R6, P1, R9, UR8, 0x2 ;  /* 0x0000000809067c11 */ /* 0x000fc8000f8210ff */
[----:B------:R-:W-:Y:S02]  /*8070*/  LEA.HI.X R7, R9, UR9, R10, 0x2, P1 ;  /* 0x0000000909077c11 */ /* 0x000fe400088f140a */
[----:B------:R-:W-:-:S05]  /*8080*/  LOP3.LUT R9, R0, 0x80000000, RZ, 0x3c, !PT ;  /* 0x8000000000097812 */ /* 0x000fca00078e3cff */
[----:B------:R0:W-:Y:S02]  /*8090*/  STG.E desc[UR6][R6.64+0x6000], R9 ;  /* 0x0060000906007986 */ /* 0x0001e4000c101906 */
.L_x_111:
[----:B------:R-:W-:Y:S05]  /*80a0*/  BSYNC.RECONVERGENT B0 ;  /* 0x0000000000007941 */ /* 0x000fea0003800200 */
.L_x_110:
[----:B------:R-:W-:Y:S01]  /*80b0*/  NOP ;  /* 0x0000000000007918 */ /* 0x000fe20000000000 */
.L_x_77:
[----:B------:R-:W5:Y:S01]  /*80c0*/  LDS R0, [R22] ;  /* 0x0000000016007984 */ /* 0x000f620000000800 */
[----:B------:R-:W5:Y:S03]  /*80d0*/  LDCU UR5, c[0x0][0x3c4] ;  /* 0x00007880ff0577ac */ /* 0x000f660008000800 */
[----:B01----:R-:W0:Y:S04]  /*80e0*/  LDS R6, [R22+0x600] ;  /* 0x0006000016067984 */ /* 0x003e280000000800 */
[----:B------:R-:W1:Y:S04]  /*80f0*/  LDS R7, [R22+0xc00] ;  /* 0x000c000016077984 */ /* 0x000e680000000800 */
[----:B------:R-:W1:Y:S04]  /*8100*/  LDS R8, [R22+0x1200] ;  /* 0x0012000016087984 */ /* 0x000e680000000800 */
[----:B------:R-:W1:Y:S04]  /*8110*/  LDS R9, [R22+0x1800] ;  /* 0x0018000016097984 */ /* 0x000e680000000800 */
[----:B--234-:R-:W2:Y:S04]  /*8120*/  LDS R10, [R22+0x1e00] ;  /* 0x001e0000160a7984 */ /* 0x01cea80000000800 */
[----:B------:R-:W3:Y:S04]  /*8130*/  LDS R11, [R22+0x2400] ;  /* 0x00240000160b7984 */ /* 0x000ee80000000800 */
[----:B------:R-:W4:Y:S04]  /*8140*/  LDS R12, [R22+0x2a00] ;  /* 0x002a0000160c7984 */ /* 0x000f280000000800 */
[----:B------:R-:W4:Y:S04]  /*8150*/  LDS R13, [R22+0x3000] ;  /* 0x00300000160d7984 */ /* 0x000f280000000800 */
[----:B------:R-:W4:Y:S04]  /*8160*/  LDS R14, [R22+0x3600] ;  /* 0x00360000160e7984 */ /* 0x000f280000000800 */
[----:B------:R-:W4:Y:S01]  /*8170*/  LDS R15, [R22+0x3c00] ;  /* 0x003c0000160f7984 */ /* 0x000f220000000800 */
[----:B-----5:R-:W-:-:S03]  /*8180*/  SHF.R.U32.HI R0, RZ, UR5, R0 ;  /* 0x00000005ff007c19 */ /* 0x020fc60008011600 */
[----:B------:R-:W5:Y:S01]  /*8190*/  LDS R16, [R22+0x4200] ;  /* 0x0042000016107984 */ /* 0x000f620000000800 */
[----:B0-----:R-:W-:-:S03]  /*81a0*/  SHF.R.U32.HI R6, RZ, UR5, R6 ;  /* 0x00000005ff067c19 */ /* 0x001fc60008011606 */
[----:B------:R-:W0:Y:S01]  /*81b0*/  LDS R17, [R22+0x4800] ;  /* 0x0048000016117984 */ /* 0x000e220000000800 */
[----:B-1----:R-:W-:-:S03]  /*81c0*/  SHF.R.U32.HI R7, RZ, UR5, R7 ;  /* 0x00000005ff077c19 */ /* 0x002fc60008011607 */
[----:B------:R-:W1:Y:S01]  /*81d0*/  LDS R18, [R22+0x4e00] ;  /* 0x004e000016127984 */ /* 0x000e620000000800 */
[----:B------:R-:W-:-:S03]  /*81e0*/  SHF.R.U32.HI R8, RZ, UR5, R8 ;  /* 0x00000005ff087c19 */ /* 0x000fc60008011608 */
[----:B------:R-:W1:Y:S01]  /*81f0*/  LDS R19, [R22+0x5400] ;  /* 0x0054000016137984 */ /* 0x000e620000000800 */
[----:B------:R-:W-:-:S03]  /*8200*/  SHF.R.U32.HI R9, RZ, UR5, R9 ;  /* 0x00000005ff097c19 */ /* 0x000fc60008011609 */
[----:B------:R-:W1:Y:S01]  /*8210*/  LDS R20, [R22+0x5a00] ;  /* 0x005a000016147984 */ /* 0x000e620000000800 */
[----:B--2---:R-:W-:-:S03]  /*8220*/  SHF.R.U32.HI R10, RZ, UR5, R10 ;  /* 0x00000005ff0a7c19 */ /* 0x004fc6000801160a */
[----:B------:R-:W2:Y:S01]  /*8230*/  LDS R21, [R22+0x6000] ;  /* 0x0060000016157984 */ /* 0x000ea20000000800 */
[----:B---3--:R-:W-:Y:S02]  /*8240*/  SHF.R.U32.HI R11, RZ, UR5, R11 ;  /* 0x00000005ff0b7c19 */ /* 0x008fe4000801160b */
[----:B----4-:R-:W-:Y:S02]  /*8250*/  SHF.R.U32.HI R12, RZ, UR5, R12 ;  /* 0x00000005ff0c7c19 */ /* 0x010fe4000801160c */
[----:B------:R-:W-:Y:S02]  /*8260*/  SHF.R.U32.HI R13, RZ, UR5, R13 ;  /* 0x00000005ff0d7c19 */ /* 0x000fe4000801160d */
[----:B------:R-:W-:Y:S02]  /*8270*/  SHF.R.U32.HI R43, RZ, UR5, R14 ;  /* 0x00000005ff2b7c19 */ /* 0x000fe4000801160e */
[----:B------:R-:W-:Y:S02]  /*8280*/  LOP3.LUT R14, R12, UR4, RZ, 0x30, !PT ;  /* 0x000000040c0e7c12 */ /* 0x000fe4000f8e30ff */
[----:B------:R-:W-:-:S02]  /*8290*/  SHF.R.U32.HI R44, RZ, UR5, R15 ;  /* 0x00000005ff2c7c19 */ /* 0x000fc4000801160f */
[----:B------:R-:W-:Y:S02]  /*82a0*/  LOP3.LUT R15, R11, UR4, RZ, 0x30, !PT ;  /* 0x000000040b0f7c12 */ /* 0x000fe4000f8e30ff */
[----:B-----5:R-:W-:Y:S02]  /*82b0*/  SHF.R.U32.HI R45, RZ, UR5, R16 ;  /* 0x00000005ff2d7c19 */ /* 0x020fe40008011610 */
[----:B------:R-:W-:Y:S02]  /*82c0*/  LOP3.LUT R16, R10, UR4, RZ, 0x30, !PT ;  /* 0x000000040a107c12 */ /* 0x000fe4000f8e30ff */
[----:B0-----:R-:W-:Y:S02]  /*82d0*/  SHF.R.U32.HI R46, RZ, UR5, R17 ;  /* 0x00000005ff2e7c19 */ /* 0x001fe40008011611 */
[----:B------:R-:W-:Y:S02]  /*82e0*/  LOP3.LUT R17, R9, UR4, RZ, 0x30, !PT ;  /* 0x0000000409117c12 */ /* 0x000fe4000f8e30ff */
[----:B-1----:R-:W-:-:S02]  /*82f0*/  SHF.R.U32.HI R47, RZ, UR5, R18 ;  /* 0x00000005ff2f7c19 */ /* 0x002fc40008011612 */
[----:B------:R-:W-:Y:S02]  /*8300*/  LOP3.LUT R18, R8, UR4, RZ, 0x30, !PT ;  /* 0x0000000408127c12 */ /* 0x000fe4000f8e30ff */
[----:B------:R-:W-:Y:S02]  /*8310*/  SHF.R.U32.HI R48, RZ, UR5, R19 ;  /* 0x00000005ff307c19 */ /* 0x000fe40008011613 */
[----:B------:R-:W-:Y:S02]  /*8320*/  LOP3.LUT R19, R7, UR4, RZ, 0x30, !PT ;  /* 0x0000000407137c12 */ /* 0x000fe4000f8e30ff */
[----:B------:R-:W-:Y:S02]  /*8330*/  SHF.R.U32.HI R49, RZ, UR5, R20 ;  /* 0x00000005ff317c19 */ /* 0x000fe40008011614 */
[----:B------:R-:W-:Y:S02]  /*8340*/  LOP3.LUT R20, R6, UR4, RZ, 0x30, !PT ;  /* 0x0000000406147c12 */ /* 0x000fe4000f8e30ff */
[----:B--2---:R-:W-:-:S02]  /*8350*/  SHF.R.U32.HI R50, RZ, UR5, R21 ;  /* 0x00000005ff327c19 */ /* 0x004fc40008011615 */
[----:B------:R-:W-:Y:S02]  /*8360*/  LOP3.LUT R21, R0, UR4, RZ, 0x30, !PT ;  /* 0x0000000400157c12 */ /* 0x000fe4000f8e30ff */
[----:B------:R-:W-:Y:S02]  /*8370*/  LOP3.LUT R13, R13, UR4, RZ, 0x30, !PT ;  /* 0x000000040d0d7c12 */ /* 0x000fe4000f8e30ff */
[----:B------:R-:W-:Y:S02]  /*8380*/  LOP3.LUT R12, R43, UR4, RZ, 0x30, !PT ;  /* 0x000000042b0c7c12 */ /* 0x000fe4000f8e30ff */
[----:B------:R-:W-:Y:S02]  /*8390*/  LOP3.LUT R11, R44, UR4, RZ, 0x30, !PT ;  /* 0x000000042c0b7c12 */ /* 0x000fe4000f8e30ff */
[----:B------:R-:W-:Y:S02]  /*83a0*/  LOP3.LUT R10, R45, UR4, RZ, 0x30, !PT ;  /* 0x000000042d0a7c12 */ /* 0x000fe4000f8e30ff */
[----:B------:R-:W-:-:S02]  /*83b0*/  LOP3.LUT R9, R46, UR4, RZ, 0x30, !PT ;  /* 0x000000042e097c12 */ /* 0x000fc4000f8e30ff */
[----:B------:R-:W-:Y:S02]  /*83c0*/  LOP3.LUT R8, R47, UR4, RZ, 0x30, !PT ;  /* 0x000000042f087c12 */ /* 0x000fe4000f8e30ff */
[----:B------:R-:W-:Y:S02]  /*83d0*/  LOP3.LUT R7, R48, UR4, RZ, 0x30, !PT ;  /* 0x0000000430077c12 */ /* 0x000fe4000f8e30ff */
[----:B------:R-:W-:Y:S02]  /*83e0*/  LOP3.LUT R6, R49, UR4, RZ, 0x30, !PT ;  /* 0x0000000431067c12 */ /* 0x000fe4000f8e30ff */
[----:B------:R-:W-:Y:S01]  /*83f0*/  LOP3.LUT R0, R50, UR4, RZ, 0x30, !PT ;  /* 0x0000000432007c12 */ /* 0x000fe2000f8e30ff */
[----:B------:R-:W-:Y:S06]  /*8400*/  @P0 BRA `(.L_x_112) ;  /* 0x0000000000640947 */ /* 0x000fec0003800000 */
[----:B------:R-:W0:Y:S01]  /*8410*/  LDCU.64 UR4, c[0x0][0x3b8] ;  /* 0x00007700ff0477ac */ /* 0x000e220008000a00 */
[----:B------:R-:W-:Y:S01]  /*8420*/  IMAD R5, R42, 0x1980, RZ ;  /* 0x000019802a057824 */ /* 0x000fe200078e02ff */
[----:B------:R-:W-:-:S04]  /*8430*/  LOP3.LUT R2, R41, 0x1f, R3, 0xf8, !PT ;  /* 0x0000001f29027812 */ /* 0x000fc800078ef803 */
[----:B------:R-:W-:-:S04]  /*8440*/  IADD3 R3, P1, PT, R5, R2, RZ ;  /* 0x0000000205037210 */ /* 0x000fc80007f3e0ff */
[----:B------:R-:W-:Y:S02]  /*8450*/  LEA.HI.X.SX32 R4, R5, RZ, 0x1, P1 ;  /* 0x000000ff05047211 */ /* 0x000fe400008f0eff */
[----:B0-----:R-:W-:-:S04]  /*8460*/  LEA R2, P1, R3, UR4, 0x2 ;  /* 0x0000000403027c11 */ /* 0x001fc8000f8210ff */
        /* <DEDUP_REMOVED lines=19> */
.L_x_112:
[----:B------:R-:W-:Y:S01]  /*85a0*/  IMAD.IADD R60, R23, 0x1, -R54 ;  /* 0x00000001173c7824 */ /* 0x000fe200078e0a36 */
[----:B------:R-:W0:Y:S01]  /*85b0*/  LDCU.64 UR4, c[0x0][0x3b8] ;  /* 0x00007700ff0477ac */ /* 0x000e220008000a00 */
[----:B------:R-:W-:-:S03]  /*85c0*/  VIADD R3, R57, 0x20 ;  /* 0x0000002039037836 */ /* 0x000fc60000000000 */
[-C--:B------:R-:W-:Y:S02]  /*85d0*/  ISETP.GE.AND P2, PT, R57, R60.reuse, PT ;  /* 0x0000003c3900720c */ /* 0x080fe40003f46270 */
[----:B------:R-:W-:Y:S01]  /*85e0*/  ISETP.GE.AND P1, PT, R3, R60, PT ;  /* 0x0000003c0300720c */ /* 0x000fe20003f26270 */
[----:B------:R-:W-:-:S05]  /*85f0*/  VIADD R3, R57, 0x40 ;  /* 0x0000004039037836 */ /* 0x000fca0000000000 */
[----:B------:R-:W-:Y:S01]  /*8600*/  ISETP.GE.AND P5, PT, R3, R60, PT ;  /* 0x0000003c0300720c */ /* 0x000fe20003fa6270 */
[----:B------:R-:W-:-:S05]  /*8610*/  VIADD R3, R57, 0x60 ;  /* 0x0000006039037836 */ /* 0x000fca0000000000 */
[----:B------:R-:W-:Y:S01]  /*8620*/  ISETP.GE.AND P4, PT, R3, R60, PT ;  /* 0x0000003c0300720c */ /* 0x000fe20003f86270 */
[----:B------:R-:W-:Y:S01]  /*8630*/  VIADD R3, R57, 0x80 ;  /* 0x0000008039037836 */ /* 0x000fe20000000000 */
[----:B0-----:R-:W-:Y:S01]  /*8640*/  IADD3 R2, P6, PT, R5, UR4, RZ ;  /* 0x0000000405027c10 */ /* 0x001fe2000ffde0ff */
[----:B------:R-:W-:-:S03]  /*8650*/  VIADD R5, R57, 0xa0 ;  /* 0x000000a039057836 */ /* 0x000fc60000000000 */
[-C--:B------:R-:W-:Y:S02]  /*8660*/  ISETP.GE.AND P3, PT, R3, R60.reuse, PT ;  /* 0x0000003c0300720c */ /* 0x080fe40003f66270 */
[----:B------:R-:W-:Y:S02]  /*8670*/  IADD3.X R3, PT, PT, R4, UR5, RZ, P6, !PT ;  /* 0x0000000504037c10 */ /* 0x000fe4000b7fe4ff */
[-C--:B------:R-:W-:Y:S01]  /*8680*/  ISETP.GE.AND P6, PT, R5, R60.reuse, PT ;  /* 0x0000003c0500720c */ /* 0x080fe20003fc6270 */
[----:B------:R-:W-:Y:S02]  /*8690*/  VIADD R5, R57, 0xc0 ;  /* 0x000000c039057836 */ /* 0x000fe40000000000 */
[----:B------:R-:W5:Y:S03]  /*86a0*/  @!P2 LDG.E R41, desc[UR6][R2.64] ;  /* 0x000000060229a981 */ /* 0x000f66000c1e1900 */
[-C--:B------:R-:W-:Y:S01]  /*86b0*/  ISETP.GE.AND P2, PT, R5, R60.reuse, PT ;  /* 0x0000003c0500720c */ /* 0x080fe20003f46270 */
[----:B------:R-:W-:Y:S01]  /*86c0*/  VIADD R5, R57, 0xe0 ;  /* 0x000000e039057836 */ /* 0x000fe20000000000 */
[----:B------:R-:W5:Y:S04]  /*86d0*/  @!P1 LDG.E R44, desc[UR6][R2.64+0x80] ;  /* 0x00008006022c9981 */ /* 0x000f68000c1e1900 */
[----:B------:R-:W-:Y:S01]  /*86e0*/  ISETP.GE.AND P1, PT, R5, R60, PT ;  /* 0x0000003c0500720c */ /* 0x000fe20003f26270 */
[----:B------:R-:W-:Y:S01]  /*86f0*/  VIADD R59, R57, 0x100 ;  /* 0x00000100393b7836 */ /* 0x000fe20000000000 */
[----:B------:R-:W5:Y:S04]  /*8700*/  @!P5 LDG.E R43, desc[UR6][R2.64+0x100] ;  /* 0x00010006022bd981 */ /* 0x000f68000c1e1900 */
[----:B------:R-:W5:Y:S04]  /*8710*/  @!P4 LDG.E R46, desc[UR6][R2.64+0x180] ;  /* 0x00018006022ec981 */ /* 0x000f68000c1e1900 */
[----:B------:R-:W5:Y:S03]  /*8720*/  @!P2 LDG.E R47, desc[UR6][R2.64+0x300] ;  /* 0x00030006022fa981 */ /* 0x000f66000c1e1900 */
[C---:B------:R-:W-:Y:S01]  /*8730*/  @!P1 IADD3 R5, P2, PT, R54.reuse, R57, RZ ;  /* 0x0000003936059210 */ /* 0x040fe20007f5e0ff */
[----:B------:R-:W5:Y:S03]  /*8740*/  @!P3 LDG.E R45, desc[UR6][R2.64+0x200] ;  /* 0x00020006022db981 */ /* 0x000f66000c1e1900 */
[----:B------:R-:W-:Y:S01]  /*8750*/  @!P1 LEA.HI.X.SX32 R62, R54, RZ, 0x1, P2 ;  /* 0x000000ff363e9211 */ /* 0x000fe200010f0eff */
[----:B------:R0:W5:Y:S01]  /*8760*/  @!P6 LDG.E R48, desc[UR6][R2.64+0x280] ;  /* 0x000280060230e981 */ /* 0x000162000c1e1900 */
[----:B------:R-:W-:-:S04]  /*8770*/  @!P1 LEA R4, P2, R5, UR4, 0x2 ;  /* 0x0000000405049c11 */ /* 0x000fc8000f8410ff */
[----:B------:R-:W-:-:S05]  /*8780*/  @!P1 LEA.HI.X R5, R5, UR5, R62, 0x2, P2 ;  /* 0x0000000505059c11 */ /* 0x000fca00090f143e */
[----:B------:R1:W5:Y:S01]  /*8790*/  @!P1 LDG.E R50, desc[UR6][R4.64+0x380] ;  /* 0x0003800604329981 */ /* 0x000362000c1e1900 */
[----:B------:R-:W-:-:S13]  /*87a0*/  ISETP.GE.AND P1, PT, R59, R60, PT ;  /* 0x0000003c3b00720c */ /* 0x000fda0003f26270 */
[----:B------:R-:W-:-:S04]  /*87b0*/  @!P1 IADD3 R59, P2, PT, R54, R57, RZ ;  /* 0x00000039363b9210 */ /* 0x000fc80007f5e0ff */
[----:B------:R-:W-:Y:S02]  /*87c0*/  @!P1 LEA.HI.X.SX32 R62, R54, RZ, 0x1, P2 ;  /* 0x000000ff363e9211 */ /* 0x000fe400010f0eff */
[----:B0-----:R-:W-:-:S04]  /*87d0*/  @!P1 LEA R2, P2, R59, UR4, 0x2 ;  /* 0x000000043b029c11 */ /* 0x001fc8000f8410ff */
[----:B------:R-:W-:Y:S01]  /*87e0*/  @!P1 LEA.HI.X R3, R59, UR5, R62, 0x2, P2 ;  /* 0x000000053b039c11 */ /* 0x000fe200090f143e */
[----:B------:R-:W-:-:S04]  /*87f0*/  VIADD R59, R57, 0x120 ;  /* 0x00000120393b7836 */ /* 0x000fc80000000000 */
[----:B------:R0:W5:Y:S01]  /*8800*/  @!P1 LDG.E R49, desc[UR6][R2.64+0x400] ;  /* 0x0004000602319981 */ /* 0x000162000c1e1900 */
[----:B------:R-:W-:-:S13]  /*8810*/  ISETP.GE.AND P1, PT, R59, R60, PT ;  /* 0x0000003c3b00720c */ /* 0x000fda0003f26270 */
[----:B------:R-:W-:-:S04]  /*8820*/  @!P1 IADD3 R59, P2, PT, R54, R57, RZ ;  /* 0x00000039363b9210 */ /* 0x000fc80007f5e0ff */
[----:B------:R-:W-:Y:S02]  /*8830*/  @!P1 LEA.HI.X.SX32 R62, R54, RZ, 0x1, P2 ;  /* 0x000000ff363e9211 */ /* 0x000fe400010f0eff */
[----:B-1----:R-:W-:-:S04]  /*8840*/  @!P1 LEA R4, P2, R59, UR4, 0x2 ;  /* 0x000000043b049c11 */ /* 0x002fc8000f8410ff */
[----:B------:R-:W-:Y:S01]  /*8850*/  @!P1 LEA.HI.X R5, R59, UR5, R62, 0x2, P2 ;  /* 0x000000053b059c11 */ /* 0x000fe200090f143e */
[----:B------:R-:W-:-:S04]  /*8860*/  VIADD R59, R57, 0x140 ;  /* 0x00000140393b7836 */ /* 0x000fc80000000000 */
        /* <DEDUP_REMOVED lines=9> */
[----:B------:R-:W-:-:S05]  /*8900*/  @!P1 IMAD R62, R42, 0x1980, RZ ;  /* 0x000019802a3e9824 */ /* 0x000fca00078e02ff */
[----:B-1----:R-:W-:-:S04]  /*8910*/  @!P1 IADD3 R5, P2, PT, R62, R57, RZ ;  /* 0x000000393e059210 */ /* 0x002fc80007f5e0ff */
[----:B------:R-:W-:Y:S02]  /*8920*/  @!P1 LEA.HI.X.SX32 R62, R62, RZ, 0x1, P2 ;  /* 0x000000ff3e3e9211 */ /* 0x000fe400010f0eff */
[----:B------:R-:W-:Y:S01]  /*8930*/  @!P1 LEA R4, P2, R5, UR4, 0x2 ;  /* 0x0000000405049c11 */ /* 0x000fe2000f8410ff */
[----:B------:R-:W-:-:S03]  /*8940*/  VIADD R59, R57, 0x180 ;  /* 0x00000180393b7836 */ /* 0x000fc60000000000 */
[----:B------:R-:W-:-:S05]  /*8950*/  @!P1 LEA.HI.X R5, R5, UR5, R62, 0x2, P2 ;  /* 0x0000000505059c11 */ /* 0x000fca00090f143e */
[----:B------:R1:W5:Y:S01]  /*8960*/  @!P1 LDG.E R56, desc[UR6][R4.64+0x580] ;  /* 0x0005800604389981 */ /* 0x000362000c1e1900 */
[----:B------:R-:W-:-:S13]  /*8970*/  ISETP.GE.AND P1, PT, R59, R60, PT ;  /* 0x0000003c3b00720c */ /* 0x000fda0003f26270 */
[----:B0-----:R-:W-:-:S05]  /*8980*/  @!P1 IMAD R2, R42, 0x1980, RZ ;  /* 0x000019802a029824 */ /* 0x001fca00078e02ff */
[----:B------:R-:W-:-:S04]  /*8990*/  @!P1 IADD3 R3, P2, PT, R2, R57, RZ ;  /* 0x0000003902039210 */ /* 0x000fc80007f5e0ff */
[----:B------:R-:W-:Y:S02]  /*89a0*/  @!P1 LEA.HI.X.SX32 R62, R2, RZ, 0x1, P2 ;  /* 0x000000ff023e9211 */ /* 0x000fe400010f0eff */
[----:B------:R-:W-:Y:S01]  /*89b0*/  @!P1 LEA R2, P2, R3, UR4, 0x2 ;  /* 0x0000000403029c11 */ /* 0x000fe2000f8410ff */
[----:B------:R-:W-:-:S03]  /*89c0*/  VIADD R59, R57, 0x1a0 ;  /* 0x000001a0393b7836 */ /* 0x000fc60000000000 */
[----:B------:R-:W-:-:S05]  /*89d0*/  @!P1 LEA.HI.X R3, R3, UR5, R62, 0x2, P2 ;  /* 0x0000000503039c11 */ /* 0x000fca00090f143e */
[----:B------:R0:W5:Y:S01]  /*89e0*/  @!P1 LDG.E R53, desc[UR6][R2.64+0x600] ;  /* 0x0006000602359981 */ /* 0x000162000c1e1900 */
[----:B------:R-:W-:-:S13]  /*89f0*/  ISETP.GE.AND P1, PT, R59, R60, PT ;  /* 0x0000003c3b00720c */ /* 0x000fda0003f26270 */
[----:B-1----:R-:W-:-:S05]  /*8a00*/  @!P1 IMAD R4, R42, 0x1980, RZ ;  /* 0x000019802a049824 */ /* 0x002fca00078e02ff */
[----:B------:R-:W-:-:S04]  /*8a10*/  @!P1 IADD3 R5, P2, PT, R4, R57, RZ ;  /* 0x0000003904059210 */ /* 0x000fc80007f5e0ff */
[----:B------:R-:W-:Y:S02]  /*8a20*/  @!P1 LEA.HI.X.SX32 R62, R4, RZ, 0x1, P2 ;  /* 0x000000ff043e9211 */ /* 0x000fe400010f0eff */
[----:B------:R-:W-:Y:S01]  /*8a30*/  @!P1 LEA R4, P2, R5, UR4, 0x2 ;  /* 0x0000000405049c11 */ /* 0x000fe2000f8410ff */
[----:B------:R-:W-:-:S03]  /*8a40*/  VIADD R59, R57, 0x1c0 ;  /* 0x000001c0393b7836 */ /* 0x000fc60000000000 */
[----:B------:R-:W-:-:S05]  /*8a50*/  @!P1 LEA.HI.X R5, R5, UR5, R62, 0x2, P2 ;  /* 0x0000000505059c11 */ /* 0x000fca00090f143e */
[----:B------:R1:W5:Y:S01]  /*8a60*/  @!P1 LDG.E R54, desc[UR6][R4.64+0x680] ;  /* 0x0006800604369981 */ /* 0x000362000c1e1900 */
[----:B------:R-:W-:Y:S01]  /*8a70*/  ISETP.GE.AND P1, PT, R59, R60, PT ;  /* 0x0000003c3b00720c */ /* 0x000fe20003f26270 */
[----:B------:R-:W-:-:S05]  /*8a80*/  VIADD R59, R57, 0x200 ;  /* 0x00000200393b7836 */ /* 0x000fca0000000000 */
[----:B------:R-:W-:-:S07]  /*8a90*/  ISETP.GE.AND P3, PT, R59, R60, PT ;  /* 0x0000003c3b00720c */ /* 0x000fce0003f66270 */
[----:B0-----:R-:W-:-:S05]  /*8aa0*/  @!P1 IMAD R2, R42, 0x1980, RZ ;  /* 0x000019802a029824 */ /* 0x001fca00078e02ff */
[C---:B------:R-:W-:Y:S01]  /*8ab0*/  @!P1 IADD3 R3, P2, PT, R2.reuse, R57, RZ ;  /* 0x0000003902039210 */ /* 0x040fe20007f5e0ff */
[----:B------:R-:W0:Y:S03]  /*8ac0*/  @!P3 S2R R59, SR_TID.X ;  /* 0x00000000003bb919 */ /* 0x000e260000002100 */
[----:B------:R-:W-:Y:S02]  /*8ad0*/  @!P1 LEA.HI.X.SX32 R62, R2, RZ, 0x1, P2 ;  /* 0x000000ff023e9211 */ /* 0x000fe400010f0eff */
[----:B------:R-:W-:Y:S01]  /*8ae0*/  @!P1 LEA R2, P2, R3, UR4, 0x2 ;  /* 0x0000000403029c11 */ /* 0x000fe2000f8410ff */
[----:B-1----:R-:W-:-:S03]  /*8af0*/  VIADD R5, R57, 0x1e0 ;  /* 0x000001e039057836 */ /* 0x002fc60000000000 */
[----:B------:R-:W-:-:S05]  /*8b00*/  @!P1 LEA.HI.X R3, R3, UR5, R62, 0x2, P2 ;  /* 0x0000000503039c11 */ /* 0x000fca00090f143e */
[----:B------:R0:W5:Y:S01]  /*8b10*/  @!P1 LDG.E R51, desc[UR6][R2.64+0x700] ;  /* 0x0007000602339981 */ /* 0x000162000c1e1900 */
[----:B------:R-:W-:-:S13]  /*8b20*/  ISETP.GE.AND P1, PT, R5, R60, PT ;  /* 0x0000003c0500720c */ /* 0x000fda0003f26270 */
[----:B------:R-:W-:-:S05]  /*8b30*/  @!P1 IMAD R4, R42, 0x1980, RZ ;  /* 0x000019802a049824 */ /* 0x000fca00078e02ff */
[C---:B------:R-:W-:Y:S02]  /*8b40*/  @!P1 IADD3 R5, P2, PT, R4.reuse, R57, RZ ;  /* 0x0000003904059210 */ /* 0x040fe40007f5e0ff */
[----:B0-----:R-:W-:Y:S02]  /*8b50*/  @!P3 LOP3.LUT R2, R59, 0x3e0, RZ, 0xc0, !PT ;  /* 0x000003e03b02b812 */ /* 0x001fe400078ec0ff */
[----:B------:R-:W-:Y:S02]  /*8b60*/  @!P1 LEA.HI.X.SX32 R60, R4, RZ, 0x1, P2 ;  /* 0x000000ff043c9211 */ /* 0x000fe400010f0eff */
[----:B------:R-:W-:Y:S02]  /*8b70*/  @!P1 LEA R4, P2, R5, UR4, 0x2 ;  /* 0x0000000405049c11 */ /* 0x000fe4000f8410ff */
[----:B------:R-:W-:Y:S01]  /*8b80*/  @!P3 LOP3.LUT R59, R59, 0x1f, RZ, 0xc0, !PT ;  /* 0x0000001f3b3bb812 */ /* 0x000fe200078ec0ff */
[----:B------:R-:W-:Y:S01]  /*8b90*/  @!P3 IMAD R3, R42, 0x1980, RZ ;  /* 0x000019802a03b824 */ /* 0x000fe200078e02ff */
[----:B------:R-:W-:-:S03]  /*8ba0*/  @!P1 LEA.HI.X R5, R5, UR5, R60, 0x2, P2 ;  /* 0x0000000505059c11 */ /* 0x000fc600090f143c */
[----:B------:R-:W-:Y:S02]  /*8bb0*/  @!P3 IMAD R2, R2, 0x11, R59 ;  /* 0x000000110202b824 */ /* 0x000fe400078e023b */
[----:B------:R1:W5:Y:S03]  /*8bc0*/  @!P1 LDG.E R58, desc[UR6][R4.64+0x780] ;  /* 0x00078006043a9981 */ /* 0x000366000c1e1900 */
[----:B------:R-:W-:-:S04]  /*8bd0*/  @!P3 IADD3 R59, P1, PT, R3, R2, RZ ;  /* 0x00000002033bb210 */ /* 0x000fc80007f3e0ff */
[----:B------:R-:W-:Y:S02]  /*8be0*/  @!P3 LEA.HI.X.SX32 R60, R3, RZ, 0x1, P1 ;  /* 0x000000ff033cb211 */ /* 0x000fe400008f0eff */
[----:B------:R-:W-:-:S04]  /*8bf0*/  @!P3 LEA R2, P1, R59, UR4, 0x2 ;  /* 0x000000043b02bc11 */ /* 0x000fc8000f8210ff */
[----:B------:R-:W-:-:S05]  /*8c00*/  @!P3 LEA.HI.X R3, R59, UR5, R60, 0x2, P1 ;  /* 0x000000053b03bc11 */ /* 0x000fca00088f143c */
[----:B------:R1:W5:Y:S04]  /*8c10*/  @!P3 LDG.E R57, desc[UR6][R2.64+0x800] ;  /* 0x000800060239b981 */ /* 0x000368000c1e1900 */
.L_x_113:
[----:B------:R-:W-:Y:S08]  /*8c20*/  BAR.SYNC.DEFER_BLOCKING 0x0 ;  /* 0x0000000000007b1d */ /* 0x000ff00000010000 */
[----:B------:R-:W2:Y:S01]  /*8c30*/  S2UR UR5, SR_CgaCtaId ;  /* 0x00000000000579c3 */ /* 0x000ea20000008800 */
[----:B------:R-:W-:Y:S01]  /*8c40*/  UMOV UR4, 0x400 ;  /* 0x0000040000047882 */ /* 0x000fe20000000000 */
[----:B01----:R-:W0:Y:S01]  /*8c50*/  S2R R2, SR_TID.X ;  /* 0x0000000000027919 */ /* 0x003e220000002100 */
[----:B-----5:R1:W-:Y:S04]  /*8c60*/  STS [R40+-0x4], R41 ;  /* 0xfffffc2928007388 */ /* 0x0203e80000000800 */
[----:B------:R1:W-:Y:S01]  /*8c70*/  STS [R39+-0x4], R44 ;  /* 0xfffffc2c27007388 */ /* 0x0003e20000000800 */
[----:B--2---:R-:W-:-:S03]  /*8c80*/  ULEA UR4, UR5, UR4, 0x18 ;  /* 0x0000000405047291 */ /* 0x004fc6000f8ec0ff */
[----:B------:R1:W-:Y:S04]  /*8c90*/  STS [R38+-0x4], R43 ;  /* 0xfffffc2b26007388 */ /* 0x0003e80000000800 */
        /* <DEDUP_REMOVED lines=13> */
[----:B------:R1:W-:Y:S01]  /*8d70*/  STS [R24+-0x4], R57 ;  /* 0xfffffc3918007388 */ /* 0x0003e20000000800 */
[----:B------:R-:W-:Y:S06]  /*8d80*/  BAR.SYNC.DEFER_BLOCKING 0x0 ;  /* 0x0000000000007b1d */ /* 0x000fec0000010000 */
[----:B0-----:R-:W-:Y:S05]  /*8d90*/  @P0 BRA `(.L_x_114) ;  /* 0x00000008006c0947 */ /* 0x001fea0003800000 */
[----:B------:R-:W-:Y:S01]  /*8da0*/  LEA R21, R21, UR4, 0x3 ;  /* 0x0000000415157c11 */ /* 0x000fe2000f8e18ff */
[----:B------:R-:W-:Y:S01]  /*8db0*/  LDS R3, [R22] ;  /* 0x0000000016037984 */ /* 0x000fe20000000800 */
[----:B------:R-:W0:Y:S01]  /*8dc0*/  LDCU.64 UR8, c[0x0][0x3b0] ;  /* 0x00007600ff0877ac */ /* 0x000e220008000a00 */
[----:B-1----:R-:W-:Y:S02]  /*8dd0*/  LEA R26, R20, UR4, 0x3 ;  /* 0x00000004141a7c11 */ /* 0x002fe4000f8e18ff */
[----:B------:R-:W1:Y:S01]  /*8de0*/  LDS.64 R4, [R21+0x6600] ;  /* 0x0066000015047984 */ /* 0x000e620000000a00 */
[----:B------:R-:W-:Y:S02]  /*8df0*/  LEA R19, R19, UR4, 0x3 ;  /* 0x0000000413137c11 */ /* 0x000fe4000f8e18ff */
[----:B------:R-:W-:Y:S02]  /*8e00*/  LEA R17, R17, UR4, 0x3 ;  /* 0x0000000411117c11 */ /* 0x000fe4000f8e18ff */
[----:B------:R-:W-:-:S02]  /*8e10*/  LEA R15, R15, UR4, 0x3 ;  /* 0x000000040f0f7c11 */ /* 0x000fc4000f8e18ff */
[----:B------:R-:W-:Y:S02]  /*8e20*/  LEA R13, R13, UR4, 0x3 ;  /* 0x000000040d0d7c11 */ /* 0x000fe4000f8e18ff */
[----:B------:R-:W-:Y:S02]  /*8e30*/  LEA R11, R11, UR4, 0x3 ;  /* 0x000000040b0b7c11 */ /* 0x000fe4000f8e18ff */
[----:B------:R-:W-:Y:S02]  /*8e40*/  LEA R9, R9, UR4, 0x3 ;  /* 0x0000000409097c11 */ /* 0x000fe4000f8e18ff */
[----:B------:R-:W-:Y:S02]  /*8e50*/  LEA R7, R7, UR4, 0x3 ;  /* 0x0000000407077c11 */ /* 0x000fe4000f8e18ff */
[----:B-1----:R-:W-:-:S05]  /*8e60*/  IADD3 R4, P0, PT, R4, R2, RZ ;  /* 0x0000000204047210 */ /* 0x002fca0007f1e0ff */
[----:B------:R-:W-:Y:S01]  /*8e70*/  IMAD.X R5, RZ, RZ, R5, P0 ;  /* 0x000000ffff057224 */ /* 0x000fe200000e0605 */
[----:B0-----:R-:W-:-:S04]  /*8e80*/  LEA R24, P0, R4, UR8, 0x2 ;  /* 0x0000000804187c11 */ /* 0x001fc8000f8010ff */
[----:B------:R-:W-:-:S05]  /*8e90*/  LEA.HI.X R25, R4, UR9, R5, 0x2, P0 ;  /* 0x0000000904197c11 */ /* 0x000fca00080f1405 */
[----:B------:R-:W-:Y:S01]  /*8ea0*/  STG.E desc[UR6][R24.64], R3 ;  /* 0x0000000318007986 */ /* 0x000fe2000c101906 */
[----:B------:R-:W-:-:S03]  /*8eb0*/  NOP ;  /* 0x0000000000007918 */ /* 0x000fc60000000000 */
[----:B------:R0:W1:Y:S04]  /*8ec0*/  LDS.64 R4, [R26+0x6600] ;  /* 0x006600001a047984 */ /* 0x0000680000000a00 */
[----:B------:R-:W2:Y:S01]  /*8ed0*/  LDS R23, [R22+0x600] ;  /* 0x0006000016177984 */ /* 0x000ea20000000800 */
[----:B0-----:R-:W-:Y:S02]  /*8ee0*/  LEA R26, R18, UR4, 0x3 ;  /* 0x00000004121a7c11 */ /* 0x001fe4000f8e18ff */
[----:B-1----:R-:W-:-:S05]  /*8ef0*/  IADD3 R4, P0, PT, R4, R2, RZ ;  /* 0x0000000204047210 */ /* 0x002fca0007f1e0ff */
[----:B------:R-:W-:Y:S01]  /*8f00*/  IMAD.X R5, RZ, RZ, R5, P0 ;  /* 0x000000ffff057224 */ /* 0x000fe200000e0605 */
[----:B------:R-:W-:-:S04]  /*8f10*/  LEA R20, P0, R4, UR8, 0x2 ;  /* 0x0000000804147c11 */ /* 0x000fc8000f8010ff */
[----:B------:R-:W-:-:S05]  /*8f20*/  LEA.HI.X R21, R4, UR9, R5, 0x2, P0 ;  /* 0x0000000904157c11 */ /* 0x000fca00080f1405 */
[----:B--2---:R-:W-:Y:S01]  /*8f30*/  STG.E desc[UR6][R20.64+0x600], R23 ;  /* 0x0006001714007986 */ /* 0x004fe2000c101906 */
[----:B------:R-:W-:-:S03]  /*8f40*/  NOP ;  /* 0x0000000000007918 */ /* 0x000fc60000000000 */
[----:B------:R-:W0:Y:S04]  /*8f50*/  LDS.64 R4, [R19+0x6600] ;  /* 0x0066000013047984 */ /* 0x000e280000000a00 */
[----:B------:R-:W1:Y:S01]  /*8f60*/  LDS R3, [R22+0xc00] ;  /* 0x000c000016037984 */ /* 0x000e620000000800 */
[----:B0-----:R-:W-:-:S05]  /*8f70*/  IADD3 R4, P0, PT, R4, R2, RZ ;  /* 0x0000000204047210 */ /* 0x001fca0007f1e0ff */
[----:B------:R-:W-:Y:S01]  /*8f80*/  IMAD.X R5, RZ, RZ, R5, P0 ;  /* 0x000000ffff057224 */ /* 0x000fe200000e0605 */
[----:B------:R-:W-:-:S04]  /*8f90*/  LEA R24, P0, R4, UR8, 0x2 ;  /* 0x0000000804187c11 */ /* 0x000fc8000f8010ff */
[----:B------:R-:W-:-:S05]  /*8fa0*/  LEA.HI.X R25, R4, UR9, R5, 0x2, P0 ;  /* 0x0000000904197c11 */ /* 0x000fca00080f1405 */
[----:B-1----:R0:W-:Y:S01]  /*8fb0*/  STG.E desc[UR6][R24.64+0xc00], R3 ;  /* 0x000c000318007986 */ /* 0x0021e2000c101906 */
[----:B------:R-:W-:-:S03]  /*8fc0*/  NOP ;  /* 0x0000000000007918 */ /* 0x000fc60000000000 */
[----:B------:R-:W1:Y:S04]  /*8fd0*/  LDS.64 R4, [R26+0x6600] ;  /* 0x006600001a047984 */ /* 0x000e680000000a00 */
        /* <DEDUP_REMOVED lines=99> */
[----:B-1----:R-:W-:Y:S01]  /*9610*/  STG.E desc[UR6][R10.64+0x5400], R3 ;  /* 0x005400030a007986 */ /* 0x002fe2000c101906 */
[----:B------:R-:W-:-:S03]  /*9620*/  NOP ;  /* 0x0000000000007918 */ /* 0x000fc60000000000 */
[----:B------:R-:W0:Y:S04]  /*9630*/  LDS.64 R4, [R12+0x6600] ;  /* 0x006600000c047984 */ /* 0x000e280000000a00 */
[----:B------:R-:W1:Y:S01]  /*9640*/  LDS R9, [R22+0x5a00] ;  /* 0x005a000016097984 */ /* 0x000e620000000800 */
[----:B0-----:R-:W-:-:S05]  /*9650*/  IADD3 R4, P0, PT, R4, R2, RZ ;  /* 0x0000000204047210 */ /* 0x001fca0007f1e0ff */
[----:B------:R-:W-:Y:S01]  /*9660*/  IMAD.X R5, RZ, RZ, R5, P0 ;  /* 0x000000ffff057224 */ /* 0x000fe200000e0605 */
[----:B------:R-:W-:-:S04]  /*9670*/  LEA R6, P0, R4, UR8, 0x2 ;  /* 0x0000000804067c11 */ /* 0x000fc8000f8010ff */
[----:B------:R-:W-:Y:S02]  /*9680*/  LEA.HI.X R7, R4, UR9, R5, 0x2, P0 ;  /* 0x0000000904077c11 */ /* 0x000fe400080f1405 */
[----:B------:R-:W-:-:S03]  /*9690*/  LEA R4, R0, UR4, 0x3 ;  /* 0x0000000400047c11 */ /* 0x000fc6000f8e18ff */
[----:B-1----:R-:W-:Y:S01]  /*96a0*/  STG.E desc[UR6][R6.64+0x5a00], R9 ;  /* 0x005a000906007986 */ /* 0x002fe2000c101906 */
        /* <DEDUP_REMOVED lines=8> */
[----:B------:R-:W-:Y:S01]  /*9730*/  NOP ;  /* 0x0000000000007918 */ /* 0x000fe20000000000 */
[----:B------:R-:W-:Y:S05]  /*9740*/  EXIT ;  /* 0x000000000000794d */ /* 0x000fea0003800000 */
.L_x_114:
[----:B------:R-:W-:Y:S01]  /*9750*/  LEA R21, R21, UR4, 0x3 ;  /* 0x0000000415157c11 */ /* 0x000fe2000f8e18ff */
[----:B------:R-:W-:Y:S01]  /*9760*/  IMAD R23, R42, -0x1980, R23 ;  /* 0xffffe6802a177824 */ /* 0x000fe200078e0217 */
[----:B-1----:R-:W-:Y:S01]  /*9770*/  LEA R26, R20, UR4, 0x3 ;  /* 0x00000004141a7c11 */ /* 0x002fe2000f8e18ff */
[C---:B------:R-:W-:Y:S01]  /*9780*/  VIADD R20, R2.reuse, 0x180 ;  /* 0x0000018002147836 */ /* 0x040fe20000000000 */
[----:B------:R-:W-:Y:S01]  /*9790*/  LEA R19, R19, UR4, 0x3 ;  /* 0x0000000413137c11 */ /* 0x000fe2000f8e18ff */
[----:B------:R-:W0:Y:S01]  /*97a0*/  LDS.64 R4, [R21+0x6600] ;  /* 0x0066000015047984 */ /* 0x000e220000000a00 */
[----:B------:R-:W-:Y:S02]  /*97b0*/  ISETP.GE.AND P1, PT, R2, R23, PT ;  /* 0x000000170200720c */ /* 0x000fe40003f26270 */
[----:B------:R-:W-:Y:S02]  /*97c0*/  LEA R17, R17, UR4, 0x3 ;  /* 0x0000000411117c11 */ /* 0x000fe4000f8e18ff */
[----:B------:R-:W-:-:S02]  /*97d0*/  LEA R15, R15, UR4, 0x3 ;  /* 0x000000040f0f7c11 */ /* 0x000fc4000f8e18ff */
[----:B------:R-:W-:Y:S02]  /*97e0*/  LEA R13, R13, UR4, 0x3 ;  /* 0x000000040d0d7c11 */ /* 0x000fe4000f8e18ff */
[----:B------:R-:W-:Y:S02]  /*97f0*/  LEA R11, R11, UR4, 0x3 ;  /* 0x000000040b0b7c11 */ /* 0x000fe4000f8e18ff */
[----:B------:R-:W-:Y:S02]  /*9800*/  LEA R9, R9, UR4, 0x3 ;  /* 0x0000000409097c11 */ /* 0x000fe4000f8e18ff */
[----:B------:R-:W-:Y:S01]  /*9810*/  LEA R7, R7, UR4, 0x3 ;  /* 0x0000000407077c11 */ /* 0x000fe2000f8e18ff */
[----:B------:R-:W1:Y:S01]  /*9820*/  @!P1 LDS R3, [R22] ;  /* 0x0000000016039984 */ /* 0x000e620000000800 */
[----:B------:R-:W2:Y:S01]  /*9830*/  @!P1 LDC.64 R24, c[0x0][0x3b0] ;  /* 0x0000ec00ff189b82 */ /* 0x000ea20000000a00 */
[----:B0-----:R-:W-:-:S05]  /*9840*/  @!P1 IADD3 R4, P0, PT, R4, R2, RZ ;  /* 0x0000000204049210 */ /* 0x001fca0007f1e0ff */
[----:B------:R-:W-:Y:S01]  /*9850*/  @!P1 IMAD.X R5, RZ, RZ, R5, P0 ;  /* 0x000000ffff059224 */ /* 0x000fe200000e0605 */
[----:B--2---:R-:W-:-:S04]  /*9860*/  @!P1 LEA R24, P0, R4, R24, 0x2 ;  /* 0x0000001804189211 */ /* 0x004fc800078010ff */
[----:B------:R-:W-:-:S05]  /*9870*/  @!P1 LEA.HI.X R25, R4, R25, R5, 0x2, P0 ;  /* 0x0000001904199211 */ /* 0x000fca00000f1405 */
[----:B-1----:R0:W-:Y:S01]  /*9880*/  @!P1 STG.E desc[UR6][R24.64], R3 ;  /* 0x0000000318009986 */ /* 0x0021e2000c101906 */
[----:B------:R-:W-:-:S03]  /*9890*/  NOP ;  /* 0x0000000000007918 */ /* 0x000fc60000000000 */
[----:B------:R1:W2:Y:S01]  /*98a0*/  LDS.64 R4, [R26+0x6600] ;  /* 0x006600001a047984 */ /* 0x0002a20000000a00 */
[----:B------:R-:W-:Y:S01]  /*98b0*/  ISETP.GE.AND P1, PT, R20, R23, PT ;  /* 0x000000171400720c */ /* 0x000fe20003f26270 */
[----:B0-----:R-:W-:Y:S01]  /*98c0*/  VIADD R24, R2, 0x300 ;  /* 0x0000030002187836 */ /* 0x001fe20000000000 */
[----:B-1----:R-:W-:Y:S01]  /*98d0*/  LEA R26, R18, UR4, 0x3 ;  /* 0x00000004121a7c11 */ /* 0x002fe2000f8e18ff */
[----:B------:R-:W-:-:S10]  /*98e0*/  VIADD R18, R2, 0x480 ;  /* 0x0000048002127836 */ /* 0x000fd40000000000 */
[----:B------:R-:W0:Y:S01]  /*98f0*/  @!P1 LDS R27, [R22+0x600] ;  /* 0x00060000161b9984 */ /* 0x000e220000000800 */
[----:B------:R-:W1:Y:S01]  /*9900*/  @!P1 LDC.64 R20, c[0x0][0x3b0] ;  /* 0x0000ec00ff149b82 */ /* 0x000e620000000a00 */
[----:B--2---:R-:W-:-:S05]  /*9910*/  @!P1 IADD3 R4, P0, PT, R4, R2, RZ ;  /* 0x0000000204049210 */ /* 0x004fca0007f1e0ff */
[----:B------:R-:W-:Y:S01]  /*9920*/  @!P1 IMAD.X R5, RZ, RZ, R5, P0 ;  /* 0x000000ffff059224 */ /* 0x000fe200000e0605 */
[----:B-1----:R-:W-:-:S04]  /*9930*/  @!P1 LEA R20, P0, R4, R20, 0x2 ;  /* 0x0000001404149211 */ /* 0x002fc800078010ff */
[----:B------:R-:W-:-:S05]  /*9940*/  @!P1 LEA.HI.X R21, R4, R21, R5, 0x2, P0 ;  /* 0x0000001504159211 */ /* 0x000fca00000f1405 */
[----:B0-----:R0:W-:Y:S01]  /*9950*/  @!P1 STG.E desc[UR6][R20.64+0x600], R27 ;  /* 0x0006001b14009986 */ /* 0x0011e2000c101906 */
[----:B------:R-:W-:-:S03]  /*9960*/  NOP ;  /* 0x0000000000007918 */ /* 0x000fc60000000000 */
[----:B------:R-:W1:Y:S01]  /*9970*/  LDS.64 R4, [R19+0x6600] ;  /* 0x0066000013047984 */ /* 0x000e620000000a00 */
[----:B------:R-:W-:Y:S01]  /*9980*/  ISETP.GE.AND P1, PT, R24, R23, PT ;  /* 0x000000171800720c */ /* 0x000fe20003f26270 */
[----:B0-----:R-:W-:-:S12]  /*9990*/  VIADD R20, R2, 0x600 ;  /* 0x0000060002147836 */ /* 0x001fd80000000000 */
[----:B------:R-:W0:Y:S01]  /*99a0*/  @!P1 LDS R3, [R22+0xc00] ;  /* 0x000c000016039984 */ /* 0x000e220000000800 */
[----:B------:R-:W2:Y:S01]  /*99b0*/  @!P1 LDC.64 R24, c[0x0][0x3b0] ;  /* 0x0000ec00ff189b82 */ /* 0x000ea20000000a00 */
[----:B-1----:R-:W-:-:S05]  /*99c0*/  @!P1 IADD3 R4, P0, PT, R4, R2, RZ ;  /* 0x0000000204049210 */ /* 0x002fca0007f1e0ff */
[----:B------:R-:W-:Y:S01]  /*99d0*/  @!P1 IMAD.X R5, RZ, RZ, R5, P0 ;  /* 0x000000ffff059224 */ /* 0x000fe200000e0605 */
[----:B--2---:R-:W-:-:S04]  /*99e0*/  @!P1 LEA R24, P0, R4, R24, 0x2 ;  /* 0x0000001804189211 */ /* 0x004fc800078010ff */
[----:B------:R-:W-:-:S05]  /*99f0*/  @!P1 LEA.HI.X R25, R4, R25, R5, 0x2, P0 ;  /* 0x0000001904199211 */ /* 0x000fca00000f1405 */
[----:B0-----:R0:W-:Y:S01]  /*9a00*/  @!P1 STG.E desc[UR6][R24.64+0xc00], R3 ;  /* 0x000c000318009986 */ /* 0x0011e2000c101906 */
[----:B------:R-:W-:-:S03]  /*9a10*/  NOP ;  /* 0x0000000000007918 */ /* 0x000fc60000000000 */
[----:B------:R-:W1:Y:S01]  /*9a20*/  LDS.64 R4, [R26+0x6600] ;  /* 0x006600001a047984 */ /* 0x000e620000000a00 */
[----:B------:R-:W-:Y:S02]  /*9a30*/  ISETP.GE.AND P1, PT, R18, R23, PT ;  /* 0x000000171200720c */ /* 0x000fe40003f26270 */
[----:B0-----:R-:W-:Y:S01]  /*9a40*/  LEA R24, R16, UR4, 0x3 ;  /* 0x0000000410187c11 */ /* 0x001fe2000f8e18ff */
[----:B------:R-:W-:-:S10]  /*9a50*/  VIADD R16, R2, 0x780 ;  /* 0x0000078002107836 */ /* 0x000fd40000000000 */
        /* <DEDUP_REMOVED lines=33> */
[----:B0-----:R-:W-:-:S11]  /*9c70*/  LOP3.LUT R16, R2, 0xc00, RZ, 0xfc, !PT ;  /* 0x00000c0002107812 */ /* 0x001fd600078efcff */
        /* <DEDUP_REMOVED lines=87> */
[----:B0-----:R-:W-:Y:S01]  /*a1f0*/  @!P1 STG.E desc[UR6][R8.64+0x4e00], R15 ;  /* 0x004e000f08009986 */ /* 0x001fe2000c101906 */
[----:B------:R-:W-:-:S03]  /*a200*/  NOP ;  /* 0x0000000000007918 */ /* 0x000fc60000000000 */
[----:B------:R-:W0:Y:S01]  /*a210*/  LDS.64 R4, [R7+0x6600] ;  /* 0x0066000007047984 */ /* 0x000e220000000a00 */
[----:B------:R-:W-:-:S13]  /*a220*/  ISETP.GE.AND P1, PT, R10, R23, PT ;  /* 0x000000170a00720c */ /* 0x000fda0003f26270 */
[----:B------:R-:W1:Y:S01]  /*a230*/  @!P1 LDS R3, [R22+0x5400] ;  /* 0x0054000016039984 */ /* 0x000e620000000800 */
[----:B------:R-:W2:Y:S01]  /*a240*/  @!P1 LDC.64 R10, c[0x0][0x3b0] ;  /* 0x0000ec00ff0a9b82 */ /* 0x000ea20000000a00 */
[----:B0-----:R-:W-:-:S05]  /*a250*/  @!P1 IADD3 R4, P0, PT, R4, R2, RZ ;  /* 0x0000000204049210 */ /* 0x001fca0007f1e0ff */
[----:B------:R-:W-:Y:S01]  /*a260*/  @!P1 IMAD.X R5, RZ, RZ, R5, P0 ;  /* 0x000000ffff059224 */ /* 0x000fe200000e0605 */
[----:B--2---:R-:W-:-:S04]  /*a270*/  @!P1 LEA R10, P0, R4, R10, 0x2 ;  /* 0x0000000a040a9211 */ /* 0x004fc800078010ff */
[----:B------:R-:W-:-:S05]  /*a280*/  @!P1 LEA.HI.X R11, R4, R11, R5, 0x2, P0 ;  /* 0x0000000b040b9211 */ /* 0x000fca00000f1405 */
[----:B-1----:R-:W-:Y:S01]  /*a290*/  @!P1 STG.E desc[UR6][R10.64+0x5400], R3 ;  /* 0x005400030a009986 */ /* 0x002fe2000c101906 */
        /* <DEDUP_REMOVED lines=8> */
[----:B------:R-:W-:Y:S02]  /*a320*/  @!P1 LEA.HI.X R7, R4, R7, R5, 0x2, P0 ;  /* 0x0000000704079211 */ /* 0x000fe400000f1405 */
[----:B------:R-:W-:Y:S02]  /*a330*/  LEA R5, R0, UR4, 0x3 ;  /* 0x0000000400057c11 */ /* 0x000fe4000f8e18ff */
[----:B------:R-:W-:Y:S01]  /*a340*/  LOP3.LUT R0, R2, 0x1800, RZ, 0xfc, !PT ;  /* 0x0000180002007812 */ /* 0x000fe200078efcff */
[----:B-1----:R-:W-:Y:S01]  /*a350*/  @!P1 STG.E desc[UR6][R6.64+0x5a00], R9 ;  /* 0x005a000906009986 */ /* 0x002fe2000c101906 */
[----:B------:R-:W-:-:S03]  /*a360*/  NOP ;  /* 0x0000000000007918 */ /* 0x000fc60000000000 */
[----:B------:R-:W0:Y:S01]  /*a370*/  LDS.64 R4, [R5+0x6600] ;  /* 0x0066000005047984 */ /* 0x000e220000000a00 */
[----:B------:R-:W-:-:S13]  /*a380*/  ISETP.GE.AND P1, PT, R0, R23, PT ;  /* 0x000000170000720c */ /* 0x000fda0003f26270 */
[----:B------:R-:W1:Y:S01]  /*a390*/  @!P1 LDS R11, [R22+0x6000] ;  /* 0x00600000160b9984 */ /* 0x000e620000000800 */
[----:B------:R-:W2:Y:S01]  /*a3a0*/  @!P1 LDC.64 R12, c[0x0][0x3b0] ;  /* 0x0000ec00ff0c9b82 */ /* 0x000ea20000000a00 */
[----:B0-----:R-:W-:-:S05]  /*a3b0*/  IADD3 R0, P0, PT, R4, R2, RZ ;  /* 0x0000000204007210 */ /* 0x001fca0007f1e0ff */
[----:B------:R-:W-:Y:S01]  /*a3c0*/  IMAD.X R4, RZ, RZ, R5, P0 ;  /* 0x000000ffff047224 */ /* 0x000fe200000e0605 */
[----:B--2---:R-:W-:-:S04]  /*a3d0*/  @!P1 LEA R2, P0, R0, R12, 0x2 ;  /* 0x0000000c00029211 */ /* 0x004fc800078010ff */
[----:B------:R-:W-:-:S05]  /*a3e0*/  @!P1 LEA.HI.X R3, R0, R13, R4, 0x2, P0 ;  /* 0x0000000d00039211 */ /* 0x000fca00000f1404 */
[----:B-1----:R-:W-:Y:S01]  /*a3f0*/  @!P1 STG.E desc[UR6][R2.64+0x6000], R11 ;  /* 0x0060000b02009986 */ /* 0x002fe2000c101906 */
[----:B------:R-:W-:Y:S01]  /*a400*/  NOP ;  /* 0x0000000000007918 */ /* 0x000fe20000000000 */
[----:B------:R-:W-:Y:S05]  /*a410*/  EXIT ;  /* 0x000000000000794d */ /* 0x000fea0003800000 */
.L_x_30:
[----:B------:R-:W-:Y:S02]  /*a420*/  IMAD.MOV.U32 R58, RZ, RZ, R39 ;  /* 0x000000ffff3a7224 */ /* 0x000fe400078e0027 */
[----:B------:R-:W-:Y:S02]  /*a430*/  IMAD.MOV.U32 R49, RZ, RZ, 0x1 ;  /* 0x00000001ff317424 */ /* 0x000fe400078e00ff */
[----:B------:R-:W-:Y:S02]  /*a440*/  IMAD.MOV.U32 R60, RZ, RZ, RZ ;  /* 0x000000ffff3c7224 */ /* 0x000fe400078e00ff */
[----:B------:R-:W-:-:S07]  /*a450*/  IMAD.MOV.U32 R47, RZ, RZ, -0x1 ;  /* 0xffffffffff2f7424 */ /* 0x000fce00078e00ff */
[----:B------:R-:W-:Y:S05]  /*a460*/  WARPSYNC.COLLECTIVE R47, `(.L_x_115) ;  /* 0x000000002f087348 */ /* 0x000fea0003c00000 */
[----:B------:R0:W1:Y:S02]  /*a470*/  SHFL.UP P0, R46, R58, R49, R60 ;  /* 0x040000313a2e7389 */ /* 0x000064000000003c */
[----:B01----:R-:W-:Y:S05]  /*a480*/  ENDCOLLECTIVE ;  /* 0x000000000000791b */ /* 0x003fea0003800000 */
.L_x_115:
[----:B------:R-:W-:Y:S02]  /*a490*/  IMAD.MOV.U32 R49, RZ, RZ, 0x2 ;  /* 0x00000002ff317424 */ /* 0x000fe400078e00ff */
[----:B------:R-:W-:-:S04]  /*a4a0*/  IMAD.MOV.U32 R40, RZ, RZ, R46 ;  /* 0x000000ffff287224 */ /* 0x000fc800078e002e */
[----:B------:R-:W-:-:S04]  /*a4b0*/  @P0 IMAD.IADD R40, R39, 0x1, R40 ;  /* 0x0000000127280824 */ /* 0x000fc800078e0228 */
[----:B------:R-:W-:-:S07]  /*a4c0*/  IMAD.MOV.U32 R58, RZ, RZ, R40 ;  /* 0x000000ffff3a7224 */ /* 0x000fce00078e0028 */
[----:B------:R-:W-:Y:S05]  /*a4d0*/  WARPSYNC.COLLECTIVE R47, `(.L_x_116) ;  /* 0x000000002f087348 */ /* 0x000fea0003c00000 */
[----:B------:R0:W1:Y:S02]  /*a4e0*/  SHFL.UP P0, R46, R58, R49, R60 ;  /* 0x040000313a2e7389 */ /* 0x000064000000003c */
[----:B01----:R-:W-:Y:S05]  /*a4f0*/  ENDCOLLECTIVE ;  /* 0x000000000000791b */ /* 0x003fea0003800000 */
.L_x_116:
[----:B------:R-:W-:Y:S02]  /*a500*/  IMAD.MOV.U32 R49, RZ, RZ, 0x4 ;  /* 0x00000004ff317424 */ /* 0x000fe400078e00ff */
[----:B------:R-:W-:-:S04]  /*a510*/  IMAD.MOV.U32 R43, RZ, RZ, R46 ;  /* 0x000000ffff2b7224 */ /* 0x000fc800078e002e */
[----:B------:R-:W-:-:S04]  /*a520*/  @P0 IMAD.IADD R43, R40, 0x1, R43 ;  /* 0x00000001282b0824 */ /* 0x000fc800078e022b */
[----:B------:R-:W-:-:S07]  /*a530*/  IMAD.MOV.U32 R58, RZ, RZ, R43 ;  /* 0x000000ffff3a7224 */ /* 0x000fce00078e002b */
[----:B------:R-:W-:Y:S05]  /*a540*/  WARPSYNC.COLLECTIVE R47, `(.L_x_117) ;  /* 0x000000002f087348 */ /* 0x000fea0003c00000 */
[----:B------:R0:W1:Y:S02]  /*a550*/  SHFL.UP P0, R46, R58, R49, R60 ;  /* 0x040000313a2e7389 */ /* 0x000064000000003c */
[----:B01----:R-:W-:Y:S05]  /*a560*/  ENDCOLLECTIVE ;  /* 0x000000000000791b */ /* 0x003fea0003800000 */
.L_x_117:
[----:B------:R-:W-:Y:S02]  /*a570*/  IMAD.MOV.U32 R49, RZ, RZ, 0x8 ;  /* 0x00000008ff317424 */ /* 0x000fe400078e00ff */
[----:B------:R-:W-:-:S04]  /*a580*/  IMAD.MOV.U32 R44, RZ, RZ, R46 ;  /* 0x000000ffff2c7224 */ /* 0x000fc800078e002e */
[----:B------:R-:W-:-:S04]  /*a590*/  @P0 IMAD.IADD R44, R43, 0x1, R44 ;  /* 0x000000012b2c0824 */ /* 0x000fc800078e022c */
[----:B------:R-:W-:-:S07]  /*a5a0*/  IMAD.MOV.U32 R58, RZ, RZ, R44 ;  /* 0x000000ffff3a7224 */ /* 0x000fce00078e002c */
[----:B------:R-:W-:Y:S05]  /*a5b0*/  WARPSYNC.COLLECTIVE R47, `(.L_x_118) ;  /* 0x000000002f087348 */ /* 0x000fea0003c00000 */
[----:B------:R0:W1:Y:S02]  /*a5c0*/  SHFL.UP P0, R46, R58, R49, R60 ;  /* 0x040000313a2e7389 */ /* 0x000064000000003c */
[----:B01----:R-:W-:Y:S05]  /*a5d0*/  ENDCOLLECTIVE ;  /* 0x000000000000791b */ /* 0x003fea0003800000 */
.L_x_118:
[----:B------:R-:W-:Y:S02]  /*a5e0*/  IMAD.MOV.U32 R49, RZ, RZ, 0x10 ;  /* 0x00000010ff317424 */ /* 0x000fe400078e00ff */
[----:B------:R-:W-:-:S04]  /*a5f0*/  IMAD.MOV.U32 R45, RZ, RZ, R46 ;  /* 0x000000ffff2d7224 */ /* 0x000fc800078e002e */
[----:B------:R-:W-:-:S04]  /*a600*/  @P0 IMAD.IADD R45, R44, 0x1, R45 ;  /* 0x000000012c2d0824 */ /* 0x000fc800078e022d */
[----:B------:R-:W-:-:S07]  /*a610*/  IMAD.MOV.U32 R58, RZ, RZ, R45 ;  /* 0x000000ffff3a7224 */ /* 0x000fce00078e002d */
[----:B------:R-:W-:Y:S05]  /*a620*/  WARPSYNC.COLLECTIVE R47, `(.L_x_119) ;  /* 0x000000002f087348 */ /* 0x000fea0003c00000 */
[----:B------:R0:W1:Y:S02]  /*a630*/  SHFL.UP P0, R46, R58, R49, R60 ;  /* 0x040000313a2e7389 */ /* 0x000064000000003c */
[----:B01----:R-:W-:Y:S05]  /*a640*/  ENDCOLLECTIVE ;  /* 0x000000000000791b */ /* 0x003fea0003800000 */
.L_x_119:
[----:B------:R-:W-:Y:S05]  /*a650*/  BRA `(.L_x_120) ;  /* 0xffffff8400407947 */ /* 0x000fea000383ffff */
.L_x_121:
[----:B------:R-:W-:-:S00]  /*a660*/  BRA `(.L_x_121) ;  /* 0xfffffffc00fc7947 */ /* 0x000fc0000383ffff */
[----:B------:R-:W-:-:S00]  /*a670*/  NOP ;  /* 0x0000000000007918 */ /* 0x000fc00000000000 */
        /* <DEDUP_REMOVED lines=8> */
.L_x_646:


//--------------------- .text._ZN3cub18CUB_300001_SM_10006detail10radix_sort33DeviceRadixSortExclusiveSumKernelINS1_5radix10policy_hubIiiyE10Policy1000EyEEvPT0_ --------------------------
	.section	.text._ZN3cub18CUB_300001_SM_10006detail10radix_sort33DeviceRadixSortExclusiveSumKernelINS1_5radix10policy_hubIiiyE10Policy1000EyEEvPT0_,"ax",@progbits
	.align	128
        .global         _ZN3cub18CUB_300001_SM_10006detail10radix_sort33DeviceRadixSortExclusiveSumKernelINS1_5radix10policy_hubIiiyE10Policy1000EyEEvPT0_
        .type           _ZN3cub18CUB_300001_SM_10006detail10radix_sort33DeviceRadixSortExclusiveSumKernelINS1_5radix10policy_hubIiiyE10Policy1000EyEEvPT0_,@function
        .size           _ZN3cub18CUB_300001_SM_10006detail10radix_sort33DeviceRadixSortExclusiveSumKernelINS1_5radix10policy_hubIiiyE10Policy1000EyEEvPT0_,(.L_x_647 - _ZN3cub18CUB_300001_SM_10006detail10radix_sort33DeviceRadixSortExclusiveSumKernelINS1_5radix10policy_hubIiiyE10Policy1000EyEEvPT0_)
        .other          _ZN3cub18CUB_300001_SM_10006detail10radix_sort33DeviceRadixSortExclusiveSumKernelINS1_5radix10policy_hubIiiyE10Policy1000EyEEvPT0_,@"STO_CUDA_ENTRY STV_DEFAULT"
_ZN3cub18CUB_300001_SM_10006detail10radix_sort33DeviceRadixSortExclusiveSumKernelINS1_5radix10policy_hubIiiyE10Policy1000EyEEvPT0_:
.text._ZN3cub18CUB_300001_SM_10006detail10radix_sort33DeviceRadixSortExclusiveSumKernelINS1_5radix10policy_hubIiiyE10Policy1000EyEEvPT0_:
[----:B------:R-:W-:Y:S01]  /*0000*/  LDC R1, c[0x0][0x37c] ;  /* 0x0000df00ff017b82 */ /* 0x000fe20000000800 */
[----:B------:R-:W0:Y:S07]  /*0010*/  S2R R18, SR_TID.X ;  /* 0x0000000000127919 */ /* 0x000e2e0000002100 */
[----:B------:R-:W1:Y:S01]  /*0020*/  LDC.64 R16, c[0x0][0x380] ;  /* 0x0000e000ff107b82 */ /* 0x000e620000000a00 */
[----:B------:R-:W2:Y:S01]  /*0030*/  LDCU.64 UR4, c[0x0][0x358] ;  /* 0x00006b00ff0477ac */ /* 0x000ea20008000a00 */
[----:B------:R-:W3:Y:S01]  /*0040*/  S2R R5, SR_CTAID.X ;  /* 0x0000000000057919 */ /* 0x000ee20000002500 */
[----:B0-----:R-:W-:Y:S01]  /*0050*/  ISETP.GT.U32.AND P1, PT, R18, 0xff, PT ;  /* 0x000000ff1200780c */ /* 0x001fe20003f24070 */
[----:B---3--:R-:W-:-:S04]  /*0060*/  IMAD R5, R5, 0x100, R18 ;  /* 0x0000010005057824 */ /* 0x008fc800078e0212 */
[----:B-1----:R-:W-:-:S08]  /*0070*/  IMAD.WIDE R16, R5, 0x8, R16 ;  /* 0x0000000805107825 */ /* 0x002fd000078e0210 */
[----:B--2---:R-:W2:Y:S01]  /*0080*/  @!P1 LDG.E.64 R2, desc[UR4][R16.64] ;  /* 0x0000000410029981 */ /* 0x004ea2000c1e1b00 */
[----:B------:R-:W-:Y:S02]  /*0090*/  MOV R0, 0x400 ;  /* 0x0000040000007802 */ /* 0x000fe40000000f00 */
[C---:B------:R-:W-:Y:S01]  /*00a0*/  ISETP.GT.U32.AND P0, PT, R18.reuse, 0x1f, PT ;  /* 0x0000001f1200780c */ /* 0x040fe20003f04070 */
[----:B------:R-:W0:Y:S02]  /*00b0*/  S2R R5, SR_CgaCtaId ;  /* 0x0000000000057919 */ /* 0x000e240000008800 */
[----:B0-----:R-:W-:Y:S02]  /*00c0*/  LEA R5, R5, R0, 0x18 ;  /* 0x0000000005057211 */ /* 0x001fe400078ec0ff */
[----:B------:R-:W-:-:S05]  /*00d0*/  LEA.HI R0, R18, R18, RZ, 0x1d ;  /* 0x0000001212007211 */ /* 0x000fca00078fe8ff */
[----:B------:R-:W-:-:S05]  /*00e0*/  IMAD R0, R0, 0x8, R5 ;  /* 0x0000000800007824 */ /* 0x000fca00078e0205 */
[----:B--2---:R0:W-:Y:S01]  /*00f0*/  STS.64 [R0+0x10], R2 ;  /* 0x0000100200007388 */ /* 0x0041e20000000a00 */
[----:B------:R-:W-:Y:S06]  /*0100*/  BAR.SYNC.DEFER_BLOCKING 0x0 ;  /* 0x0000000000007b1d */ /* 0x000fec0000010000 */
[----:B------:R-:W-:Y:S05]  /*0110*/  @P0 BRA `(.L_x_122) ;  /* 0x0000000400240947 */ /* 0x000fea0003800000 */
[----:B------:R-:W-:Y:S01]  /*0120*/  IMAD R18, R18, 0x48, R5 ;  /* 0x0000004812127824 */ /* 0x000fe200078e0205 */
[----:B------:R-:W-:-:S04]  /*0130*/  UMOV UR6, 0xffffffff ;  /* 0xffffffff00067882 */ /* 0x000fc80000000000 */
[----:B------:R-:W-:Y:S04]  /*0140*/  LDS.64 R14, [R18+0x10] ;  /* 0x00001000120e7984 */ /* 0x000fe80000000a00 */
[----:B------:R-:W-:Y:S04]  /*0150*/  LDS.64 R12, [R18+0x18] ;  /* 0x00001800120c7984 */ /* 0x000fe80000000a00 */
[----:B------:R-:W1:Y:S04]  /*0160*/  LDS.64 R10, [R18+0x20] ;  /* 0x00002000120a7984 */ /* 0x000e680000000a00 */
[----:B------:R-:W-:Y:S04]  /*0170*/  LDS.64 R8, [R18+0x28] ;  /* 0x0000280012087984 */ /* 0x000fe80000000a00 */
[----:B------:R-:W2:Y:S04]  /*0180*/  LDS.64 R6, [R18+0x30] ;  /* 0x0000300012067984 */ /* 0x000ea80000000a00 */
[----:B------:R-:W-:Y:S04]  /*0190*/  LDS.64 R4, [R18+0x38] ;  /* 0x0000380012047984 */ /* 0x000fe80000000a00 */
[----:B0-----:R-:W0:Y:S04]  /*01a0*/  LDS.64 R2, [R18+0x40] ;  /* 0x0000400012027984 */ /* 0x001e280000000a00 */
[----:B------:R-:W3:Y:S01]  /*01b0*/  LDS.64 R20, [R18+0x48] ;  /* 0x0000480012147984 */ /* 0x000ee20000000a00 */
[----:B-1----:R-:W-:-:S04]  /*01c0*/  IADD3 R19, P3, P4, R10, R12, R14 ;  /* 0x0000000c0a137210 */ /* 0x002fc80007c7e00e */
[----:B------:R-:W-:Y:S02]  /*01d0*/  IADD3.X R23, PT, PT, R11, R13, R15, P3, P4 ;  /* 0x0000000d0b177210 */ /* 0x000fe40001fe840f */
[----:B--2---:R-:W-:-:S04]  /*01e0*/  IADD3 R19, P0, P2, R6, R19, R8 ;  /* 0x0000001306137210 */ /* 0x004fc80007a1e008 */
[----:B------:R-:W-:Y:S02]  /*01f0*/  IADD3.X R23, PT, PT, R7, R23, R9, P0, P2 ;  /* 0x0000001707177210 */ /* 0x000fe400007e4409 */
[----:B0-----:R-:W-:-:S04]  /*0200*/  IADD3 R19, P3, P4, R2, R19, R4 ;  /* 0x0000001302137210 */ /* 0x001fc80007c7e004 */
[----:B---3--:R-:W-:Y:S02]  /*0210*/  IADD3 R20, P0, PT, R20, R19, RZ ;  /* 0x0000001314147210 */ /* 0x008fe40007f1e0ff */
[----:B------:R-:W-:-:S05]  /*0220*/  IADD3.X R19, PT, PT, R3, R23, R5, P3, P4 ;  /* 0x0000001703137210 */ /* 0x000fca0001fe8405 */
[----:B------:R-:W-:Y:S01]  /*0230*/  IMAD.X R19, R21, 0x1, R19, P0 ;  /* 0x0000000115137824 */ /* 0x000fe200000e0613 */
[----:B------:R-:W-:Y:S06]  /*0240*/  BRA.DIV UR6, `(.L_x_123) ;  /* 0x0000000206f07947 */ /* 0x000fec000b800000 */
[----:B------:R-:W0:Y:S04]  /*0250*/  SHFL.UP PT, R27, R20, 0x1, RZ ;  /* 0x04200000141b7989 */ /* 0x000e2800000e00ff */
[----:B------:R-:W1:Y:S01]  /*0260*/  SHFL.UP P0, R25, R19, 0x1, RZ ;  /* 0x0420000013197989 */ /* 0x000e6200000000ff */
[----:B0-----:R-:W-:-:S04]  /*0270*/  IADD3 R22, P2, PT, R27, R20, RZ ;  /* 0x000000141b167210 */ /* 0x001fc80007f5e0ff */
[----:B-1----:R-:W-:Y:S01]  /*0280*/  SEL R27, R22, R27, P0 ;  /* 0x0000001b161b7207 */ /* 0x002fe20000000000 */
[----:B------:R-:W-:-:S04]  /*0290*/  IMAD.X R26, R25, 0x1, R19, P2 ;  /* 0x00000001191a7824 */ /* 0x000fc800010e0613 */
[----:B------:R-:W0:Y:S01]  /*02a0*/  SHFL.UP PT, R28, R27, 0x2, RZ ;  /* 0x044000001b1c7989 */ /* 0x000e2200000e00ff */
[----:B------:R-:W-:-:S05]  /*02b0*/  SEL R26, R26, R25, P0 ;  /* 0x000000191a1a7207 */ /* 0x000fca0000000000 */
[----:B------:R-:W1:Y:S01]  /*02c0*/  SHFL.UP P0, R25, R26, 0x2, RZ ;  /* 0x044000001a197989 */ /* 0x000e6200000000ff */
[----:B0-----:R-:W-:-:S05]  /*02d0*/  IADD3 R21, P2, PT, R28, R27, RZ ;  /* 0x0000001b1c157210 */ /* 0x001fca0007f5e0ff */
[----:B-1----:R-:W-:Y:S01]  /*02e0*/  IMAD.X R22, R25, 0x1, R26, P2 ;  /* 0x0000000119167824 */ /* 0x002fe200010e061a */
[----:B------:R-:W-:-:S04]  /*02f0*/  SEL R28, R21, R28, P0 ;  /* 0x0000001c151c7207 */ /* 0x000fc80000000000 */
[----:B------:R-:W-:Y:S01]  /*0300*/  SEL R29, R22, R25, P0 ;  /* 0x00000019161d7207 */ /* 0x000fe20000000000 */
        /* <DEDUP_REMOVED lines=12> */
[----:B------:R0:W1:Y:S04]  /*03d0*/  SHFL.UP PT, R28, R27, 0x10, RZ ;  /* 0x060000001b1c7989 */ /* 0x00006800000e00ff */
[----:B------:R0:W2:Y:S02]  /*03e0*/  SHFL.UP P0, R25, R26, 0x10, RZ ;  /* 0x060000001a197989 */ /* 0x0000a400000000ff */
.L_x_134:
[----:B-1----:R-:W-:-:S04]  /*03f0*/  IADD3 R21, P2, PT, R28, R27, RZ ;  /* 0x0000001b1c157210 */ /* 0x002fc80007f5e0ff */
[----:B--2---:R-:W-:Y:S01]  /*0400*/  SEL R21, R21, R28, P0 ;  /* 0x0000001c15157207 */ /* 0x004fe20000000000 */
[----:B------:R-:W-:-:S05]  /*0410*/  IMAD.X R22, R25, 0x1, R26, P2 ;  /* 0x0000000119167824 */ /* 0x000fca00010e061a */
[----:B------:R-:W-:Y:S02]  /*0420*/  SEL R22, R22, R25, P0 ;  /* 0x0000001916167207 */ /* 0x000fe40000000000 */
[----:B------:R-:W-:-:S05]  /*0430*/  IADD3 R20, P0, PT, R21, -R20, RZ ;  /* 0x8000001415147210 */ /* 0x000fca0007f1e0ff */
[----:B------:R-:W-:Y:S01]  /*0440*/  IMAD.X R21, R22, 0x1, ~R19, P0 ;  /* 0x0000000116157824 */ /* 0x000fe200000e0e13 */
[----:B------:R-:W-:-:S04]  /*0450*/  IADD3 R14, P0, PT, R14, R20, RZ ;  /* 0x000000140e0e7210 */ /* 0x000fc80007f1e0ff */
[----:B------:R1:W-:Y:S01]  /*0460*/  STS.64 [R18+0x10], R20 ;  /* 0x0000101412007388 */ /* 0x0003e20000000a00 */
[----:B------:R-:W-:Y:S01]  /*0470*/  IMAD.X R15, R15, 0x1, R21, P0 ;  /* 0x000000010f0f7824 */ /* 0x000fe200000e0615 */
        /* <DEDUP_REMOVED lines=17> */
[----:B------:R-:W-:-:S05]  /*0590*/  IMAD.X R3, R3, 0x1, R5, P0 ;  /* 0x0000000103037824 */ /* 0x000fca00000e0605 */
[----:B------:R1:W-:Y:S03]  /*05a0*/  STS.64 [R18+0x48], R2 ;  /* 0x0000480212007388 */ /* 0x0003e60000000a00 */
.L_x_122:
[----:B------:R-:W-:Y:S05]  /*05b0*/  WARPSYNC.ALL ;  /* 0x0000000000007948 */ /* 0x000fea0003800000 */
[----:B------:R-:W-:Y:S06]  /*05c0*/  BAR.SYNC.DEFER_BLOCKING 0x0 ;  /* 0x0000000000007b1d */ /* 0x000fec0000010000 */
[----:B------:R-:W-:Y:S05]  /*05d0*/  @P1 EXIT ;  /* 0x000000000000194d */ /* 0x000fea0003800000 */
[----:B01----:R-:W0:Y:S04]  /*05e0*/  LDS.64 R2, [R0+0x10] ;  /* 0x0000100000027984 */ /* 0x003e280000000a00 */
[----:B0-----:R-:W-:Y:S01]  /*05f0*/  STG.E.64 desc[UR4][R16.64], R2 ;  /* 0x0000000210007986 */ /* 0x001fe2000c101b04 */
[----:B------:R-:W-:Y:S05]  /*0600*/  EXIT ;  /* 0x000000000000794d */ /* 0x000fea0003800000 */
.L_x_123:
[----:B------:R-:W-:Y:S02]  /*0610*/  IMAD.MOV.U32 R24, RZ, RZ, R20 ;  /* 0x000000ffff187224 */ /* 0x000fe400078e0014 */
[----:B------:R-:W-:Y:S02]  /*0620*/  IMAD.MOV.U32 R23, RZ, RZ, 0x1 ;  /* 0x00000001ff177424 */ /* 0x000fe400078e00ff */
[----:B------:R-:W-:Y:S02]  /*0630*/  IMAD.MOV.U32 R22, RZ, RZ, RZ ;  /* 0x000000ffff167224 */ /* 0x000fe400078e00ff */
[----:B------:R-:W-:-:S07]  /*0640*/  IMAD.MOV.U32 R21, RZ, RZ, -0x1 ;  /* 0xffffffffff157424 */ /* 0x000fce00078e00ff */
[----:B------:R-:W-:Y:S05]  /*0650*/  WARPSYNC.COLLECTIVE R21, `(.L_x_124) ;  /* 0x0000000015087348 */ /* 0x000fea0003c00000 */
[----:B------:R0:W1:Y:S02]  /*0660*/  SHFL.UP P0, R25, R24, R23, R22 ;  /* 0x0400001718197389 */ /* 0x0000640000000016 */
[----:B01----:R-:W-:Y:S05]  /*0670*/  ENDCOLLECTIVE ;  /* 0x000000000000791b */ /* 0x003fea0003800000 */
.L_x_124:
[----:B------:R-:W-:Y:S02]  /*0680*/  IMAD.MOV.U32 R24, RZ, RZ, R19 ;  /* 0x000000ffff187224 */ /* 0x000fe400078e0013 */
[----:B------:R-:W-:-:S07]  /*0690*/  IMAD.MOV.U32 R27, RZ, RZ, R25 ;  /* 0x000000ffff1b7224 */ /* 0x000fce00078e0019 */
[----:B------:R-:W-:Y:S05]  /*06a0*/  WARPSYNC.COLLECTIVE R21, `(.L_x_125) ;  /* 0x0000000015087348 */ /* 0x000fea0003c00000 */
[----:B------:R0:W1:Y:S02]  /*06b0*/  SHFL.UP P0, R25, R24, R23, R22 ;  /* 0x0400001718197389 */ /* 0x0000640000000016 */
[----:B01----:R-:W-:Y:S05]  /*06c0*/  ENDCOLLECTIVE ;  /* 0x000000000000791b */ /* 0x003fea0003800000 */
.L_x_125:
[----:B------:R-:W-:Y:S01]  /*06d0*/  IADD3 R26, P2, PT, R27, R20, RZ ;  /* 0x000000141b1a7210 */ /* 0x000fe20007f5e0ff */
[----:B------:R-:W-:-:S03]  /*06e0*/  IMAD.MOV.U32 R23, RZ, RZ, 0x2 ;  /* 0x00000002ff177424 */ /* 0x000fc600078e00ff */
[----:B------:R-:W-:Y:S01]  /*06f0*/  SEL R27, R26, R27, P0 ;  /* 0x0000001b1a1b7207 */ /* 0x000fe20000000000 */
[----:B------:R-:W-:-:S04]  /*0700*/  IMAD.X R26, R25, 0x1, R19, P2 ;  /* 0x00000001191a7824 */ /* 0x000fc800010e0613 */
[----:B------:R-:W-:Y:S01]  /*0710*/  IMAD.MOV.U32 R24, RZ, RZ, R27 ;  /* 0x000000ffff187224 */ /* 0x000fe200078e001b */
[----:B------:R-:W-:-:S07]  /*0720*/  SEL R26, R26, R25, P0 ;  /* 0x000000191a1a7207 */ /* 0x000fce0000000000 */
[----:B------:R-:W-:Y:S05]  /*0730*/  WARPSYNC.COLLECTIVE R21, `(.L_x_126) ;  /* 0x0000000015087348 */ /* 0x000fea0003c00000 */
[----:B------:R0:W1:Y:S02]  /*0740*/  SHFL.UP P0, R25, R24, R23, R22 ;  /* 0x0400001718197389 */ /* 0x0000640000000016 */
[----:B01----:R-:W-:Y:S05]  /*0750*/  ENDCOLLECTIVE ;  /* 0x000000000000791b */ /* 0x003fea0003800000 */
.L_x_126:
[----:B------:R-:W-:Y:S02]  /*0760*/  IMAD.MOV.U32 R24, RZ, RZ, R26 ;  /* 0x000000ffff187224 */ /* 0x000fe400078e001a */
[----:B------:R-:W-:-:S07]  /*0770*/  IMAD.MOV.U32 R28, RZ, RZ, R25 ;  /* 0x000000ffff1c7224 */ /* 0x000fce00078e0019 */
[----:B------:R-:W-:Y:S05]  /*0780*/  WARPSYNC.COLLECTIVE R21, `(.L_x_127) ;  /* 0x0000000015087348 */ /* 0x000fea0003c00000 */
[----:B------:R0:W1:Y:S02]  /*0790*/  SHFL.UP P0, R25, R24, R23, R22 ;  /* 0x0400001718197389 */ /* 0x0000640000000016 */
[----:B01----:R-:W-:Y:S05]  /*07a0*/  ENDCOLLECTIVE ;  /* 0x000000000000791b */ /* 0x003fea0003800000 */
.L_x_127:
        /* <DEDUP_REMOVED lines=9> */
.L_x_128:
[----:B------:R-:W-:Y:S02]  /*0840*/  IMAD.MOV.U32 R24, RZ, RZ, R29 ;  /* 0x000000ffff187224 */ /* 0x000fe400078e001d */
[----:B------:R-:W-:-:S07]  /*0850*/  IMAD.MOV.U32 R27, RZ, RZ, R25 ;  /* 0x000000ffff1b7224 */ /* 0x000fce00078e0019 */
[----:B------:R-:W-:Y:S05]  /*0860*/  WARPSYNC.COLLECTIVE R21, `(.L_x_129) ;  /* 0x0000000015087348 */ /* 0x000fea0003c00000 */
[----:B------:R0:W1:Y:S02]  /*0870*/  SHFL.UP P0, R25, R24, R23, R22 ;  /* 0x0400001718197389 */ /* 0x0000640000000016 */
[----:B01----:R-:W-:Y:S05]  /*0880*/  ENDCOLLECTIVE ;  /* 0x000000000000791b */ /* 0x003fea0003800000 */
.L_x_129:
        /* <DEDUP_REMOVED lines=9> */
.L_x_130:
[----:B------:R-:W-:Y:S02]  /*0920*/  IMAD.MOV.U32 R24, RZ, RZ, R29 ;  /* 0x000000ffff187224 */ /* 0x000fe400078e001d */
[----:B------:R-:W-:-:S07]  /*0930*/  IMAD.MOV.U32 R27, RZ, RZ, R25 ;  /* 0x000000ffff1b7224 */ /* 0x000fce00078e0019 */
[----:B------:R-:W-:Y:S05]  /*0940*/  WARPSYNC.COLLECTIVE R21, `(.L_x_131) ;  /* 0x0000000015087348 */ /* 0x000fea0003c00000 */
[----:B------:R0:W1:Y:S02]  /*0950*/  SHFL.UP P0, R25, R24, R23, R22 ;  /* 0x0400001718197389 */ /* 0x0000640000000016 */
[----:B01----:R-:W-:Y:S05]  /*0960*/  ENDCOLLECTIVE ;  /* 0x000000000000791b */ /* 0x003fea0003800000 */
.L_x_131:
        /* <DEDUP_REMOVED lines=9> */
.L_x_132:
[----:B------:R-:W-:Y:S02]  /*0a00*/  IMAD.MOV.U32 R24, RZ, RZ, R26 ;  /* 0x000000ffff187224 */ /* 0x000fe400078e001a */
[----:B------:R-:W-:-:S07]  /*0a10*/  IMAD.MOV.U32 R28, RZ, RZ, R25 ;  /* 0x000000ffff1c7224 */ /* 0x000fce00078e0019 */
[----:B------:R-:W-:Y:S05]  /*0a20*/  WARPSYNC.COLLECTIVE R21, `(.L_x_133) ;  /* 0x0000000015087348 */ /* 0x000fea0003c00000 */
[----:B------:R0:W1:Y:S02]  /*0a30*/  SHFL.UP P0, R25, R24, R23, R22 ;  /* 0x0400001718197389 */ /* 0x0000640000000016 */
[----:B01----:R-:W-:Y:S05]  /*0a40*/  ENDCOLLECTIVE ;  /* 0x000000000000791b */ /* 0x003fea0003800000 */
.L_x_133:
[----:B------:R-:W-:Y:S05]  /*0a50*/  BRA `(.L_x_134) ;  /* 0xfffffff800647947 */ /* 0x000fea000383ffff */
.L_x_135:
        /* <DEDUP_REMOVED lines=10> */
.L_x_647:


//--------------------- .text._ZN3cub18CUB_300001_SM_10006detail10radix_sort30DeviceRadixSortHistogramKernelINS1_5radix10policy_hubIiiyE10Policy1000ELNS0_9SortOrderE0EiyNS1_21identity_decomposer_tEEEvPT2_PKT1_SA_iiT3_ --------------------------
	.section	.text._ZN3cub18CUB_300001_SM_10006detail10radix_sort30DeviceRadixSortHistogramKernelINS1_5radix10policy_hubIiiyE10Policy1000ELNS0_9SortOrderE0EiyNS1_21identity_decomposer_tEEEvPT2_PKT1_SA_iiT3_,"ax",@progbits
	.align	128
        .global         _ZN3cub18CUB_300001_SM_10006detail10radix_sort30DeviceRadixSortHistogramKernelINS1_5radix10policy_hubIiiyE10Policy1000ELNS0_9SortOrderE0EiyNS1_21identity_decomposer_tEEEvPT2_PKT1_SA_iiT3_
        .type           _ZN3cub18CUB_300001_SM_10006detail10radix_sort30DeviceRadixSortHistogramKernelINS1_5radix10policy_hubIiiyE10Policy1000ELNS0_9SortOrderE0EiyNS1_21identity_decomposer_tEEEvPT2_PKT1_SA_iiT3_,@function
        .size           _ZN3cub18CUB_300001_SM_10006detail10radix_sort30DeviceRadixSortHistogramKernelINS1_5radix10policy_hubIiiyE10Policy1000ELNS0_9SortOrderE0EiyNS1_21identity_decomposer_tEEEvPT2_PKT1_SA_iiT3_,(.L_x_648 - _ZN3cub18CUB_300001_SM_10006detail10radix_sort30DeviceRadixSortHistogramKernelINS1_5radix10policy_hubIiiyE10Policy1000ELNS0_9SortOrderE0EiyNS1_21identity_decomposer_tEEEvPT2_PKT1_SA_iiT3_)
        .other          _ZN3cub18CUB_300001_SM_10006detail10radix_sort30DeviceRadixSortHistogramKernelINS1_5radix10policy_hubIiiyE10Policy1000ELNS0_9SortOrderE0EiyNS1_21identity_decomposer_tEEEvPT2_PKT1_SA_iiT3_,@"STO_CUDA_ENTRY STV_DEFAULT"
_ZN3cub18CUB_300001_SM_10006detail10radix_sort30DeviceRadixSortHistogramKernelINS1_5radix10policy_hubIiiyE10Policy1000ELNS0_9SortOrderE0EiyNS1_21identity_decomposer_tEEEvPT2_PKT1_SA_iiT3_:
.text._ZN3cub18CUB_300001_SM_10006detail10radix_sort30DeviceRadixSortHistogramKernelINS1_5radix10policy_hubIiiyE10Policy1000ELNS0_9SortOrderE0EiyNS1_21identity_decomposer_tEEEvPT2_PKT1_SA_iiT3_:
[----:B------:R-:W-:Y:S01]  /*0000*/  LDC R1, c[0x0][0x37c] ;  /* 0x0000df00ff017b82 */ /* 0x000fe20000000800 */
[----:B------:R-:W0:Y:S02]  /*0010*/  LDCU.64 UR14, c[0x0][0x390] ;  /* 0x00007200ff0e77ac */ /* 0x000e240008000a00 */
[----:B0-----:R-:W-:-:S04]  /*0020*/  ISETP.NE.U32.AND P0, PT, RZ, UR14, PT ;  /* 0x0000000eff007c0c */ /* 0x001fc8000bf05070 */
[----:B------:R-:W-:-:S13]  /*0030*/  ISETP.NE.AND.EX P0, PT, RZ, UR15, PT, P0 ;  /* 0x0000000fff007c0c */ /* 0x000fda000bf05300 */
[----:B------:R-:W-:Y:S05]  /*0040*/  @!P0 EXIT ;  /* 0x000000000000894d */ /* 0x000fea0003800000 */
[----:B------:R-:W-:Y:S01]  /*0050*/  UIADD3 UR11, UP0, UPT, UR14, -0x1, URZ ;  /* 0xffffffff0e0b7890 */ /* 0x000fe2000ff1e0ff */
[----:B------:R-:W0:Y:S01]  /*0060*/  S2R R4, SR_TID.X ;  /* 0x0000000000047919 */ /* 0x000e220000002100 */
[----:B------:R-:W1:Y:S01]  /*0070*/  LDCU.64 UR4, c[0x0][0x398] ;  /* 0x00007300ff0477ac */ /* 0x000e620008000a00 */
[----:B------:R-:W2:Y:S01]  /*0080*/  S2UR UR7, SR_CgaCtaId ;  /* 0x00000000000779c3 */ /* 0x000ea20000008800 */
[----:B------:R-:W-:Y:S01]  /*0090*/  UIADD3.X UR12, UPT, UPT, UR15, -0x1, URZ, UP0, !UPT ;  /* 0xffffffff0f0c7890 */ /* 0x000fe200087fe4ff */
[----:B------:R-:W-:Y:S01]  /*00a0*/  UMOV UR6, 0x400 ;  /* 0x0000040000067882 */ /* 0x000fe20000000000 */
[----:B------:R-:W3:Y:S05]  /*00b0*/  LDCU.64 UR20, c[0x0][0x358] ;  /* 0x00006b00ff1477ac */ /* 0x000eea0008000a00 */
[----:B------:R-:W4:Y:S01]  /*00c0*/  S2UR UR8, SR_CTAID.X ;  /* 0x00000000000879c3 */ /* 0x000f220000002500 */
[----:B------:R-:W-:Y:S01]  /*00d0*/  USHF.R.U64 UR11, UR11, 0x1e, UR12 ;  /* 0x0000001e0b0b7899 */ /* 0x000fe2000800120c */
[----:B------:R-:W0:Y:S03]  /*00e0*/  LDCU UR28, c[0x0][0x370] ;  /* 0x00006e00ff1c77ac */ /* 0x000e260008000800 */
[----:B------:R-:W-:-:S02]  /*00f0*/  UIADD3 UR11, UP0, UPT, UR11, 0x1, URZ ;  /* 0x000000010b0b7890 */ /* 0x000fc4000ff1e0ff */
[----:B-1----:R-:W-:Y:S02]  /*0100*/  UIADD3 UR4, UPT, UPT, UR5, 0x7, -UR4 ;  /* 0x0000000705047890 */ /* 0x002fe4000fffe804 */
[----:B------:R-:W-:Y:S02]  /*0110*/  ULEA.HI.X UR12, UR12, URZ, URZ, 0x2, UP0 ;  /* 0x000000ff0c0c7291 */ /* 0x000fe400080f14ff */
[----:B------:R-:W-:Y:S02]  /*0120*/  UISETP.LT.U32.AND UP0, UPT, UR11, UR14, UPT ;  /* 0x0000000e0b00728c */ /* 0x000fe4000bf01070 */
[----:B------:R-:W-:Y:S02]  /*0130*/  USHF.R.S32.HI UR5, URZ, 0x1f, UR4 ;  /* 0x0000001fff057899 */ /* 0x000fe40008011404 */
[----:B------:R-:W-:Y:S02]  /*0140*/  UISETP.LT.U32.AND.EX UP0, UPT, UR12, UR15, UPT, UP0 ;  /* 0x0000000f0c00728c */ /* 0x000fe4000bf01100 */
[----:B------:R-:W-:-:S02]  /*0150*/  ULEA.HI UR5, UR5, UR4, URZ, 0x3 ;  /* 0x0000000405057291 */ /* 0x000fc4000f8f18ff */
[----:B------:R-:W-:Y:S01]  /*0160*/  USEL UR11, UR11, UR14, UP0 ;  /* 0x0000000e0b0b7287 */ /* 0x000fe20008000000 */
[C---:B0-----:R-:W-:Y:S01]  /*0170*/  VIADD R21, R4.reuse, 0x780 ;  /* 0x0000078004157836 */ /* 0x041fe20000000000 */
[----:B------:R-:W-:Y:S02]  /*0180*/  USEL UR12, UR12, UR15, UP0 ;  /* 0x0000000f0c0c7287 */ /* 0x000fe40008000000 */
[----:B------:R-:W-:Y:S02]  /*0190*/  UISETP.GE.AND UP0, UPT, UR4, 0x8, UPT ;  /* 0x000000080400788c */ /* 0x000fe4000bf06270 */
[----:B--2---:R-:W-:Y:S02]  /*01a0*/  ULEA UR6, UR7, UR6, 0x18 ;  /* 0x0000000607067291 */ /* 0x004fe4000f8ec0ff */
[----:B------:R-:W-:Y:S02]  /*01b0*/  USHF.R.S32.HI UR5, URZ, 0x3, UR5 ;  /* 0x00000003ff057899 */ /* 0x000fe40008011405 */
[----:B------:R-:W-:Y:S01]  /*01c0*/  PLOP3.LUT P0, PT, PT, PT, UP0, 0x80, 0x8 ;  /* 0x000000000008781c */ /* 0x000fe20003f0f008 */
[----:B----4-:R-:W-:Y:S01]  /*01d0*/  USHF.L.U32 UR8, UR8, 0xb, URZ ;  /* 0x0000000b08087899 */ /* 0x010fe200080006ff */
[C---:B------:R-:W-:Y:S01]  /*01e0*/  LEA R0, R4.reuse, UR6, 0x2 ;  /* 0x0000000604007c11 */ /* 0x040fe2000f8e10ff */
[----:B------:R-:W-:Y:S01]  /*01f0*/  UIADD3 UR22, UPT, UPT, UR5, -0x1, URZ ;  /* 0xffffffff05167890 */ /* 0x000fe2000fffe0ff */
[----:B------:R-:W-:Y:S01]  /*0200*/  ISETP.GT.U32.OR P0, PT, R4, 0xff, !P0 ;  /* 0x000000ff0400780c */ /* 0x000fe20004704470 */
[----:B------:R-:W-:-:S02]  /*0210*/  ULOP3.LUT UR23, UR5, 0xf, URZ, 0xc0, !UPT ;  /* 0x0000000f05177892 */ /* 0x000fc4000f8ec0ff */
[----:B------:R-:W-:Y:S01]  /*0220*/  ULOP3.LUT UR24, UR5, 0x7, URZ, 0xc0, !UPT ;  /* 0x0000000705187892 */ /* 0x000fe2000f8ec0ff */
[----:B------:R-:W-:Y:S01]  /*0230*/  P2R R20, PR, RZ, 0x1 ;  /* 0x00000001ff147803 */ /* 0x000fe20000000000 */
[----:B------:R-:W-:Y:S02]  /*0240*/  ULOP3.LUT UR25, UR5, 0x3, URZ, 0xc0, !UPT ;  /* 0x0000000305197892 */ /* 0x000fe4000f8ec0ff */
[----:B------:R-:W-:Y:S02]  /*0250*/  ULOP3.LUT UR26, UR5, 0xffffff0, URZ, 0xc0, !UPT ;  /* 0x0ffffff0051a7892 */ /* 0x000fe4000f8ec0ff */
[----:B------:R-:W-:Y:S02]  /*0260*/  ULOP3.LUT UR27, UR5, 0xffffff8, URZ, 0xc0, !UPT ;  /* 0x0ffffff8051b7892 */ /* 0x000fe4000f8ec0ff */
[----:B------:R-:W-:Y:S01]  /*0270*/  ULOP3.LUT UR9, UR5, 0x1, URZ, 0xc0, !UPT ;  /* 0x0000000105097892 */ /* 0x000fe2000f8ec0ff */
[----:B------:R-:W-:Y:S01]  /*0280*/  UMOV UR6, URZ ;  /* 0x000000ff00067c82 */ /* 0x000fe20008000000 */
[----:B---3--:R-:W-:-:S10]  /*0290*/  UMOV UR7, URZ ;  /* 0x000000ff00077c82 */ /* 0x008fd40008000000 */
.L_x_219:
[----:B------:R-:W-:Y:S01]  /*02a0*/  ISETP.NE.AND P0, PT, R20, RZ, PT ;  /* 0x000000ff1400720c */ /* 0x000fe20003f05270 */
[----:B------:R-:W-:-:S12]  /*02b0*/  BSSY.RECONVERGENT B0, `(.L_x_136) ;  /* 0x000007c000007945 */ /* 0x000fd80003800200 */
[----:B012345:R-:W-:Y:S05]  /*02c0*/  @P0 BRA `(.L_x_137) ;  /* 0x0000000400e80947 */ /* 0x03ffea0003800000 */
[----:B------:R-:W-:Y:S02]  /*02d0*/  IMAD.U32 R2, RZ, RZ, UR22 ;  /* 0x00000016ff027e24 */ /* 0x000fe4000f8e00ff */
[----:B------:R-:W-:-:S03]  /*02e0*/  IMAD.MOV.U32 R3, RZ, RZ, RZ ;  /* 0x000000ffff037224 */ /* 0x000fc600078e00ff */
[----:B------:R-:W-:-:S13]  /*02f0*/  ISETP.GE.U32.AND P1, PT, R2, 0xf, PT ;  /* 0x0000000f0200780c */ /* 0x000fda0003f26070 */
[----:B------:R-:W-:Y:S05]  /*0300*/  @!P1 BRA `(.L_x_138) ;  /* 0x00000000005c9947 */ /* 0x000fea0003800000 */
[----:B------:R-:W-:Y:S01]  /*0310*/  VIADD R2, R0, 0x2000 ;  /* 0x0000200000027836 */ /* 0x000fe20000000000 */
[----:B------:R-:W-:-:S12]  /*0320*/  UIADD3 UR4, UPT, UPT, -UR26, URZ, URZ ;  /* 0x000000ff1a047290 */ /* 0x000fd8000fffe1ff */
.L_x_139:
[----:B------:R-:W-:Y:S01]  /*0330*/  UIADD3 UR4, UPT, UPT, UR4, 0x10, URZ ;  /* 0x0000001004047890 */ /* 0x000fe2000fffe0ff */
[----:B------:R-:W-:Y:S03]  /*0340*/  STS [R2+-0x2000], RZ ;  /* 0xffe000ff02007388 */ /* 0x000fe60000000800 */
[----:B------:R-:W-:Y:S01]  /*0350*/  UISETP.NE.AND UP0, UPT, UR4, URZ, UPT ;  /* 0x000000ff0400728c */ /* 0x000fe2000bf05270 */
        /* <DEDUP_REMOVED lines=16> */
[----:B------:R-:W-:Y:S06]  /*0460*/  BRA.U UP0, `(.L_x_139) ;  /* 0xfffffffd00b07547 */ /* 0x000fec000b83ffff */
[----:B------:R-:W-:-:S07]  /*0470*/  IMAD.U32 R3, RZ, RZ, UR26 ;  /* 0x0000001aff037e24 */ /* 0x000fce000f8e00ff */
.L_x_138:
[----:B------:R-:W-:Y:S01]  /*0480*/  ISETP.NE.AND P0, PT, RZ, UR23, PT ;  /* 0x00000017ff007c0c */ /* 0x000fe2000bf05270 */
[----:B------:R-:W-:Y:S01]  /*0490*/  IMAD.U32 R6, RZ, RZ, UR24 ;  /* 0x00000018ff067e24 */ /* 0x000fe2000f8e00ff */
[----:B------:R-:W-:-:S03]  /*04a0*/  MOV R2, UR23 ;  /* 0x0000001700027c02 */ /* 0x000fc60008000f00 */
[----:B------:R-:W-:Y:S02]  /*04b0*/  VIADD R6, R6, 0xffffffff ;  /* 0xffffffff06067836 */ /* 0x000fe40000000000 */
[----:B------:R-:W-:-:S06]  /*04c0*/  VIADD R2, R2, 0xffffffff ;  /* 0xffffffff02027836 */ /* 0x000fcc0000000000 */
[----:B------:R-:W-:Y:S05]  /*04d0*/  @!P0 BRA `(.L_x_140) ;  /* 0x00000000007c8947 */ /* 0x000fea0003800000 */
[----:B------:R-:W-:Y:S01]  /*04e0*/  ISETP.GE.U32.AND P2, PT, R2, 0x7, PT ;  /* 0x000000070200780c */ /* 0x000fe20003f46070 */
[----:B------:R-:W-:-:S12]  /*04f0*/  UISETP.NE.AND UP0, UPT, UR24, URZ, UPT ;  /* 0x000000ff1800728c */ /* 0x000fd8000bf05270 */
[----:B------:R-:W-:Y:S05]  /*0500*/  @!P2 BRA `(.L_x_141) ;  /* 0x000000000028a947 */ /* 0x000fea0003800000 */
        /* <DEDUP_REMOVED lines=10> */
.L_x_141:
[----:B------:R-:W-:Y:S05]  /*05b0*/  BRA.U !UP0, `(.L_x_140) ;  /* 0x0000000108447547 */ /* 0x000fea000b800000 */
[----:B------:R-:W-:Y:S01]  /*05c0*/  ISETP.GE.U32.AND P2, PT, R6, 0x3, PT ;  /* 0x000000030600780c */ /* 0x000fe20003f46070 */
[----:B------:R-:W-:-:S12]  /*05d0*/  UISETP.NE.AND UP0, UPT, UR25, URZ, UPT ;  /* 0x000000ff1900728c */ /* 0x000fd8000bf05270 */
[C---:B0-----:R-:W-:Y:S02]  /*05e0*/  @P2 IMAD R5, R3.reuse, 0x400, R0 ;  /* 0x0000040003052824 */ /* 0x041fe400078e0200 */
[----:B------:R-:W-:-:S03]  /*05f0*/  @P2 VIADD R3, R3, 0x4 ;  /* 0x0000000403032836 */ /* 0x000fc60000000000 */
[----:B------:R1:W-:Y:S04]  /*0600*/  @P2 STS [R5], RZ ;  /* 0x000000ff05002388 */ /* 0x0003e80000000800 */
[----:B------:R1:W-:Y:S04]  /*0610*/  @P2 STS [R5+0x400], RZ ;  /* 0x000400ff05002388 */ /* 0x0003e80000000800 */
[----:B------:R1:W-:Y:S04]  /*0620*/  @P2 STS [R5+0x800], RZ ;  /* 0x000800ff05002388 */ /* 0x0003e80000000800 */
[----:B------:R1:W-:Y:S01]  /*0630*/  @P2 STS [R5+0xc00], RZ ;  /* 0x000c00ff05002388 */ /* 0x0003e20000000800 */
[----:B------:R-:W-:Y:S05]  /*0640*/  BRA.U !UP0, `(.L_x_140) ;  /* 0x0000000108207547 */ /* 0x000fea000b800000 */
[----:B------:R-:W-:Y:S01]  /*0650*/  IMAD R3, R3, 0x400, R0 ;  /* 0x0000040003037824 */ /* 0x000fe200078e0200 */
[----:B------:R-:W-:-:S04]  /*0660*/  UISETP.NE.AND UP0, UPT, UR25, 0x1, UPT ;  /* 0x000000011900788c */ /* 0x000fc8000bf05270 */
[----:B------:R2:W-:Y:S05]  /*0670*/  STS [R3], RZ ;  /* 0x000000ff03007388 */ /* 0x0005ea0000000800 */
[----:B------:R-:W-:Y:S05]  /*0680*/  BRA.U !UP0, `(.L_x_140) ;  /* 0x0000000108107547 */ /* 0x000fea000b800000 */
[----:B------:R-:W-:Y:S01]  /*0690*/  UISETP.NE.AND UP0, UPT, UR25, 0x2, UPT ;  /* 0x000000021900788c */ /* 0x000fe2000bf05270 */
[----:B------:R3:W-:Y:S05]  /*06a0*/  STS [R3+0x400], RZ ;  /* 0x000400ff03007388 */ /* 0x0007ea0000000800 */
[----:B------:R-:W-:-:S13]  /*06b0*/  PLOP3.LUT P2, PT, PT, PT, UP0, 0x80, 0x8 ;  /* 0x000000000008781c */ /* 0x000fda0003f4f008 */
[----:B------:R3:W-:Y:S02]  /*06c0*/  @P2 STS [R3+0x800], RZ ;  /* 0x000800ff03002388 */ /* 0x0007e40000000800 */
.L_x_140:
[----:B------:R-:W-:-:S13]  /*06d0*/  ISETP.GT.U32.AND P2, PT, R4, 0x7f, PT ;  /* 0x0000007f0400780c */ /* 0x000fda0003f44070 */
[----:B------:R-:W-:Y:S05]  /*06e0*/  @P2 BRA `(.L_x_137) ;  /* 0x0000000000e02947 */ /* 0x000fea0003800000 */
[----:B--23--:R-:W-:Y:S01]  /*06f0*/  HFMA2 R3, -RZ, RZ, 0, 0 ;  /* 0x00000000ff037431 */ /* 0x00cfe200000001ff */
[----:B------:R-:W-:Y:S06]  /*0700*/  @!P1 BRA `(.L_x_142) ;  /* 0x0000000000589947 */ /* 0x000fec0003800000 */
[----:B------:R-:W-:-:S07]  /*0710*/  IMAD.MOV.U32 R3, RZ, RZ, RZ ;  /* 0x000000ffff037224 */ /* 0x000fce00078e00ff */
.L_x_143:
[C---:B012---:R-:W-:Y:S02]  /*0720*/  IMAD R5, R3.reuse, 0x400, R0 ;  /* 0x0000040003057824 */ /* 0x047fe400078e0200 */
[----:B------:R-:W-:-:S03]  /*0730*/  VIADD R3, R3, 0x10 ;  /* 0x0000001003037836 */ /* 0x000fc60000000000 */
[----:B------:R2:W-:Y:S02]  /*0740*/  STS [R5+0x200], RZ ;  /* 0x000200ff05007388 */ /* 0x0005e40000000800 */
[----:B------:R-:W-:Y:S02]  /*0750*/  ISETP.NE.AND P1, PT, R3, UR26, PT ;  /* 0x0000001a03007c0c */ /* 0x000fe4000bf25270 */
[----:B------:R2:W-:Y:S04]  /*0760*/  STS [R5+0x600], RZ ;  /* 0x000600ff05007388 */ /* 0x0005e80000000800 */
        /* <DEDUP_REMOVED lines=13> */
[----:B------:R2:W-:Y:S01]  /*0840*/  STS [R5+0x3e00], RZ ;  /* 0x003e00ff05007388 */ /* 0x0005e20000000800 */
[----:B------:R-:W-:Y:S05]  /*0850*/  @P1 BRA `(.L_x_143) ;  /* 0xfffffffc00b01947 */ /* 0x000fea000383ffff */
[----:B------:R-:W-:-:S07]  /*0860*/  IMAD.U32 R3, RZ, RZ, UR26 ;  /* 0x0000001aff037e24 */ /* 0x000fce000f8e00ff */
.L_x_142:
[----:B------:R-:W-:Y:S05]  /*0870*/  @!P0 BRA `(.L_x_137) ;  /* 0x00000000007c8947 */ /* 0x000fea0003800000 */
[----:B------:R-:W-:Y:S01]  /*0880*/  ISETP.GE.U32.AND P0, PT, R2, 0x7, PT ;  /* 0x000000070200780c */ /* 0x000fe20003f06070 */
[----:B------:R-:W-:-:S12]  /*0890*/  UISETP.NE.AND UP0, UPT, UR24, URZ, UPT ;  /* 0x000000ff1800728c */ /* 0x000fd8000bf05270 */
[----:B------:R-:W-:Y:S05]  /*08a0*/  @!P0 BRA `(.L_x_144) ;  /* 0x0000000000288947 */ /* 0x000fea0003800000 */
[C---:B------:R-:W-:Y:S02]  /*08b0*/  IMAD R2, R3.reuse, 0x400, R0 ;  /* 0x0000040003027824 */ /* 0x040fe400078e0200 */
[----:B------:R-:W-:-:S03]  /*08c0*/  VIADD R3, R3, 0x8 ;  /* 0x0000000803037836 */ /* 0x000fc60000000000 */
[----:B------:R3:W-:Y:S04]  /*08d0*/  STS [R2+0x200], RZ ;  /* 0x000200ff02007388 */ /* 0x0007e80000000800 */
[----:B------:R3:W-:Y:S04]  /*08e0*/  STS [R2+0x600], RZ ;  /* 0x000600ff02007388 */ /* 0x0007e80000000800 */
[----:B------:R3:W-:Y:S04]  /*08f0*/  STS [R2+0xa00], RZ ;  /* 0x000a00ff02007388 */ /* 0x0007e80000000800 */
[----:B------:R3:W-:Y:S04]  /*0900*/  STS [R2+0xe00], RZ ;  /* 0x000e00ff02007388 */ /* 0x0007e80000000800 */
[----:B------:R3:W-:Y:S04]  /*0910*/  STS [R2+0x1200], RZ ;  /* 0x001200ff02007388 */ /* 0x0007e80000000800 */
[----:B------:R3:W-:Y:S04]  /*0920*/  STS [R2+0x1600], RZ ;  /* 0x001600ff02007388 */ /* 0x0007e80000000800 */
[----:B------:R3:W-:Y:S04]  /*0930*/  STS [R2+0x1a00], RZ ;  /* 0x001a00ff02007388 */ /* 0x0007e80000000800 */
[----:B------:R3:W-:Y:S02]  /*0940*/  STS [R2+0x1e00], RZ ;  /* 0x001e00ff02007388 */ /* 0x0007e40000000800 */
.L_x_144:
[----:B------:R-:W-:Y:S05]  /*0950*/  BRA.U !UP0, `(.L_x_137) ;  /* 0x0000000108447547 */ /* 0x000fea000b800000 */
[----:B------:R-:W-:Y:S01]  /*0960*/  ISETP.GE.U32.AND P0, PT, R6, 0x3, PT ;  /* 0x000000030600780c */ /* 0x000fe20003f06070 */
[----:B------:R-:W-:-:S12]  /*0970*/  UISETP.NE.AND UP0, UPT, UR25, URZ, UPT ;  /* 0x000000ff1900728c */ /* 0x000fd8000bf05270 */
[C---:B---3--:R-:W-:Y:S01]  /*0980*/  @P0 IMAD R2, R3.reuse, 0x400, R0 ;  /* 0x0000040003020824 */ /* 0x048fe200078e0200 */
[----:B------:R-:W-:-:S04]  /*0990*/  @P0 IADD3 R3, PT, PT, R3, 0x4, RZ ;  /* 0x0000000403030810 */ /* 0x000fc80007ffe0ff */
[----:B------:R4:W-:Y:S04]  /*09a0*/  @P0 STS [R2+0x200], RZ ;  /* 0x000200ff02000388 */ /* 0x0009e80000000800 */
[----:B------:R4:W-:Y:S04]  /*09b0*/  @P0 STS [R2+0x600], RZ ;  /* 0x000600ff02000388 */ /* 0x0009e80000000800 */
[----:B------:R4:W-:Y:S04]  /*09c0*/  @P0 STS [R2+0xa00], RZ ;  /* 0x000a00ff02000388 */ /* 0x0009e80000000800 */
[----:B------:R4:W-:Y:S01]  /*09d0*/  @P0 STS [R2+0xe00], RZ ;  /* 0x000e00ff02000388 */ /* 0x0009e20000000800 */
[----:B------:R-:W-:Y:S05]  /*09e0*/  BRA.U !UP0, `(.L_x_137) ;  /* 0x0000000108207547 */ /* 0x000fea000b800000 */
[----:B------:R-:W-:Y:S01]  /*09f0*/  IMAD R3, R3, 0x400, R0 ;  /* 0x0000040003037824 */ /* 0x000fe200078e0200 */
[----:B------:R-:W-:-:S04]  /*0a00*/  UISETP.NE.AND UP0, UPT, UR25, 0x1, UPT ;  /* 0x000000011900788c */ /* 0x000fc8000bf05270 */
[----:B------:R3:W-:Y:S05]  /*0a10*/  STS [R3+0x200], RZ ;  /* 0x000200ff03007388 */ /* 0x0007ea0000000800 */
[----:B------:R-:W-:Y:S05]  /*0a20*/  BRA.U !UP0, `(.L_x_137) ;  /* 0x0000000108107547 */ /* 0x000fea000b800000 */
[----:B------:R-:W-:Y:S01]  /*0a30*/  UISETP.NE.AND UP0, UPT, UR25, 0x2, UPT ;  /* 0x000000021900788c */ /* 0x000fe2000bf05270 */
[----:B------:R0:W-:Y:S05]  /*0a40*/  STS [R3+0x600], RZ ;  /* 0x000600ff03007388 */ /* 0x0001ea0000000800 */
[----:B------:R-:W-:-:S13]  /*0a50*/  PLOP3.LUT P0, PT, PT, PT, UP0, 0x80, 0x8 ;  /* 0x000000000008781c */ /* 0x000fda0003f0f008 */
[----:B------:R0:W-:Y:S02]  /*0a60*/  @P0 STS [R3+0xa00], RZ ;  /* 0x000a00ff03000388 */ /* 0x0001e40000000800 */
.L_x_137:
[----:B------:R-:W-:Y:S05]  /*0a70*/  BSYNC.RECONVERGENT B0 ;  /* 0x0000000000007941 */ /* 0x000fea0003800200 */
.L_x_136:
[----:B------:R-:W5:Y:S01]  /*0a80*/  LDCU.64 UR14, c[0x0][0x390] ;  /* 0x00007200ff0e77ac */ /* 0x000f620008000a00 */
[----:B------:R-:W-:Y:S02]  /*0a90*/  USHF.L.U32 UR4, UR6, 0x1e, URZ ;  /* 0x0000001e06047899 */ /* 0x000fe400080006ff */
[----:B------:R-:W-:Y:S02]  /*0aa0*/  USHF.L.U64.HI UR5, UR6, 0x1e, UR7 ;  /* 0x0000001e06057899 */ /* 0x000fe40008010207 */
[----:B-----5:R-:W-:-:S04]  /*0ab0*/  UIADD3 UR4, UP0, UPT, -UR4, UR14, URZ ;  /* 0x0000000e04047290 */ /* 0x020fc8000ff1e1ff */
[----:B------:R-:W-:Y:S02]  /*0ac0*/  UIADD3.X UR5, UPT, UPT, ~UR5, UR15, URZ, UP0, !UPT ;  /* 0x0000000f05057290 */ /* 0x000fe400087fe5ff */
[----:B------:R-:W-:-:S04]  /*0ad0*/  UISETP.LT.U32.AND UP0, UPT, UR4, 0x40000000, UPT ;  /* 0x400000000400788c */ /* 0x000fc8000bf01070 */
[----:B------:R-:W-:-:S04]  /*0ae0*/  UISETP.LT.U32.AND.EX UP0, UPT, UR5, URZ, UPT, UP0 ;  /* 0x000000ff0500728c */ /* 0x000fc8000bf01100 */
[----:B------:R-:W-:Y:S02]  /*0af0*/  USEL UR13, UR4, 0x40000000, UP0 ;  /* 0x40000000040d7887 */ /* 0x000fe40008000000 */
[----:B------:R-:W-:Y:S02]  /*0b00*/  USEL UR14, UR5, URZ, UP0 ;  /* 0x000000ff050e7287 */ /* 0x000fe40008000000 */
[----:B------:R-:W-:-:S04]  /*0b10*/  UISETP.GT.U32.AND UP0, UPT, UR13, UR8, UPT ;  /* 0x000000080d00728c */ /* 0x000fc8000bf04070 */
[----:B------:R-:W-:Y:S01]  /*0b20*/  UISETP.GT.U32.AND.EX UP0, UPT, UR14, URZ, UPT, UP0 ;  /* 0x000000ff0e00728c */ /* 0x000fe2000bf04100 */
[----:B------:R-:W-:Y:S08]  /*0b30*/  BAR.SYNC.DEFER_BLOCKING 0x0 ;  /* 0x0000000000007b1d */ /* 0x000ff00000010000 */
[----:B------:R-:W-:Y:S06]  /*0b40*/  BAR.SYNC.DEFER_BLOCKING 0x0 ;  /* 0x0000000000007b1d */ /* 0x000fec0000010000 */
[----:B------:R-:W-:Y:S05]  /*0b50*/  BRA.U !UP0, `(.L_x_145) ;  /* 0x0000000d082c7547 */ /* 0x000fea000b800000 */
[----:B------:R-:W-:Y:S01]  /*0b60*/  UMOV UR10, UR8 ;  /* 0x00000008000a7c82 */ /* 0x000fe20008000000 */
[----:B------:R-:W-:-:S05]  /*0b70*/  UMOV UR5, URZ ;  /* 0x000000ff00057c82 */ /* 0x000fca0008000000 */
.L_x_150:
[----:B-----5:R-:W5:Y:S01]  /*0b80*/  LDCU.64 UR18, c[0x0][0x390] ;  /* 0x00007200ff1277ac */ /* 0x020f620008000a00 */
[----:B------:R-:W-:Y:S02]  /*0b90*/  USHF.L.U32 UR15, UR6, 0x1e, URZ ;  /* 0x0000001e060f7899 */ /* 0x000fe400080006ff */
[----:B------:R-:W-:Y:S02]  /*0ba0*/  USHF.L.U64.HI UR16, UR6, 0x1e, UR7 ;  /* 0x0000001e06107899 */ /* 0x000fe40008010207 */
[----:B------:R-:W-:-:S04]  /*0bb0*/  UIADD3 UR15, UP0, UPT, UR10, UR15, URZ ;  /* 0x0000000f0a0f7290 */ /* 0x000fc8000ff1e0ff */
[----:B------:R-:W-:Y:S02]  /*0bc0*/  UIADD3.X UR16, UPT, UPT, UR5, UR16, URZ, UP0, !UPT ;  /* 0x0000001005107290 */ /* 0x000fe400087fe4ff */
[----:B------:R-:W-:Y:S02]  /*0bd0*/  ULEA UR10, UP0, UR28, UR10, 0xb ;  /* 0x0000000a1c0a7291 */ /* 0x000fe4000f8058ff */
[----:B-----5:R-:W-:Y:S02]  /*0be0*/  UIADD3 UR17, UP1, UPT, -UR15, UR18, URZ ;  /* 0x000000120f117290 */ /* 0x020fe4000ff3e1ff */
[----:B------:R-:W-:Y:S02]  /*0bf0*/  UIADD3.X UR5, UPT, UPT, URZ, UR5, URZ, UP0, !UPT ;  /* 0x00000005ff057290 */ /* 0x000fe400087fe4ff */
[----:B------:R-:W-:Y:S02]  /*0c00*/  UIADD3.X UR4, UPT, UPT, ~UR16, UR19, URZ, UP1, !UPT ;  /* 0x0000001310047290 */ /* 0x000fe40008ffe5ff */
[----:B------:R-:W-:-:S02]  /*0c10*/  UISETP.GE.U32.AND UP1, UPT, UR17, 0x800, UPT ;  /* 0x000008001100788c */ /* 0x000fc4000bf26070 */
[----:B------:R-:W-:Y:S02]  /*0c20*/  UISETP.GE.U32.AND UP0, UPT, UR10, UR13, UPT ;  /* 0x0000000d0a00728c */ /* 0x000fe4000bf06070 */
[----:B------:R-:W-:Y:S02]  /*0c30*/  UISETP.GE.U32.AND.EX UP1, UPT, UR4, URZ, UPT, UP1 ;  /* 0x000000ff0400728c */ /* 0x000fe4000bf26110 */
[----:B------:R-:W-:-:S07]  /*0c40*/  UISETP.GE.U32.AND.EX UP0, UPT, UR5, UR14, UPT, UP0 ;  /* 0x0000000e0500728c */ /* 0x000fce000bf06100 */
[----:B0-----:R-:W-:Y:S05]  /*0c50*/  BRA.U !UP1, `(.L_x_146) ;  /* 0x0000000109587547 */ /* 0x001fea000b800000 */
[----:B------:R-:W4:Y:S01]  /*0c60*/  LDCU.64 UR18, c[0x0][0x388] ;  /* 0x00007100ff1277ac */ /* 0x000f220008000a00 */
[----:B0-23--:R-:W-:-:S05]  /*0c70*/  IADD3 R3, P0, PT, R4, UR15, RZ ;  /* 0x0000000f04037c10 */ /* 0x00dfca000ff1e0ff */
[----:B------:R-:W-:Y:S01]  /*0c80*/  IMAD.X R6, RZ, RZ, UR16, P0 ;  /* 0x00000010ff067e24 */ /* 0x000fe200080e06ff */
[----:B----4-:R-:W-:-:S04]  /*0c90*/  LEA R2, P0, R3, UR18, 0x2 ;  /* 0x0000001203027c11 */ /* 0x010fc8000f8010ff */
        /* <DEDUP_REMOVED lines=18> */
.L_x_146:
[----:B------:R-:W4:Y:S01]  /*0dc0*/  LDCU.64 UR18, c[0x0][0x388] ;  /* 0x00007100ff1277ac */ /* 0x000f220008000a00 */
[C---:B012---:R-:W-:Y:S01]  /*0dd0*/  VIADD R5, R4.reuse, 0x100 ;  /* 0x0000010004057836 */ /* 0x047fe20000000000 */
[C---:B---3--:R-:W-:Y:S01]  /*0de0*/  IADD3 R3, P0, PT, R4.reuse, UR15, RZ ;  /* 0x0000000f04037c10 */ /* 0x048fe2000ff1e0ff */
[C---:B----4-:R-:W-:Y:S01]  /*0df0*/  VIADD R2, R4.reuse, 0x80 ;  /* 0x0000008004027836 */ /* 0x050fe20000000000 */
[C---:B------:R-:W-:Y:S01]  /*0e00*/  ISETP.GE.AND P1, PT, R4.reuse, UR17, PT ;  /* 0x0000001104007c0c */ /* 0x040fe2000bf26270 */
[----:B------:R-:W-:Y:S01]  /*0e10*/  VIADD R7, R4, 0x180 ;  /* 0x0000018004077836 */ /* 0x000fe20000000000 */
[----:B------:R-:W-:Y:S01]  /*0e20*/  ISETP.GE.AND P3, PT, R5, UR17, PT ;  /* 0x0000001105007c0c */ /* 0x000fe2000bf66270 */
[----:B------:R-:W-:Y:S01]  /*0e30*/  IMAD.X R6, RZ, RZ, UR16, P0 ;  /* 0x00000010ff067e24 */ /* 0x000fe200080e06ff */
[----:B------:R-:W-:Y:S01]  /*0e40*/  ISETP.GE.AND P2, PT, R2, UR17, PT ;  /* 0x0000001102007c0c */ /* 0x000fe2000bf46270 */
[----:B------:R-:W-:Y:S01]  /*0e50*/  VIADD R5, R4, 0x200 ;  /* 0x0000020004057836 */ /* 0x000fe20000000000 */
[----:B------:R-:W-:Y:S01]  /*0e60*/  ISETP.GE.AND P4, PT, R7, UR17, PT ;  /* 0x0000001107007c0c */ /* 0x000fe2000bf86270 */
[----:B------:R-:W-:-:S03]  /*0e70*/  IMAD.MOV.U32 R12, RZ, RZ, 0x7fffffff ;  /* 0x7fffffffff0c7424 */ /* 0x000fc600078e00ff */
[----:B------:R-:W-:Y:S01]  /*0e80*/  ISETP.GE.AND P5, PT, R5, UR17, PT ;  /* 0x0000001105007c0c */ /* 0x000fe2000bfa6270 */
[----:B------:R-:W-:Y:S01]  /*0e90*/  VIADD R5, R4, 0x300 ;  /* 0x0000030004057836 */ /* 0x000fe20000000000 */
[----:B------:R-:W-:-:S04]  /*0ea0*/  LEA R2, P0, R3, UR18, 0x2 ;  /* 0x0000001203027c11 */ /* 0x000fc8000f8010ff */
[----:B------:R-:W-:Y:S01]  /*0eb0*/  LEA.HI.X R3, R3, UR19, R6, 0x2, P0 ;  /* 0x0000001303037c11 */ /* 0x000fe200080f1406 */
[----:B------:R-:W-:Y:S01]  /*0ec0*/  IMAD.MOV.U32 R11, RZ, RZ, 0x7fffffff ;  /* 0x7fffffffff0b7424 */ /* 0x000fe200078e00ff */
[----:B------:R-:W-:-:S03]  /*0ed0*/  IADD3 R6, PT, PT, R4, 0x280, RZ ;  /* 0x0000028004067810 */ /* 0x000fc60007ffe0ff */
[----:B------:R1:W5:Y:S01]  /*0ee0*/  @!P1 LDG.E R12, desc[UR20][R2.64] ;  /* 0x00000014020c9981 */ /* 0x000362000c1e1900 */
[----:B------:R-:W-:Y:S01]  /*0ef0*/  ISETP.GE.AND P1, PT, R5, UR17, PT ;  /* 0x0000001105007c0c */ /* 0x000fe2000bf26270 */
[----:B------:R-:W-:Y:S01]  /*0f00*/  VIADD R5, R4, 0x380 ;  /* 0x0000038004057836 */ /* 0x000fe20000000000 */
[----:B------:R-:W-:Y:S01]  /*0f10*/  ISETP.GE.AND P0, PT, R6, UR17, PT ;  /* 0x0000001106007c0c */ /* 0x000fe2000bf06270 */
[----:B------:R-:W-:Y:S01]  /*0f20*/  IMAD.MOV.U32 R9, RZ, RZ, 0x7fffffff ;  /* 0x7fffffffff097424 */ /* 0x000fe200078e00ff */
[----:B------:R1:W5:Y:S02]  /*0f30*/  @!P2 LDG.E R11, desc[UR20][R2.64+0x200] ;  /* 0x00020014020ba981 */ /* 0x000364000c1e1900 */
[----:B------:R-:W-:Y:S01]  /*0f40*/  ISETP.GE.AND P2, PT, R5, UR17, PT ;  /* 0x0000001105007c0c */ /* 0x000fe2000bf46270 */
[----:B------:R-:W-:Y:S02]  /*0f50*/  VIADD R5, R4, 0x480 ;  /* 0x0000048004057836 */ /* 0x000fe40000000000 */
[----:B------:R-:W-:Y:S01]  /*0f60*/  IMAD.MOV.U32 R10, RZ, RZ, 0x7fffffff ;  /* 0x7fffffffff0a7424 */ /* 0x000fe200078e00ff */
[----:B------:R1:W5:Y:S01]  /*0f70*/  @!P4 LDG.E R9, desc[UR20][R2.64+0x600] ;  /* 0x000600140209c981 */ /* 0x000362000c1e1900 */
[----:B------:R-:W-:-:S02]  /*0f80*/  MOV R8, 0x7fffffff ;  /* 0x7fffffff00087802 */ /* 0x000fc40000000f00 */
[C---:B------:R-:W-:Y:S02]  /*0f90*/  LOP3.LUT R6, R4.reuse, 0x400, RZ, 0xfc, !PT ;  /* 0x0000040004067812 */ /* 0x040fe400078efcff */
[----:B------:R-:W-:Y:S01]  /*0fa0*/  ISETP.GE.AND P4, PT, R5, UR17, PT ;  /* 0x0000001105007c0c */ /* 0x000fe2000bf86270 */
[----:B------:R-:W-:Y:S01]  /*0fb0*/  VIADD R5, R4, 0x500 ;  /* 0x0000050004057836 */ /* 0x000fe20000000000 */
[----:B------:R1:W5:Y:S01]  /*0fc0*/  @!P3 LDG.E R10, desc[UR20][R2.64+0x400] ;  /* 0x00040014020ab981 */ /* 0x000362000c1e1900 */
[----:B------:R-:W-:Y:S01]  /*0fd0*/  ISETP.GE.AND P3, PT, R6, UR17, PT ;  /* 0x0000001106007c0c */ /* 0x000fe2000bf66270 */
[----:B------:R-:W-:Y:S02]  /*0fe0*/  IMAD.MOV.U32 R6, RZ, RZ, 0x7fffffff ;  /* 0x7fffffffff067424 */ /* 0x000fe400078e00ff */
[----:B------:R1:W5:Y:S01]  /*0ff0*/  @!P5 LDG.E R8, desc[UR20][R2.64+0x800] ;  /* 0x000800140208d981 */ /* 0x000362000c1e1900 */
[----:B------:R-:W-:Y:S01]  /*1000*/  ISETP.GE.AND P5, PT, R5, UR17, PT ;  /* 0x0000001105007c0c */ /* 0x000fe2000bfa6270 */
[----:B------:R-:W-:-:S02]  /*1010*/  VIADD R5, R4, 0x600 ;  /* 0x0000060004057836 */ /* 0x000fc40000000000 */
[----:B------:R-:W-:Y:S01]  /*1020*/  IMAD.MOV.U32 R7, RZ, RZ, 0x7fffffff ;  /* 0x7fffffffff077424 */ /* 0x000fe200078e00ff */
[----:B------:R1:W5:Y:S01]  /*1030*/  @!P1 LDG.E R6, desc[UR20][R2.64+0xc00] ;  /* 0x000c001402069981 */ /* 0x000362000c1e1900 */
[C---:B------:R-:W-:Y:S01]  /*1040*/  VIADD R13, R4.reuse, 0x580 ;  /* 0x00000580040d7836 */ /* 0x040fe20000000000 */
[----:B------:R-:W-:Y:S01]  /*1050*/  ISETP.GE.AND P1, PT, R5, UR17, PT ;  /* 0x0000001105007c0c */ /* 0x000fe2000bf26270 */
[----:B------:R-:W-:Y:S02]  /*1060*/  IMAD.MOV.U32 R5, RZ, RZ, 0x7fffffff ;  /* 0x7fffffffff057424 */ /* 0x000fe400078e00ff */
[----:B------:R-:W-:Y:S01]  /*1070*/  IMAD.MOV.U32 R19, RZ, RZ, 0x7fffffff ;  /* 0x7fffffffff137424 */ /* 0x000fe200078e00ff */
[----:B------:R1:W5:Y:S01]  /*1080*/  @!P0 LDG.E R7, desc[UR20][R2.64+0xa00] ;  /* 0x000a001402078981 */ /* 0x000362000c1e1900 */
[----:B------:R-:W-:Y:S01]  /*1090*/  IMAD.MOV.U32 R18, RZ, RZ, 0x7fffffff ;  /* 0x7fffffffff127424 */ /* 0x000fe200078e00ff */
[----:B------:R-:W-:Y:S01]  /*10a0*/  ISETP.GE.AND P0, PT, R13, UR17, PT ;  /* 0x000000110d007c0c */ /* 0x000fe2000bf06270 */
[C---:B------:R-:W-:Y:S01]  /*10b0*/  VIADD R14, R4.reuse, 0x700 ;  /* 0x00000700040e7836 */ /* 0x040fe20000000000 */
[----:B------:R-:W-:Y:S01]  /*10c0*/  IADD3 R13, PT, PT, R4, 0x680, RZ ;  /* 0x00000680040d7810 */ /* 0x000fe20007ffe0ff */
[----:B------:R1:W5:Y:S03]  /*10d0*/  @!P2 LDG.E R5, desc[UR20][R2.64+0xe00] ;  /* 0x000e00140205a981 */ /* 0x000366000c1e1900 */
[----:B------:R-:W-:Y:S01]  /*10e0*/  ISETP.GE.AND P2, PT, R13, UR17, PT ;  /* 0x000000110d007c0c */ /* 0x000fe2000bf46270 */
[----:B------:R1:W5:Y:S01]  /*10f0*/  @!P3 LDG.E R19, desc[UR20][R2.64+0x1000] ;  /* 0x001000140213b981 */ /* 0x000362000c1e1900 */
[----:B------:R-:W-:-:S03]  /*1100*/  ISETP.GE.AND P3, PT, R14, UR17, PT ;  /* 0x000000110e007c0c */ /* 0x000fc6000bf66270 */
[----:B------:R1:W5:Y:S01]  /*1110*/  @!P4 LDG.E R18, desc[UR20][R2.64+0x1200] ;  /* 0x001200140212c981 */ /* 0x000362000c1e1900 */
[----:B------:R-:W-:Y:S01]  /*1120*/  ISETP.GE.AND P4, PT, R21, UR17, PT ;  /* 0x0000001115007c0c */ /* 0x000fe2000bf86270 */
[----:B------:R-:W-:Y:S01]  /*1130*/  IMAD.MOV.U32 R17, RZ, RZ, 0x7fffffff ;  /* 0x7fffffffff117424 */ /* 0x000fe200078e00ff */
[----:B------:R-:W-:Y:S01]  /*1140*/  MOV R14, 0x7fffffff ;  /* 0x7fffffff000e7802 */ /* 0x000fe20000000f00 */
[----:B------:R-:W-:Y:S02]  /*1150*/  IMAD.MOV.U32 R16, RZ, RZ, 0x7fffffff ;  /* 0x7fffffffff107424 */ /* 0x000fe400078e00ff */
[----:B------:R-:W-:Y:S02]  /*1160*/  IMAD.MOV.U32 R22, RZ, RZ, 0x7fffffff ;  /* 0x7fffffffff167424 */ /* 0x000fe400078e00ff */
        /* <DEDUP_REMOVED lines=8> */
.L_x_147:
[----:B01----:R-:W0:Y:S02]  /*11f0*/  LDC.64 R2, c[0x0][0x398] ;  /* 0x0000e600ff027b82 */ /* 0x003e240000000a00 */
[----:B0-----:R-:W-:-:S13]  /*1200*/  ISETP.GT.AND P0, PT, R3, R2, PT ;  /* 0x000000020300720c */ /* 0x001fda0003f04270 */
[----:B------:R-:W-:Y:S05]  /*1210*/  @!P0 BRA `(.L_x_148) ;  /* 0x0000000400788947 */ /* 0x000fea0003800000 */
[----:B------:R-:W0:Y:S01]  /*1220*/  S2UR UR15, SR_CgaCtaId ;  /* 0x00000000000f79c3 */ /* 0x000e220000008800 */
[----:B-----5:R-:W-:Y:S01]  /*1230*/  LOP3.LUT R15, R15, 0x80000000, RZ, 0x3c, !PT ;  /* 0x800000000f0f7812 */ /* 0x020fe200078e3cff */
[----:B------:R-:W-:Y:S01]  /*1240*/  UMOV UR4, 0x400 ;  /* 0x0000040000047882 */ /* 0x000fe20000000000 */
[----:B------:R-:W-:Y:S01]  /*1250*/  LOP3.LUT R14, R14, 0x80000000, RZ, 0x3c, !PT ;  /* 0x800000000e0e7812 */ /* 0x000fe200078e3cff */
[----:B------:R-:W1:Y:S01]  /*1260*/  LDCU UR16, c[0x0][0x398] ;  /* 0x00007300ff1077ac */ /* 0x000e620008000800 */
[----:B------:R-:W-:Y:S02]  /*1270*/  LOP3.LUT R13, R13, 0x80000000, RZ, 0x3c, !PT ;  /* 0x800000000d0d7812 */ /* 0x000fe400078e3cff */
[----:B------:R-:W-:Y:S02]  /*1280*/  LOP3.LUT R2, R22, 0x80000000, RZ, 0x3c, !PT ;  /* 0x8000000016027812 */ /* 0x000fe400078e3cff */
[----:B------:R-:W-:Y:S02]  /*1290*/  LOP3.LUT R16, R16, 0x80000000, RZ, 0x3c, !PT ;  /* 0x8000000010107812 */ /* 0x000fe400078e3cff */
[----:B------:R-:W-:-:S02]  /*12a0*/  LOP3.LUT R17, R17, 0x80000000, RZ, 0x3c, !PT ;  /* 0x8000000011117812 */ /* 0x000fc400078e3cff */
[----:B------:R-:W-:Y:S02]  /*12b0*/  LOP3.LUT R18, R18, 0x80000000, RZ, 0x3c, !PT ;  /* 0x8000000012127812 */ /* 0x000fe400078e3cff */
[----:B------:R-:W-:Y:S02]  /*12c0*/  LOP3.LUT R19, R19, 0x80000000, RZ, 0x3c, !PT ;  /* 0x8000000013137812 */ /* 0x000fe400078e3cff */
[----:B------:R-:W-:Y:S02]  /*12d0*/  LOP3.LUT R5, R5, 0x80000000, RZ, 0x3c, !PT ;  /* 0x8000000005057812 */ /* 0x000fe400078e3cff */
[----:B------:R-:W-:Y:S02]  /*12e0*/  LOP3.LUT R6, R6, 0x80000000, RZ, 0x3c, !PT ;  /* 0x8000000006067812 */ /* 0x000fe400078e3cff */
[----:B------:R-:W-:Y:S02]  /*12f0*/  LOP3.LUT R7, R7, 0x80000000, RZ, 0x3c, !PT ;  /* 0x8000000007077812 */ /* 0x000fe400078e3cff */
[----:B------:R-:W-:Y:S01]  /*1300*/  LOP3.LUT R8, R8, 0x80000000, RZ, 0x3c, !PT ;  /* 0x8000000008087812 */ /* 0x000fe200078e3cff */
[----:B0-----:R-:W-:Y:S01]  /*1310*/  ULEA UR15, UR15, UR4, 0x18 ;  /* 0x000000040f0f7291 */ /* 0x001fe2000f8ec0ff */
[----:B------:R-:W-:-:S02]  /*1320*/  LOP3.LUT R9, R9, 0x80000000, RZ, 0x3c, !PT ;  /* 0x8000000009097812 */ /* 0x000fc400078e3cff */
[----:B------:R-:W-:Y:S01]  /*1330*/  LOP3.LUT R10, R10, 0x80000000, RZ, 0x3c, !PT ;  /* 0x800000000a0a7812 */ /* 0x000fe200078e3cff */
[----:B------:R-:W-:Y:S01]  /*1340*/  UMOV UR4, URZ ;  /* 0x000000ff00047c82 */ /* 0x000fe20008000000 */
[----:B------:R-:W-:Y:S02]  /*1350*/  LOP3.LUT R11, R11, 0x80000000, RZ, 0x3c, !PT ;  /* 0x800000000b0b7812 */ /* 0x000fe400078e3cff */
[----:B-1----:R-:W-:-:S07]  /*1360*/  LOP3.LUT R12, R12, 0x80000000, RZ, 0x3c, !PT ;  /* 0x800000000c0c7812 */ /* 0x002fce00078e3cff */
.L_x_149:
[----:B------:R-:W-:Y:S01]  /*1370*/  IMAD R22, RZ, RZ, -UR16 ;  /* 0x80000010ff167e24 */ /* 0x000fe2000f8e02ff */
[----:B0-----:R-:W-:Y:S01]  /*1380*/  SHF.R.U32.HI R23, RZ, UR16, R12 ;  /* 0x00000010ff177c19 */ /* 0x001fe2000801160c */
[----:B------:R-:W-:Y:S01]  /*1390*/  IMAD.MOV.U32 R25, RZ, RZ, -0x1 ;  /* 0xffffffffff197424 */ /* 0x000fe200078e00ff */
[----:B------:R-:W-:Y:S01]  /*13a0*/  ULEA UR17, UR4, UR15, 0xa ;  /* 0x0000000f04117291 */ /* 0x000fe2000f8e50ff */
[----:B------:R-:W-:Y:S01]  /*13b0*/  SHF.R.U32.HI R27, RZ, UR16, R10 ;  /* 0x00000010ff1b7c19 */ /* 0x000fe2000801160a */
[----:B------:R-:W-:Y:S01]  /*13c0*/  UIADD3 UR4, UPT, UPT, UR4, 0x1, URZ ;  /* 0x0000000104047890 */ /* 0x000fe2000fffe0ff */
[----:B------:R-:W-:Y:S02]  /*13d0*/  VIADDMNMX R22, R22, R3, 0x8, PT ;  /* 0x0000000816167446 */ /* 0x000fe40003800103 */
[----:B------:R-:W-:Y:S02]  /*13e0*/  SHF.R.U32.HI R29, RZ, UR16, R9 ;  /* 0x00000010ff1d7c19 */ /* 0x000fe40008011609 */
[----:B------:R-:W-:-:S02]  /*13f0*/  SHF.L.U32 R22, R25, R22, RZ ;  /* 0x0000001619167219 */ /* 0x000fc400000006ff */
[----:B------:R-:W-:Y:S02]  /*1400*/  SHF.R.U32.HI R25, RZ, UR16, R11 ;  /* 0x00000010ff197c19 */ /* 0x000fe4000801160b */
[-C--:B------:R-:W-:Y:S02]  /*1410*/  LOP3.LUT R23, R23, R22.reuse, RZ, 0x30, !PT ;  /* 0x0000001617177212 */ /* 0x080fe400078e30ff */
[-C--:B------:R-:W-:Y:S02]  /*1420*/  LOP3.LUT R25, R25, R22.reuse, RZ, 0x30, !PT ;  /* 0x0000001619197212 */ /* 0x080fe400078e30ff */
[----:B------:R-:W-:Y:S02]  /*1430*/  LOP3.LUT R27, R27, R22, RZ, 0x30, !PT ;  /* 0x000000161b1b7212 */ /* 0x000fe400078e30ff */
[----:B------:R-:W-:Y:S02]  /*1440*/  LEA R23, R23, UR17, 0x2 ;  /* 0x0000001117177c11 */ /* 0x000fe4000f8e10ff */
[----:B------:R-:W-:-:S02]  /*1450*/  LEA R25, R25, UR17, 0x2 ;  /* 0x0000001119197c11 */ /* 0x000fc4000f8e10ff */
[----:B------:R-:W-:Y:S01]  /*1460*/  LEA R27, R27, UR17, 0x2 ;  /* 0x000000111b1b7c11 */ /* 0x000fe2000f8e10ff */
[----:B------:R0:W-:Y:S01]  /*1470*/  ATOMS.POPC.INC.32 RZ, [R23+URZ] ;  /* 0x0000000017ff7f8c */ /* 0x0001e2000d8000ff */
[----:B------:R-:W-:Y:S02]  /*1480*/  SHF.R.U32.HI R24, RZ, UR16, R8 ;  /* 0x00000010ff187c19 */ /* 0x000fe40008011608 */
[----:B------:R-:W-:Y:S01]  /*1490*/  SHF.R.U32.HI R26, RZ, UR16, R7 ;  /* 0x00000010ff1a7c19 */ /* 0x000fe20008011607 */
[----:B------:R1:W-:Y:S01]  /*14a0*/  ATOMS.POPC.INC.32 RZ, [R25+URZ] ;  /* 0x0000000019ff7f8c */ /* 0x0003e2000d8000ff */
[-C--:B------:R-:W-:Y:S02]  /*14b0*/  LOP3.LUT R29, R29, R22.reuse, RZ, 0x30, !PT ;  /* 0x000000161d1d7212 */ /* 0x080fe400078e30ff */
[----:B------:R-:W-:Y:S01]  /*14c0*/  LOP3.LUT R24, R24, R22, RZ, 0x30, !PT ;  /* 0x0000001618187212 */ /* 0x000fe200078e30ff */
[----:B------:R2:W-:Y:S01]  /*14d0*/  ATOMS.POPC.INC.32 RZ, [R27+URZ] ;  /* 0x000000001bff7f8c */ /* 0x0005e2000d8000ff */
[----:B0-----:R-:W-:-:S02]  /*14e0*/  SHF.R.U32.HI R23, RZ, UR16, R6 ;  /* 0x00000010ff177c19 */ /* 0x001fc40008011606 */
[-C--:B------:R-:W-:Y:S02]  /*14f0*/  LOP3.LUT R26, R26, R22.reuse, RZ, 0x30, !PT ;  /* 0x000000161a1a7212 */ /* 0x080fe400078e30ff */
[----:B-1----:R-:W-:Y:S02]  /*1500*/  SHF.R.U32.HI R25, RZ, UR16, R5 ;  /* 0x00000010ff197c19 */ /* 0x002fe40008011605 */
[-C--:B------:R-:W-:Y:S02]  /*1510*/  LOP3.LUT R23, R23, R22.reuse, RZ, 0x30, !PT ;  /* 0x0000001617177212 */ /* 0x080fe400078e30ff */
[----:B--2---:R-:W-:Y:S02]  /*1520*/  SHF.R.U32.HI R27, RZ, UR16, R19 ;  /* 0x00000010ff1b7c19 */ /* 0x004fe40008011613 */
[----:B------:R-:W-:Y:S02]  /*1530*/  LEA R29, R29, UR17, 0x2 ;  /* 0x000000111d1d7c11 */ /* 0x000fe4000f8e10ff */
[----:B------:R-:W-:-:S02]  /*1540*/  LOP3.LUT R25, R25, R22, RZ, 0x30, !PT ;  /* 0x0000001619197212 */ /* 0x000fc400078e30ff */
[----:B------:R-:W-:Y:S01]  /*1550*/  LEA R24, R24, UR17, 0x2 ;  /* 0x0000001118187c11 */ /* 0x000fe2000f8e10ff */
[----:B------:R0:W-:Y:S01]  /*1560*/  ATOMS.POPC.INC.32 RZ, [R29+URZ] ;  /* 0x000000001dff7f8c */ /* 0x0001e2000d8000ff */
[----:B------:R-:W-:Y:S02]  /*1570*/  LOP3.LUT R27, R27, R22, RZ, 0x30, !PT ;  /* 0x000000161b1b7212 */ /* 0x000fe400078e30ff */
[----:B------:R-:W-:Y:S01]  /*1580*/  LEA R26, R26, UR17, 0x2 ;  /* 0x000000111a1a7c11 */ /* 0x000fe2000f8e10ff */
[----:B------:R1:W-:Y:S01]  /*1590*/  ATOMS.POPC.INC.32 RZ, [R24+URZ] ;  /* 0x0000000018ff7f8c */ /* 0x0003e2000d8000ff */
[----:B------:R-:W-:Y:S02]  /*15a0*/  LEA R23, R23, UR17, 0x2 ;  /* 0x0000001117177c11 */ /* 0x000fe4000f8e10ff */
[----:B------:R-:W-:Y:S01]  /*15b0*/  LEA R25, R25, UR17, 0x2 ;  /* 0x0000001119197c11 */ /* 0x000fe2000f8e10ff */
[----:B------:R2:W-:Y:S01]  /*15c0*/  ATOMS.POPC.INC.32 RZ, [R26+URZ] ;  /* 0x000000001aff7f8c */ /* 0x0005e2000d8000ff */
[----:B------:R-:W-:-:S02]  /*15d0*/  LEA R27, R27, UR17, 0x2 ;  /* 0x000000111b1b7c11 */ /* 0x000fc4000f8e10ff */
[----:B0-----:R-:W-:Y:S01]  /*15e0*/  SHF.R.U32.HI R29, RZ, UR16, R18 ;  /* 0x00000010ff1d7c19 */ /* 0x001fe20008011612 */
[----:B------:R0:W-:Y:S01]  /*15f0*/  ATOMS.POPC.INC.32 RZ, [R23+URZ] ;  /* 0x0000000017ff7f8c */ /* 0x0001e2000d8000ff */
[----:B-1----:R-:W-:Y:S02]  /*1600*/  SHF.R.U32.HI R24, RZ, UR16, R17 ;  /* 0x00000010ff187c19 */ /* 0x002fe40008011611 */
[----:B------:R-:W-:Y:S01]  /*1610*/  SHF.R.U32.HI R28, RZ, UR16, R15 ;  /* 0x00000010ff1c7c19 */ /* 0x000fe2000801160f */
[----:B------:R1:W-:Y:S01]  /*1620*/  ATOMS.POPC.INC.32 RZ, [R25+URZ] ;  /* 0x0000000019ff7f8c */ /* 0x0003e2000d8000ff */
[----:B--2---:R-:W-:Y:S02]  /*1630*/  SHF.R.U32.HI R26, RZ, UR16, R16 ;  /* 0x00000010ff1a7c19 */ /* 0x004fe40008011610 */
[----:B------:R-:W-:Y:S01]  /*1640*/  LOP3.LUT R29, R29, R22, RZ, 0x30, !PT ;  /* 0x000000161d1d7212 */ /* 0x000fe200078e30ff */
[----:B------:R2:W-:Y:S01]  /*1650*/  ATOMS.POPC.INC.32 RZ, [R27+URZ] ;  /* 0x000000001bff7f8c */ /* 0x0005e2000d8000ff */
[----:B0-----:R-:W-:-:S02]  /*1660*/  SHF.R.U32.HI R23, RZ, UR16, R2 ;  /* 0x00000010ff177c19 */ /* 0x001fc40008011602 */
[-C--:B------:R-:W-:Y:S02]  /*1670*/  LOP3.LUT R24, R24, R22.reuse, RZ, 0x30, !PT ;  /* 0x0000001618187212 */ /* 0x080fe400078e30ff */
[----:B-1----:R-:W-:Y:S02]  /*1680*/  SHF.R.U32.HI R25, RZ, UR16, R13 ;  /* 0x00000010ff197c19 */ /* 0x002fe4000801160d */
[-C--:B------:R-:W-:Y:S02]  /*1690*/  LOP3.LUT R26, R26, R22.reuse, RZ, 0x30, !PT ;  /* 0x000000161a1a7212 */ /* 0x080fe400078e30ff */
[----:B--2---:R-:W-:Y:S01]  /*16a0*/  SHF.R.U32.HI R27, RZ, UR16, R14 ;  /* 0x00000010ff1b7c19 */ /* 0x004fe2000801160e */
[----:B------:R-:W-:Y:S01]  /*16b0*/  UIADD3 UR16, UPT, UPT, UR16, 0x8, URZ ;  /* 0x0000000810107890 */ /* 0x000fe2000fffe0ff */
[----:B------:R-:W-:Y:S02]  /*16c0*/  LOP3.LUT R23, R23, R22, RZ, 0x30, !PT ;  /* 0x0000001617177212 */ /* 0x000fe400078e30ff */
[----:B------:R-:W-:-:S02]  /*16d0*/  LEA R29, R29, UR17, 0x2 ;  /* 0x000000111d1d7c11 */ /* 0x000fc4000f8e10ff */
[-C--:B------:R-:W-:Y:S02]  /*16e0*/  LOP3.LUT R25, R25, R22.reuse, RZ, 0x30, !PT ;  /* 0x0000001619197212 */ /* 0x080fe400078e30ff */
[----:B------:R-:W-:Y:S01]  /*16f0*/  ISETP.LE.AND P0, PT, R3, UR16, PT ;  /* 0x0000001003007c0c */ /* 0x000fe2000bf03270 */
[----:B------:R0:W-:Y:S01]  /*1700*/  ATOMS.POPC.INC.32 RZ, [R29+URZ] ;  /* 0x000000001dff7f8c */ /* 0x0001e2000d8000ff */
[----:B------:R-:W-:Y:S02]  /*1710*/  LEA R24, R24, UR17, 0x2 ;  /* 0x0000001118187c11 */ /* 0x000fe4000f8e10ff */
[-C--:B------:R-:W-:Y:S02]  /*1720*/  LOP3.LUT R27, R27, R22.reuse, RZ, 0x30, !PT ;  /* 0x000000161b1b7212 */ /* 0x080fe400078e30ff */
[----:B------:R-:W-:Y:S01]  /*1730*/  LEA R26, R26, UR17, 0x2 ;  /* 0x000000111a1a7c11 */ /* 0x000fe2000f8e10ff */
[----:B------:R0:W-:Y:S01]  /*1740*/  ATOMS.POPC.INC.32 RZ, [R24+URZ] ;  /* 0x0000000018ff7f8c */ /* 0x0001e2000d8000ff */
[----:B------:R-:W-:-:S02]  /*1750*/  LOP3.LUT R28, R28, R22, RZ, 0x30, !PT ;  /* 0x000000161c1c7212 */ /* 0x000fc400078e30ff */
[----:B------:R-:W-:Y:S01]  /*1760*/  LEA R23, R23, UR17, 0x2 ;  /* 0x0000001117177c11 */ /* 0x000fe2000f8e10ff */
[----:B------:R0:W-:Y:S01]  /*1770*/  ATOMS.POPC.INC.32 RZ, [R26+URZ] ;  /* 0x000000001aff7f8c */ /* 0x0001e2000d8000ff */
[----:B------:R-:W-:Y:S02]  /*1780*/  LEA R25, R25, UR17, 0x2 ;  /* 0x0000001119197c11 */ /* 0x000fe4000f8e10ff */
[----:B------:R-:W-:Y:S01]  /*1790*/  LEA R27, R27, UR17, 0x2 ;  /* 0x000000111b1b7c11 */ /* 0x000fe2000f8e10ff */
[----:B------:R0:W-:Y:S01]  /*17a0*/  ATOMS.POPC.INC.32 RZ, [R23+URZ] ;  /* 0x0000000017ff7f8c */ /* 0x0001e2000d8000ff */
[----:B------:R-:W-:-:S03]  /*17b0*/  LEA R28, R28, UR17, 0x2 ;  /* 0x000000111c1c7c11 */ /* 0x000fc6000f8e10ff */
[----:B------:R0:W-:Y:S04]  /*17c0*/  ATOMS.POPC.INC.32 RZ, [R25+URZ] ;  /* 0x0000000019ff7f8c */ /* 0x0001e8000d8000ff */
[----:B------:R0:W-:Y:S04]  /*17d0*/  ATOMS.POPC.INC.32 RZ, [R27+URZ] ;  /* 0x000000001bff7f8c */ /* 0x0001e8000d8000ff */
[----:B------:R0:W-:Y:S01]  /*17e0*/  ATOMS.POPC.INC.32 RZ, [R28+URZ] ;  /* 0x000000001cff7f8c */ /* 0x0001e2000d8000ff */
[----:B------:R-:W-:Y:S05]  /*17f0*/  @!P0 BRA `(.L_x_149) ;  /* 0xfffffff800dc8947 */ /* 0x000fea000383ffff */
.L_x_148:
[----:B------:R-:W-:Y:S05]  /*1800*/  BRA.U !UP0, `(.L_x_150) ;  /* 0xfffffff108dc7547 */ /* 0x000fea000b83ffff */
.L_x_145:
[----:B------:R-:W-:Y:S01]  /*1810*/  BAR.SYNC.DEFER_BLOCKING 0x0 ;  /* 0x0000000000007b1d */ /* 0x000fe20000010000 */
[----:B------:R-:W-:-:S05]  /*1820*/  ISETP.NE.AND P0, PT, R20, RZ, PT ;  /* 0x000000ff1400720c */ /* 0x000fca0003f05270 */
[----:B------:R-:W-:Y:S08]  /*1830*/  BSSY.RECONVERGENT B0, `(.L_x_151) ;  /* 0x0000164000007945 */ /* 0x000ff00003800200 */
[----:B------:R-:W-:Y:S05]  /*1840*/  @P0 BRA `(.L_x_152) ;  /* 0x0000001400880947 */ /* 0x000fea0003800000 */
[----:B------:R-:W-:Y:S01]  /*1850*/  UISETP.GE.U32.AND UP0, UPT, UR22, 0x7, UPT ;  /* 0x000000071600788c */ /* 0x000fe2000bf06070 */
[----:B0-23--:R-:W-:-:S08]  /*1860*/  IMAD.MOV.U32 R3, RZ, RZ, RZ ;  /* 0x000000ffff037224 */ /* 0x00dfd000078e00ff */
[----:B------:R-:W-:Y:S05]  /*1870*/  BRA.U !UP0, `(.L_x_153) ;  /* 0x00000005085c7547 */ /* 0x000fea000b800000 */
[----:B----4-:R-:W0:Y:S01]  /*1880*/  LDC.64 R2, c[0x0][0x380] ;  /* 0x0000e000ff027b82 */ /* 0x010e220000000a00 */
[----:B-1---5:R-:W-:-:S07]  /*1890*/  IMAD.MOV.U32 R5, RZ, RZ, RZ ;  /* 0x000000ffff057224 */ /* 0x022fce00078e00ff */
.L_x_170:
[----:B----4-:R-:W-:Y:S01]  /*18a0*/  IMAD R7, R5, 0x400, R0 ;  /* 0x0000040005077824 */ /* 0x010fe200078e0200 */
[----:B------:R-:W-:Y:S04]  /*18b0*/  BSSY.RECONVERGENT B1, `(.L_x_154) ;  /* 0x000000f000017945 */ /* 0x000fe80003800200 */
[----:B01----:R-:W1:Y:S04]  /*18c0*/  LDS R18, [R7] ;  /* 0x0000000007127984 */ /* 0x003e680000000800 */
[----:B--23--:R2:W3:Y:S04]  /*18d0*/  LDS R9, [R7+0x400] ;  /* 0x0004000007097984 */ /* 0x00c4e80000000800 */
[----:B------:R2:W4:Y:S04]  /*18e0*/  LDS R22, [R7+0x800] ;  /* 0x0008000007167984 */ /* 0x0005280000000800 */
[----:B------:R2:W0:Y:S04]  /*18f0*/  LDS R14, [R7+0xc00] ;  /* 0x000c0000070e7984 */ /* 0x0004280000000800 */
[----:B------:R2:W0:Y:S04]  /*1900*/  LDS R12, [R7+0x1000] ;  /* 0x00100000070c7984 */ /* 0x0004280000000800 */
[----:B------:R2:W0:Y:S04]  /*1910*/  LDS R6, [R7+0x1400] ;  /* 0x0014000007067984 */ /* 0x0004280000000800 */
[----:B------:R2:W0:Y:S04]  /*1920*/  LDS R8, [R7+0x1800] ;  /* 0x0018000007087984 */ /* 0x0004280000000800 */
[----:B------:R2:W0:Y:S01]  /*1930*/  LDS R10, [R7+0x1c00] ;  /* 0x001c0000070a7984 */ /* 0x0004220000000800 */
[----:B-1----:R-:W-:-:S13]  /*1940*/  ISETP.NE.AND P0, PT, R18, RZ, PT ;  /* 0x000000ff1200720c */ /* 0x002fda0003f05270 */
[----:B--234-:R-:W-:Y:S05]  /*1950*/  @!P0 BRA `(.L_x_155) ;  /* 0x0000000000108947 */ /* 0x01cfea0003800000 */
[----:B------:R-:W-:Y:S01]  /*1960*/  LEA R17, R5, R4, 0x8 ;  /* 0x0000000405117211 */ /* 0x000fe200078e40ff */
[----:B------:R-:W-:-:S04]  /*1970*/  IMAD.MOV.U32 R19, RZ, RZ, RZ ;  /* 0x000000ffff137224 */ /* 0x000fc800078e00ff */
[----:B0-----:R-:W-:-:S05]  /*1980*/  IMAD.WIDE.U32 R16, R17, 0x8, R2 ;  /* 0x0000000811107825 */ /* 0x001fca00078e0002 */
[----:B------:R1:W-:Y:S02]  /*1990*/  REDG.E.ADD.64.STRONG.GPU desc[UR20][R16.64], R18 ;  /* 0x000000121000798e */ /* 0x0003e4000c12e514 */
.L_x_155:
[----:B------:R-:W-:Y:S05]  /*19a0*/  BSYNC.RECONVERGENT B1 ;  /* 0x0000000000017941 */ /* 0x000fea0003800200 */
.L_x_154:
[----:B------:R-:W-:Y:S01]  /*19b0*/  ISETP.NE.AND P6, PT, R9, RZ, PT ;  /* 0x000000ff0900720c */ /* 0x000fe20003fc5270 */
[----:B------:R-:W-:Y:S01]  /*19c0*/  BSSY.RECONVERGENT B1, `(.L_x_156) ;  /* 0x000000e000017945 */ /* 0x000fe20003800200 */
[----:B------:R-:W-:Y:S02]  /*19d0*/  ISETP.NE.AND P0, PT, R22, RZ, PT ;  /* 0x000000ff1600720c */ /* 0x000fe40003f05270 */
[----:B0-----:R-:W-:Y:S02]  /*19e0*/  ISETP.NE.AND P1, PT, R14, RZ, PT ;  /* 0x000000ff0e00720c */ /* 0x001fe40003f25270 */
[----:B------:R-:W-:Y:S02]  /*19f0*/  ISETP.NE.AND P2, PT, R12, RZ, PT ;  /* 0x000000ff0c00720c */ /* 0x000fe40003f45270 */
[----:B------:R-:W-:Y:S02]  /*1a00*/  ISETP.NE.AND P3, PT, R6, RZ, PT ;  /* 0x000000ff0600720c */ /* 0x000fe40003f65270 */
[----:B------:R-:W-:-:S02]  /*1a10*/  ISETP.NE.AND P4, PT, R8, RZ, PT ;  /* 0x000000ff0800720c */ /* 0x000fc40003f85270 */
[----:B------:R-:W-:Y:S01]  /*1a20*/  ISETP.NE.AND P5, PT, R10, RZ, PT ;  /* 0x000000ff0a00720c */ /* 0x000fe20003fa5270 */
[----:B------:R-:W-:-:S12]  /*1a30*/  @!P6 BRA `(.L_x_157) ;  /* 0x000000000018e947 */ /* 0x000fd80003800000 */
[----:B-1----:R-:W-:Y:S02]  /*1a40*/  IMAD R17, R5, 0x100, R4 ;  /* 0x0000010005117824 */ /* 0x002fe400078e0204 */
[----:B------:R-:W-:Y:S02]  /*1a50*/  IMAD.MOV.U32 R18, RZ, RZ, R9 ;  /* 0x000000ffff127224 */ /* 0x000fe400078e0009 */
[----:B------:R-:W-:Y:S02]  /*1a60*/  VIADD R17, R17, 0x100 ;  /* 0x0000010011117836 */ /* 0x000fe40000000000 */
[----:B------:R-:W-:Y:S02]  /*1a70*/  IMAD.MOV.U32 R19, RZ, RZ, RZ ;  /* 0x000000ffff137224 */ /* 0x000fe400078e00ff */
[----:B------:R-:W-:-:S05]  /*1a80*/  IMAD.WIDE.U32 R16, R17, 0x8, R2 ;  /* 0x0000000811107825 */ /* 0x000fca00078e0002 */
[----:B------:R0:W-:Y:S02]  /*1a90*/  REDG.E.ADD.64.STRONG.GPU desc[UR20][R16.64], R18 ;  /* 0x000000121000798e */ /* 0x0001e4000c12e514 */
.L_x_157:
[----:B------:R-:W-:Y:S05]  /*1aa0*/  BSYNC.RECONVERGENT B1 ;  /* 0x0000000000017941 */ /* 0x000fea0003800200 */
.L_x_156:
[----:B------:R-:W-:Y:S04]  /*1ab0*/  BSSY.RECONVERGENT B1, `(.L_x_158) ;  /* 0x0000007000017945 */ /* 0x000fe80003800200 */
[----:B------:R-:W-:Y:S05]  /*1ac0*/  @!P0 BRA `(.L_x_159) ;  /* 0x0000000000148947 */ /* 0x000fea0003800000 */
[----:B01----:R-:W-:Y:S02]  /*1ad0*/  IMAD R17, R5, 0x100, R4 ;  /* 0x0000010005117824 */ /* 0x003fe400078e0204 */
[----:B------:R-:W-:-:S03]  /*1ae0*/  IMAD.MOV.U32 R23, RZ, RZ, RZ ;  /* 0x000000ffff177224 */ /* 0x000fc600078e00ff */
[----:B------:R-:W-:-:S05]  /*1af0*/  IADD3 R17, PT, PT, R17, 0x200, RZ ;  /* 0x0000020011117810 */ /* 0x000fca0007ffe0ff */
[----:B------:R-:W-:-:S05]  /*1b00*/  IMAD.WIDE.U32 R16, R17, 0x8, R2 ;  /* 0x0000000811107825 */ /* 0x000fca00078e0002 */
[----:B------:R2:W-:Y:S02]  /*1b10*/  REDG.E.ADD.64.STRONG.GPU desc[UR20][R16.64], R22 ;  /* 0x000000161000798e */ /* 0x0005e4000c12e514 */
.L_x_159:
[----:B------:R-:W-:Y:S05]  /*1b20*/  BSYNC.RECONVERGENT B1 ;  /* 0x0000000000017941 */ /* 0x000fea0003800200 */
.L_x_158:
[----:B------:R-:W-:Y:S04]  /*1b30*/  BSSY.RECONVERGENT B1, `(.L_x_160) ;  /* 0x0000007000017945 */ /* 0x000fe80003800200 */
[----:B------:R-:W-:Y:S05]  /*1b40*/  @!P1 BRA `(.L_x_161) ;  /* 0x0000000000149947 */ /* 0x000fea0003800000 */
[----:B012---:R-:W-:Y:S02]  /*1b50*/  IMAD R17, R5, 0x100, R4 ;  /* 0x0000010005117824 */ /* 0x007fe400078e0204 */
[----:B------:R-:W-:Y:S02]  /*1b60*/  IMAD.MOV.U32 R15, RZ, RZ, RZ ;  /* 0x000000ffff0f7224 */ /* 0x000fe400078e00ff */
[----:B------:R-:W-:-:S04]  /*1b70*/  VIADD R17, R17, 0x300 ;  /* 0x0000030011117836 */ /* 0x000fc80000000000 */
[----:B------:R-:W-:-:S05]  /*1b80*/  IMAD.WIDE.U32 R16, R17, 0x8, R2 ;  /* 0x0000000811107825 */ /* 0x000fca00078e0002 */
[----:B------:R3:W-:Y:S02]  /*1b90*/  REDG.E.ADD.64.STRONG.GPU desc[UR20][R16.64], R14 ;  /* 0x0000000e1000798e */ /* 0x0007e4000c12e514 */
.L_x_161:
[----:B------:R-:W-:Y:S05]  /*1ba0*/  BSYNC.RECONVERGENT B1 ;  /* 0x0000000000017941 */ /* 0x000fea0003800200 */
.L_x_160:
[----:B------:R-:W-:Y:S04]  /*1bb0*/  BSSY.RECONVERGENT B1, `(.L_x_162) ;  /* 0x0000007000017945 */ /* 0x000fe80003800200 */
[----:B------:R-:W-:Y:S05]  /*1bc0*/  @!P2 BRA `(.L_x_163) ;  /* 0x000000000014a947 */ /* 0x000fea0003800000 */
[----:B---3--:R-:W-:Y:S02]  /*1bd0*/  IMAD R15, R5, 0x100, R4 ;  /* 0x00000100050f7824 */ /* 0x008fe400078e0204 */
[----:B------:R-:W-:Y:S02]  /*1be0*/  HFMA2 R13, -RZ, RZ, 0, 0 ;  /* 0x00000000ff0d7431 */ /* 0x000fe400000001ff */
[----:B------:R-:W-:-:S04]  /*1bf0*/  VIADD R15, R15, 0x400 ;  /* 0x000004000f0f7836 */ /* 0x000fc80000000000 */
[----:B------:R-:W-:-:S05]  /*1c00*/  IMAD.WIDE.U32 R14, R15, 0x8, R2 ;  /* 0x000000080f0e7825 */ /* 0x000fca00078e0002 */
[----:B------:R4:W-:Y:S02]  /*1c10*/  REDG.E.ADD.64.STRONG.GPU desc[UR20][R14.64], R12 ;  /* 0x0000000c0e00798e */ /* 0x0009e4000c12e514 */
.L_x_163:
[----:B------:R-:W-:Y:S05]  /*1c20*/  BSYNC.RECONVERGENT B1 ;  /* 0x0000000000017941 */ /* 0x000fea0003800200 */
.L_x_162:
[----:B------:R-:W-:Y:S04]  /*1c30*/  BSSY.RECONVERGENT B1, `(.L_x_164) ;  /* 0x0000007000017945 */ /* 0x000fe80003800200 */
[----:B------:R-:W-:Y:S05]  /*1c40*/  @!P3 BRA `(.L_x_165) ;  /* 0x000000000014b947 */ /* 0x000fea0003800000 */
[----:B----4-:R-:W-:Y:S02]  /*1c50*/  IMAD R13, R5, 0x100, R4 ;  /* 0x00000100050d7824 */ /* 0x010fe400078e0204 */
[----:B------:R-:W-:Y:S02]  /*1c60*/  IMAD.MOV.U32 R7, RZ, RZ, RZ ;  /* 0x000000ffff077224 */ /* 0x000fe400078e00ff */
[----:B------:R-:W-:-:S04]  /*1c70*/  VIADD R13, R13, 0x500 ;  /* 0x000005000d0d7836 */ /* 0x000fc80000000000 */
[----:B------:R-:W-:-:S05]  /*1c80*/  IMAD.WIDE.U32 R12, R13, 0x8, R2 ;  /* 0x000000080d0c7825 */ /* 0x000fca00078e0002 */
[----:B------:R4:W-:Y:S02]  /*1c90*/  REDG.E.ADD.64.STRONG.GPU desc[UR20][R12.64], R6 ;  /* 0x000000060c00798e */ /* 0x0009e4000c12e514 */
.L_x_165:
[----:B------:R-:W-:Y:S05]  /*1ca0*/  BSYNC.RECONVERGENT B1 ;  /* 0x0000000000017941 */ /* 0x000fea0003800200 */
.L_x_164:
[----:B------:R-:W-:Y:S04]  /*1cb0*/  BSSY.RECONVERGENT B1, `(.L_x_166) ;  /* 0x0000007000017945 */ /* 0x000fe80003800200 */
[----:B------:R-:W-:Y:S05]  /*1cc0*/  @!P4 BRA `(.L_x_167) ;  /* 0x000000000014c947 */ /* 0x000fea0003800000 */
[----:B----4-:R-:W-:Y:S02]  /*1cd0*/  IMAD R7, R5, 0x100, R4 ;  /* 0x0000010005077824 */ /* 0x010fe400078e0204 */
[----:B------:R-:W-:Y:S02]  /*1ce0*/  IMAD.MOV.U32 R9, RZ, RZ, RZ ;  /* 0x000000ffff097224 */ /* 0x000fe400078e00ff */
[----:B------:R-:W-:-:S04]  /*1cf0*/  VIADD R7, R7, 0x600 ;  /* 0x0000060007077836 */ /* 0x000fc80000000000 */
[----:B------:R-:W-:-:S05]  /*1d00*/  IMAD.WIDE.U32 R6, R7, 0x8, R2 ;  /* 0x0000000807067825 */ /* 0x000fca00078e0002 */
[----:B------:R4:W-:Y:S02]  /*1d10*/  REDG.E.ADD.64.STRONG.GPU desc[UR20][R6.64], R8 ;  /* 0x000000080600798e */ /* 0x0009e4000c12e514 */
.L_x_167:
[----:B------:R-:W-:Y:S05]  /*1d20*/  BSYNC.RECONVERGENT B1 ;  /* 0x0000000000017941 */ /* 0x000fea0003800200 */
.L_x_166:
[----:B------:R-:W-:Y:S04]  /*1d30*/  BSSY.RECONVERGENT B1, `(.L_x_168) ;  /* 0x0000007000017945 */ /* 0x000fe80003800200 */
[----:B------:R-:W-:Y:S05]  /*1d40*/  @!P5 BRA `(.L_x_169) ;  /* 0x000000000014d947 */ /* 0x000fea0003800000 */
[----:B----4-:R-:W-:Y:S01]  /*1d50*/  LEA R7, R5, R4, 0x8 ;  /* 0x0000000405077211 */ /* 0x010fe200078e40ff */
[----:B------:R-:W-:-:S04]  /*1d60*/  IMAD.MOV.U32 R11, RZ, RZ, RZ ;  /* 0x000000ffff0b7224 */ /* 0x000fc800078e00ff */
[----:B------:R-:W-:-:S04]  /*1d70*/  VIADD R7, R7, 0x700 ;  /* 0x0000070007077836 */ /* 0x000fc80000000000 */
[----:B------:R-:W-:-:S05]  /*1d80*/  IMAD.WIDE.U32 R6, R7, 0x8, R2 ;  /* 0x0000000807067825 */ /* 0x000fca00078e0002 */
[----:B------:R4:W-:Y:S02]  /*1d90*/  REDG.E.ADD.64.STRONG.GPU desc[UR20][R6.64], R10 ;  /* 0x0000000a0600798e */ /* 0x0009e4000c12e514 */
.L_x_169:
[----:B------:R-:W-:Y:S05]  /*1da0*/  BSYNC.RECONVERGENT B1 ;  /* 0x0000000000017941 */ /* 0x000fea0003800200 */
.L_x_168:
[----:B------:R-:W-:-:S05]  /*1db0*/  VIADD R5, R5, 0x8 ;  /* 0x0000000805057836 */ /* 0x000fca0000000000 */
[----:B------:R-:W-:-:S13]  /*1dc0*/  ISETP.NE.AND P0, PT, R5, UR27, PT ;  /* 0x0000001b05007c0c */ /* 0x000fda000bf05270 */
[----:B------:R-:W-:Y:S05]  /*1dd0*/  @P0 BRA `(.L_x_170) ;  /* 0xfffffff800b00947 */ /* 0x000fea000383ffff */
[----:B------:R-:W-:-:S07]  /*1de0*/  IMAD.U32 R3, RZ, RZ, UR27 ;  /* 0x0000001bff037e24 */ /* 0x000fce000f8e00ff */
.L_x_153:
[----:B------:R-:W-:Y:S02]  /*1df0*/  UISETP.NE.AND UP0, UPT, UR24, URZ, UPT ;  /* 0x000000ff1800728c */ /* 0x000fe4000bf05270 */
[----:B----45:R-:W-:Y:S02]  /*1e00*/  IMAD.U32 R8, RZ, RZ, UR24 ;  /* 0x00000018ff087e24 */ /* 0x030fe4000f8e00ff */
[----:B-1----:R-:W-:-:S03]  /*1e10*/  IMAD.U32 R5, RZ, RZ, UR25 ;  /* 0x00000019ff057e24 */ /* 0x002fc6000f8e00ff */
[----:B------:R-:W-:Y:S01]  /*1e20*/  IADD3 R8, PT, PT, R8, -0x1, RZ ;  /* 0xffffffff08087810 */ /* 0x000fe20007ffe0ff */
[----:B------:R-:W-:Y:S01]  /*1e30*/  VIADD R5, R5, 0xffffffff ;  /* 0xffffffff05057836 */ /* 0x000fe20000000000 */
[----:B------:R-:W-:Y:S06]  /*1e40*/  BRA.U !UP0, `(.L_x_171) ;  /* 0x0000000508707547 */ /* 0x000fec000b800000 */
[----:B------:R-:W-:-:S13]  /*1e50*/  ISETP.GE.U32.AND P0, PT, R8, 0x3, PT ;  /* 0x000000030800780c */ /* 0x000fda0003f06070 */
[----:B------:R-:W-:Y:S05]  /*1e60*/  @!P0 BRA `(.L_x_172) ;  /* 0x0000000000bc8947 */ /* 0x000fea0003800000 */
[----:B------:R-:W-:Y:S01]  /*1e70*/  IMAD R7, R3, 0x400, R0 ;  /* 0x0000040003077824 */ /* 0x000fe200078e0200 */
[----:B------:R-:W-:Y:S04]  /*1e80*/  BSSY.RECONVERGENT B1, `(.L_x_173) ;  /* 0x000000f000017945 */ /* 0x000fe80003800200 */
[----:B------:R-:W1:Y:S04]  /*1e90*/  LDS R12, [R7] ;  /* 0x00000000070c7984 */ /* 0x000e680000000800 */
[----:B------:R-:W4:Y:S04]  /*1ea0*/  LDS R9, [R7+0x400] ;  /* 0x0004000007097984 */ /* 0x000f280000000800 */
[----:B------:R-:W5:Y:S04]  /*1eb0*/  LDS R6, [R7+0x800] ;  /* 0x0008000007067984 */ /* 0x000f680000000800 */
[----:B------:R-:W0:Y:S01]  /*1ec0*/  LDS R2, [R7+0xc00] ;  /* 0x000c000007027984 */ /* 0x000e220000000800 */
[----:B-1----:R-:W-:-:S02]  /*1ed0*/  ISETP.NE.AND P0, PT, R12, RZ, PT ;  /* 0x000000ff0c00720c */ /* 0x002fc40003f05270 */
[----:B----4-:R-:W-:Y:S02]  /*1ee0*/  ISETP.NE.AND P1, PT, R9, RZ, PT ;  /* 0x000000ff0900720c */ /* 0x010fe40003f25270 */
[----:B-----5:R-:W-:Y:S02]  /*1ef0*/  ISETP.NE.AND P2, PT, R6, RZ, PT ;  /* 0x000000ff0600720c */ /* 0x020fe40003f45270 */
[----:B0-----:R-:W-:-:S07]  /*1f00*/  ISETP.NE.AND P3, PT, R2, RZ, PT ;  /* 0x000000ff0200720c */ /* 0x001fce0003f65270 */
[----:B------:R-:W-:Y:S06]  /*1f10*/  @!P0 BRA `(.L_x_174) ;  /* 0x0000000000148947 */ /* 0x000fec0003800000 */
[----:B------:R-:W0:Y:S01]  /*1f20*/  LDC.64 R10, c[0x0][0x380] ;  /* 0x0000e000ff0a7b82 */ /* 0x000e220000000a00 */
[----:B------:R-:W-:Y:S02]  /*1f30*/  IMAD R7, R3, 0x100, R4 ;  /* 0x0000010003077824 */ /* 0x000fe400078e0204 */
[----:B------:R-:W-:Y:S02]  /*1f40*/  IMAD.MOV.U32 R13, RZ, RZ, RZ ;  /* 0x000000ffff0d7224 */ /* 0x000fe400078e00ff */
[----:B0-----:R-:W-:-:S05]  /*1f50*/  IMAD.WIDE.U32 R10, R7, 0x8, R10 ;  /* 0x00000008070a7825 */ /* 0x001fca00078e000a */
[----:B------:R0:W-:Y:S02]  /*1f60*/  REDG.E.ADD.64.STRONG.GPU desc[UR20][R10.64], R12 ;  /* 0x0000000c0a00798e */ /* 0x0001e4000c12e514 */
.L_x_174:
[----:B------:R-:W-:Y:S05]  /*1f70*/  BSYNC.RECONVERGENT B1 ;  /* 0x0000000000017941 */ /* 0x000fea0003800200 */
.L_x_173:
[----:B------:R-:W-:Y:S04]  /*1f80*/  BSSY.RECONVERGENT B1, `(.L_x_175) ;  /* 0x0000009000017945 */ /* 0x000fe80003800200 */
[----:B------:R-:W-:Y:S05]  /*1f90*/  @!P1 BRA `(.L_x_176) ;  /* 0x00000000001c9947 */ /* 0x000fea0003800000 */
[----:B0-----:R-:W0:Y:S01]  /*1fa0*/  LDC.64 R10, c[0x0][0x380] ;  /* 0x0000e000ff0a7b82 */ /* 0x001e220000000a00 */
[----:B------:R-:W-:Y:S01]  /*1fb0*/  IMAD R7, R3, 0x100, R4 ;  /* 0x0000010003077824 */ /* 0x000fe200078e0204 */
[----:B------:R-:W-:Y:S01]  /*1fc0*/  MOV R12, R9 ;  /* 0x00000009000c7202 */ /* 0x000fe20000000f00 */
[----:B------:R-:W-:Y:S02]  /*1fd0*/  IMAD.MOV.U32 R13, RZ, RZ, RZ ;  /* 0x000000ffff0d7224 */ /* 0x000fe400078e00ff */
[----:B------:R-:W-:-:S04]  /*1fe0*/  VIADD R7, R7, 0x100 ;  /* 0x0000010007077836 */ /* 0x000fc80000000000 */
[----:B0-----:R-:W-:-:S05]  /*1ff0*/  IMAD.WIDE.U32 R10, R7, 0x8, R10 ;  /* 0x00000008070a7825 */ /* 0x001fca00078e000a */
[----:B------:R1:W-:Y:S02]  /*2000*/  REDG.E.ADD.64.STRONG.GPU desc[UR20][R10.64], R12 ;  /* 0x0000000c0a00798e */ /* 0x0003e4000c12e514 */
.L_x_176:
[----:B------:R-:W-:Y:S05]  /*2010*/  BSYNC.RECONVERGENT B1 ;  /* 0x0000000000017941 */ /* 0x000fea0003800200 */
.L_x_175:
[----:B------:R-:W-:Y:S04]  /*2020*/  BSSY.RECONVERGENT B1, `(.L_x_177) ;  /* 0x0000008000017945 */ /* 0x000fe80003800200 */
[----:B------:R-:W-:Y:S05]  /*2030*/  @!P2 BRA `(.L_x_178) ;  /* 0x000000000018a947 */ /* 0x000fea0003800000 */
[----:B01----:R-:W0:Y:S01]  /*2040*/  LDC.64 R10, c[0x0][0x380] ;  /* 0x0000e000ff0a7b82 */ /* 0x003e220000000a00 */
[----:B------:R-:W-:-:S04]  /*2050*/  IMAD R7, R3, 0x100, R4 ;  /* 0x0000010003077824 */ /* 0x000fc800078e0204 */
[----:B------:R-:W-:-:S04]  /*2060*/  VIADD R7, R7, 0x200 ;  /* 0x0000020007077836 */ /* 0x000fc80000000000 */
[----:B0-----:R-:W-:-:S04]  /*2070*/  IMAD.WIDE.U32 R10, R7, 0x8, R10 ;  /* 0x00000008070a7825 */ /* 0x001fc800078e000a */
[----:B------:R-:W-:-:S05]  /*2080*/  IMAD.MOV.U32 R7, RZ, RZ, RZ ;  /* 0x000000ffff077224 */ /* 0x000fca00078e00ff */
[----:B------:R4:W-:Y:S02]  /*2090*/  REDG.E.ADD.64.STRONG.GPU desc[UR20][R10.64], R6 ;  /* 0x000000060a00798e */ /* 0x0009e4000c12e514 */
.L_x_178:
[----:B------:R-:W-:Y:S05]  /*20a0*/  BSYNC.RECONVERGENT B1 ;  /* 0x0000000000017941 */ /* 0x000fea0003800200 */
.L_x_177:
[----:B------:R-:W-:Y:S04]  /*20b0*/  BSSY.RECONVERGENT B1, `(.L_x_179) ;  /* 0x0000009000017945 */ /* 0x000fe80003800200 */
[----:B------:R-:W-:Y:S05]  /*20c0*/  @!P3 BRA `(.L_x_180) ;  /* 0x00000000001cb947 */ /* 0x000fea0003800000 */
[----:B----4-:R-:W4:Y:S01]  /*20d0*/  LDC.64 R6, c[0x0][0x380] ;  /* 0x0000e000ff067b82 */ /* 0x010f220000000a00 */
[----:B------:R-:W-:Y:S01]  /*20e0*/  IMAD R9, R3, 0x100, R4 ;  /* 0x0000010003097824 */ /* 0x000fe200078e0204 */
[----:B01----:R-:W-:Y:S01]  /*20f0*/  MOV R10, R2 ;  /* 0x00000002000a7202 */ /* 0x003fe20000000f00 */
[----:B------:R-:W-:Y:S02]  /*2100*/  IMAD.MOV.U32 R11, RZ, RZ, RZ ;  /* 0x000000ffff0b7224 */ /* 0x000fe400078e00ff */
[----:B------:R-:W-:-:S04]  /*2110*/  VIADD R9, R9, 0x300 ;  /* 0x0000030009097836 */ /* 0x000fc80000000000 */
[----:B----4-:R-:W-:-:S05]  /*2120*/  IMAD.WIDE.U32 R6, R9, 0x8, R6 ;  /* 0x0000000809067825 */ /* 0x010fca00078e0006 */
[----:B------:R0:W-:Y:S02]  /*2130*/  REDG.E.ADD.64.STRONG.GPU desc[UR20][R6.64], R10 ;  /* 0x0000000a0600798e */ /* 0x0001e4000c12e514 */
.L_x_180:
[----:B------:R-:W-:Y:S05]  /*2140*/  BSYNC.RECONVERGENT B1 ;  /* 0x0000000000017941 */ /* 0x000fea0003800200 */
.L_x_179:
[----:B------:R-:W-:-:S07]  /*2150*/  VIADD R3, R3, 0x4 ;  /* 0x0000000403037836 */ /* 0x000fce0000000000 */
.L_x_172:
[----:B------:R-:W-:Y:S01]  /*2160*/  UISETP.NE.AND UP0, UPT, UR25, URZ, UPT ;  /* 0x000000ff1900728c */ /* 0x000fe2000bf05270 */
[----:B------:R-:W-:Y:S08]  /*2170*/  BSSY.RECONVERGENT B1, `(.L_x_171) ;  /* 0x0000029000017945 */ /* 0x000ff00003800200 */
[----:B------:R-:W-:Y:S05]  /*2180*/  BRA.U !UP0, `(.L_x_181) ;  /* 0x00000001089c7547 */ /* 0x000fea000b800000 */
[----:B------:R-:W-:-:S13]  /*2190*/  ISETP.NE.AND P0, PT, R5, RZ, PT ;  /* 0x000000ff0500720c */ /* 0x000fda0003f05270 */
[----:B------:R-:W-:Y:S05]  /*21a0*/  @!P0 BRA `(.L_x_182) ;  /* 0x0000000000648947 */ /* 0x000fea0003800000 */
[----:B0---4-:R-:W-:Y:S01]  /*21b0*/  IMAD R6, R3, 0x400, R0 ;  /* 0x0000040003067824 */ /* 0x011fe200078e0200 */
[----:B------:R-:W-:Y:S04]  /*21c0*/  BSSY.RECONVERGENT B2, `(.L_x_183) ;  /* 0x000000c000027945 */ /* 0x000fe80003800200 */
[----:B------:R-:W0:Y:S04]  /*21d0*/  LDS R2, [R6] ;  /* 0x0000000006027984 */ /* 0x000e280000000800 */
[----:B------:R-:W4:Y:S01]  /*21e0*/  LDS R9, [R6+0x400] ;  /* 0x0004000006097984 */ /* 0x000f220000000800 */
[----:B0-----:R-:W-:-:S02]  /*21f0*/  ISETP.NE.AND P0, PT, R2, RZ, PT ;  /* 0x000000ff0200720c */ /* 0x001fc40003f05270 */
[----:B----4-:R-:W-:-:S11]  /*2200*/  ISETP.NE.AND P1, PT, R9, RZ, PT ;  /* 0x000000ff0900720c */ /* 0x010fd60003f25270 */
[----:B------:R-:W-:Y:S05]  /*2210*/  @!P0 BRA `(.L_x_184) ;  /* 0x0000000000188947 */ /* 0x000fea0003800000 */
[----:B------:R-:W0:Y:S01]  /*2220*/  LDC.64 R6, c[0x0][0x380] ;  /* 0x0000e000ff067b82 */ /* 0x000e220000000a00 */
[----:B-1----:R-:W-:-:S04]  /*2230*/  IMAD R11, R3, 0x100, R4 ;  /* 0x00000100030b7824 */ /* 0x002fc800078e0204 */
[----:B0-----:R-:W-:-:S04]  /*2240*/  IMAD.WIDE.U32 R10, R11, 0x8, R6 ;  /* 0x000000080b0a7825 */ /* 0x001fc800078e0006 */
[----:B------:R-:W-:Y:S02]  /*2250*/  IMAD.MOV.U32 R6, RZ, RZ, R2 ;  /* 0x000000ffff067224 */ /* 0x000fe400078e0002 */
[----:B------:R-:W-:-:S05]  /*2260*/  IMAD.MOV.U32 R7, RZ, RZ, RZ ;  /* 0x000000ffff077224 */ /* 0x000fca00078e00ff */
[----:B------:R0:W-:Y:S02]  /*2270*/  REDG.E.ADD.64.STRONG.GPU desc[UR20][R10.64], R6 ;  /* 0x000000060a00798e */ /* 0x0001e4000c12e514 */
.L_x_184:
[----:B------:R-:W-:Y:S05]  /*2280*/  BSYNC.RECONVERGENT B2 ;  /* 0x0000000000027941 */ /* 0x000fea0003800200 */
.L_x_183:
[----:B------:R-:W-:Y:S04]  /*2290*/  BSSY.RECONVERGENT B2, `(.L_x_185) ;  /* 0x0000009000027945 */ /* 0x000fe80003800200 */
[----:B------:R-:W-:Y:S05]  /*22a0*/  @!P1 BRA `(.L_x_186) ;  /* 0x00000000001c9947 */ /* 0x000fea0003800000 */
[----:B0-----:R-:W0:Y:S01]  /*22b0*/  LDC.64 R6, c[0x0][0x380] ;  /* 0x0000e000ff067b82 */ /* 0x001e220000000a00 */
[----:B------:R-:W-:-:S05]  /*22c0*/  LEA R2, R3, R4, 0x8 ;  /* 0x0000000403027211 */ /* 0x000fca00078e40ff */
[----:B-1----:R-:W-:-:S04]  /*22d0*/  VIADD R11, R2, 0x100 ;  /* 0x00000100020b7836 */ /* 0x002fc80000000000 */
[----:B0-----:R-:W-:-:S04]  /*22e0*/  IMAD.WIDE.U32 R10, R11, 0x8, R6 ;  /* 0x000000080b0a7825 */ /* 0x001fc800078e0006 */
[----:B------:R-:W-:Y:S02]  /*22f0*/  IMAD.MOV.U32 R6, RZ, RZ, R9 ;  /* 0x000000ffff067224 */ /* 0x000fe400078e0009 */
[----:B------:R-:W-:-:S05]  /*2300*/  IMAD.MOV.U32 R7, RZ, RZ, RZ ;  /* 0x000000ffff077224 */ /* 0x000fca00078e00ff */
[----:B------:R4:W-:Y:S02]  /*2310*/  REDG.E.ADD.64.STRONG.GPU desc[UR20][R10.64], R6 ;  /* 0x000000060a00798e */ /* 0x0009e4000c12e514 */
.L_x_186:
[----:B------:R-:W-:Y:S05]  /*2320*/  BSYNC.RECONVERGENT B2 ;  /* 0x0000000000027941 */ /* 0x000fea0003800200 */
.L_x_185:
[----:B------:R-:W-:-:S07]  /*2330*/  VIADD R3, R3, 0x2 ;  /* 0x0000000203037836 */ /* 0x000fce0000000000 */
.L_x_182:
[----:B------:R-:W-:-:S09]  /*2340*/  UISETP.NE.AND UP0, UPT, UR9, URZ, UPT ;  /* 0x000000ff0900728c */ /* 0x000fd2000bf05270 */
[----:B------:R-:W-:Y:S05]  /*2350*/  BRA.U !UP0, `(.L_x_181) ;  /* 0x0000000108287547 */ /* 0x000fea000b800000 */
[----:B------:R-:W-:-:S05]  /*2360*/  IMAD R2, R3, 0x400, R0 ;  /* 0x0000040003027824 */ /* 0x000fca00078e0200 */
[----:B------:R-:W5:Y:S02]  /*2370*/  LDS R9, [R2] ;  /* 0x0000000002097984 */ /* 0x000f640000000800 */
[----:B-----5:R-:W-:-:S13]  /*2380*/  ISETP.NE.AND P0, PT, R9, RZ, PT ;  /* 0x000000ff0900720c */ /* 0x020fda0003f05270 */
[----:B------:R-:W-:Y:S05]  /*2390*/  @!P0 BRA `(.L_x_181) ;  /* 0x0000000000188947 */ /* 0x000fea0003800000 */
[----:B0---4-:R-:W0:Y:S01]  /*23a0*/  LDC.64 R6, c[0x0][0x380] ;  /* 0x0000e000ff067b82 */ /* 0x011e220000000a00 */
[----:B------:R-:W-:-:S04]  /*23b0*/  IMAD R3, R3, 0x100, R4 ;  /* 0x0000010003037824 */ /* 0x000fc800078e0204 */
[----:B0-----:R-:W-:Y:S01]  /*23c0*/  IMAD.WIDE.U32 R2, R3, 0x8, R6 ;  /* 0x0000000803027825 */ /* 0x001fe200078e0006 */
[----:B------:R-:W-:-:S03]  /*23d0*/  MOV R6, R9 ;  /* 0x0000000900067202 */ /* 0x000fc60000000f00 */
[----:B------:R-:W-:-:S05]  /*23e0*/  IMAD.MOV.U32 R7, RZ, RZ, RZ ;  /* 0x000000ffff077224 */ /* 0x000fca00078e00ff */
[----:B------:R0:W-:Y:S02]  /*23f0*/  REDG.E.ADD.64.STRONG.GPU desc[UR20][R2.64], R6 ;  /* 0x000000060200798e */ /* 0x0001e4000c12e514 */
.L_x_181:
[----:B------:R-:W-:Y:S05]  /*2400*/  BSYNC.RECONVERGENT B1 ;  /* 0x0000000000017941 */ /* 0x000fea0003800200 */
.L_x_171:
[----:B------:R-:W-:-:S13]  /*2410*/  ISETP.GT.U32.AND P0, PT, R4, 0x7f, PT ;  /* 0x0000007f0400780c */ /* 0x000fda0003f04070 */
[----:B------:R-:W-:Y:S05]  /*2420*/  @P0 BRA `(.L_x_152) ;  /* 0x0000000800900947 */ /* 0x000fea0003800000 */
[----:B------:R-:W-:Y:S01]  /*2430*/  UISETP.GE.U32.AND UP0, UPT, UR22, 0x7, UPT ;  /* 0x000000071600788c */ /* 0x000fe2000bf06070 */
[----:B0-----:R-:W-:-:S08]  /*2440*/  IMAD.MOV.U32 R3, RZ, RZ, RZ ;  /* 0x000000ffff037224 */ /* 0x001fd000078e00ff */
[----:B------:R-:W-:Y:S05]  /*2450*/  BRA.U !UP0, `(.L_x_187) ;  /* 0x0000000508147547 */ /* 0x000fea000b800000 */
[----:B------:R-:W0:Y:S01]  /*2460*/  LDC.64 R2, c[0x0][0x380] ;  /* 0x0000e000ff027b82 */ /* 0x000e220000000a00 */
[----:B------:R-:W-:-:S07]  /*2470*/  IMAD.MOV.U32 R9, RZ, RZ, RZ ;  /* 0x000000ffff097224 */ /* 0x000fce00078e00ff */
.L_x_204:
[C---:B01--4-:R-:W-:Y:S01]  /*2480*/  IMAD R11, R9.reuse, 0x400, R0 ;  /* 0x00000400090b7824 */ /* 0x053fe200078e0200 */
[----:B------:R-:W-:Y:S01]  /*2490*/  BSSY.RECONVERGENT B1, `(.L_x_188) ;  /* 0x0000011000017945 */ /* 0x000fe20003800200 */
[C---:B--23--:R-:W-:Y:S02]  /*24a0*/  IMAD R7, R9.reuse, 0x100, R4 ;  /* 0x0000010009077824 */ /* 0x04cfe400078e0204 */
[----:B------:R-:W-:Y:S01]  /*24b0*/  VIADD R9, R9, 0x8 ;  /* 0x0000000809097836 */ /* 0x000fe20000000000 */
[----:B---3--:R-:W1:Y:S01]  /*24c0*/  LDS R14, [R11+0x200] ;  /* 0x000200000b0e7984 */ /* 0x008e620000000800 */
[----:B0-----:R-:W-:-:S03]  /*24d0*/  IMAD.WIDE.U32 R6, R7, 0x8, R2 ;  /* 0x0000000807067825 */ /* 0x001fc600078e0002 */
[----:B------:R-:W0:Y:S04]  /*24e0*/  LDS R13, [R11+0x600] ;  /* 0x000600000b0d7984 */ /* 0x000e280000000800 */
[----:B--2---:R2:W3:Y:S04]  /*24f0*/  LDS R17, [R11+0xa00] ;  /* 0x000a00000b117984 */ /* 0x0044e80000000800 */
[----:B------:R2:W4:Y:S04]  /*2500*/  LDS R18, [R11+0xe00] ;  /* 0x000e00000b127984 */ /* 0x0005280000000800 */
[----:B------:R2:W2:Y:S04]  /*2510*/  LDS R19, [R11+0x1200] ;  /* 0x001200000b137984 */ /* 0x0004a80000000800 */
[----:B------:R0:W2:Y:S04]  /*2520*/  LDS R16, [R11+0x1600] ;  /* 0x001600000b107984 */ /* 0x0000a80000000800 */
[----:B------:R0:W2:Y:S04]  /*2530*/  LDS R12, [R11+0x1a00] ;  /* 0x001a00000b0c7984 */ /* 0x0000a80000000800 */
[----:B------:R0:W2:Y:S01]  /*2540*/  LDS R10, [R11+0x1e00] ;  /* 0x001e00000b0a7984 */ /* 0x0000a20000000800 */
[----:B-1----:R-:W-:-:S02]  /*2550*/  ISETP.NE.AND P0, PT, R14, RZ, PT ;  /* 0x000000ff0e00720c */ /* 0x002fc40003f05270 */
[----:B0-----:R-:W-:-:S11]  /*2560*/  ISETP.NE.AND P1, PT, R13, RZ, PT ;  /* 0x000000ff0d00720c */ /* 0x001fd60003f25270 */
[----:B---34-:R-:W-:Y:S05]  /*2570*/  @!P0 BRA `(.L_x_189) ;  /* 0x0000000000088947 */ /* 0x018fea0003800000 */
[----:B------:R-:W-:-:S05]  /*2580*/  HFMA2 R15, -RZ, RZ, 0, 0 ;  /* 0x00000000ff0f7431 */ /* 0x000fca00000001ff */
[----:B------:R0:W-:Y:S02]  /*2590*/  REDG.E.ADD.64.STRONG.GPU desc[UR20][R6.64+0x400], R14 ;  /* 0x0004000e0600798e */ /* 0x0001e4000c12e514 */
.L_x_189:
[----:B------:R-:W-:Y:S05]  /*25a0*/  BSYNC.RECONVERGENT B1 ;  /* 0x0000000000017941 */ /* 0x000fea0003800200 */
.L_x_188:
[----:B------:R-:W-:Y:S04]  /*25b0*/  BSSY.RECONVERGENT B1, `(.L_x_190) ;  /* 0x0000005000017945 */ /* 0x000fe80003800200 */
[----:B------:R-:W-:Y:S05]  /*25c0*/  @!P1 BRA `(.L_x_191) ;  /* 0x00000000000c9947 */ /* 0x000fea0003800000 */
[----:B0-----:R-:W-:Y:S02]  /*25d0*/  IMAD.MOV.U32 R14, RZ, RZ, R13 ;  /* 0x000000ffff0e7224 */ /* 0x001fe400078e000d */
[----:B------:R-:W-:-:S05]  /*25e0*/  IMAD.MOV.U32 R15, RZ, RZ, RZ ;  /* 0x000000ffff0f7224 */ /* 0x000fca00078e00ff */
[----:B------:R1:W-:Y:S02]  /*25f0*/  REDG.E.ADD.64.STRONG.GPU desc[UR20][R6.64+0xc00], R14 ;  /* 0x000c000e0600798e */ /* 0x0003e4000c12e514 */
.L_x_191:
[----:B------:R-:W-:Y:S05]  /*2600*/  BSYNC.RECONVERGENT B1 ;  /* 0x0000000000017941 */ /* 0x000fea0003800200 */
.L_x_190:
[----:B------:R-:W-:Y:S01]  /*2610*/  ISETP.NE.AND P6, PT, R17, RZ, PT ;  /* 0x000000ff1100720c */ /* 0x000fe20003fc5270 */
[----:B------:R-:W-:Y:S01]  /*2620*/  BSSY.RECONVERGENT B1, `(.L_x_192) ;  /* 0x000000b000017945 */ /* 0x000fe20003800200 */
[----:B------:R-:W-:Y:S02]  /*2630*/  ISETP.NE.AND P0, PT, R9, UR27, PT ;  /* 0x0000001b09007c0c */ /* 0x000fe4000bf05270 */
[----:B------:R-:W-:Y:S02]  /*2640*/  ISETP.NE.AND P1, PT, R18, RZ, PT ;  /* 0x000000ff1200720c */ /* 0x000fe40003f25270 */
[----:B--2---:R-:W-:Y:S02]  /*2650*/  ISETP.NE.AND P2, PT, R19, RZ, PT ;  /* 0x000000ff1300720c */ /* 0x004fe40003f45270 */
[----:B------:R-:W-:Y:S02]  /*2660*/  ISETP.NE.AND P3, PT, R16, RZ, PT ;  /* 0x000000ff1000720c */ /* 0x000fe40003f65270 */
[----:B------:R-:W-:-:S02]  /*2670*/  ISETP.NE.AND P4, PT, R12, RZ, PT ;  /* 0x000000ff0c00720c */ /* 0x000fc40003f85270 */
[----:B------:R-:W-:Y:S01]  /*2680*/  ISETP.NE.AND P5, PT, R10, RZ, PT ;  /* 0x000000ff0a00720c */ /* 0x000fe20003fa5270 */
[----:B------:R-:W-:-:S12]  /*2690*/  @!P6 BRA `(.L_x_193) ;  /* 0x00000000000ce947 */ /* 0x000fd80003800000 */
[----:B01----:R-:W-:Y:S02]  /*26a0*/  IMAD.MOV.U32 R14, RZ, RZ, R17 ;  /* 0x000000ffff0e7224 */ /* 0x003fe400078e0011 */
[----:B------:R-:W-:-:S05]  /*26b0*/  IMAD.MOV.U32 R15, RZ, RZ, RZ ;  /* 0x000000ffff0f7224 */ /* 0x000fca00078e00ff */
[----:B------:R2:W-:Y:S02]  /*26c0*/  REDG.E.ADD.64.STRONG.GPU desc[UR20][R6.64+0x1400], R14 ;  /* 0x0014000e0600798e */ /* 0x0005e4000c12e514 */
.L_x_193:
[----:B------:R-:W-:Y:S05]  /*26d0*/  BSYNC.RECONVERGENT B1 ;  /* 0x0000000000017941 */ /* 0x000fea0003800200 */
.L_x_192:
[----:B------:R-:W-:Y:S04]  /*26e0*/  BSSY.RECONVERGENT B1, `(.L_x_194) ;  /* 0x0000005000017945 */ /* 0x000fe80003800200 */
[----:B------:R-:W-:Y:S05]  /*26f0*/  @!P1 BRA `(.L_x_195) ;  /* 0x00000000000c9947 */ /* 0x000fea0003800000 */
[----:B012---:R-:W-:Y:S02]  /*2700*/  IMAD.MOV.U32 R14, RZ, RZ, R18 ;  /* 0x000000ffff0e7224 */ /* 0x007fe400078e0012 */
[----:B------:R-:W-:-:S05]  /*2710*/  IMAD.MOV.U32 R15, RZ, RZ, RZ ;  /* 0x000000ffff0f7224 */ /* 0x000fca00078e00ff */
[----:B------:R3:W-:Y:S02]  /*2720*/  REDG.E.ADD.64.STRONG.GPU desc[UR20][R6.64+0x1c00], R14 ;  /* 0x001c000e0600798e */ /* 0x0007e4000c12e514 */
.L_x_195:
[----:B------:R-:W-:Y:S05]  /*2730*/  BSYNC.RECONVERGENT B1 ;  /* 0x0000000000017941 */ /* 0x000fea0003800200 */
.L_x_194:
[----:B------:R-:W-:Y:S04]  /*2740*/  BSSY.RECONVERGENT B1, `(.L_x_196) ;  /* 0x0000005000017945 */ /* 0x000fe80003800200 */
[----:B------:R-:W-:Y:S05]  /*2750*/  @!P2 BRA `(.L_x_197) ;  /* 0x00000000000ca947 */ /* 0x000fea0003800000 */
[----:B0123--:R-:W-:Y:S01]  /*2760*/  MOV R14, R19 ;  /* 0x00000013000e7202 */ /* 0x00ffe20000000f00 */
[----:B------:R-:W-:-:S05]  /*2770*/  IMAD.MOV.U32 R15, RZ, RZ, RZ ;  /* 0x000000ffff0f7224 */ /* 0x000fca00078e00ff */
[----:B------:R4:W-:Y:S02]  /*2780*/  REDG.E.ADD.64.STRONG.GPU desc[UR20][R6.64+0x2400], R14 ;  /* 0x0024000e0600798e */ /* 0x0009e4000c12e514 */
.L_x_197:
[----:B------:R-:W-:Y:S05]  /*2790*/  BSYNC.RECONVERGENT B1 ;  /* 0x0000000000017941 */ /* 0x000fea0003800200 */
.L_x_196:
[----:B------:R-:W-:Y:S04]  /*27a0*/  BSSY.RECONVERGENT B1, `(.L_x_198) ;  /* 0x0000004000017945 */ /* 0x000fe80003800200 */
[----:B------:R-:W-:Y:S05]  /*27b0*/  @!P3 BRA `(.L_x_199) ;  /* 0x000000000008b947 */ /* 0x000fea0003800000 */
[----:B------:R-:W-:-:S05]  /*27c0*/  IMAD.MOV.U32 R17, RZ, RZ, RZ ;  /* 0x000000ffff117224 */ /* 0x000fca00078e00ff */
[----:B------:R0:W-:Y:S02]  /*27d0*/  REDG.E.ADD.64.STRONG.GPU desc[UR20][R6.64+0x2c00], R16 ;  /* 0x002c00100600798e */ /* 0x0001e4000c12e514 */
.L_x_199:
[----:B------:R-:W-:Y:S05]  /*27e0*/  BSYNC.RECONVERGENT B1 ;  /* 0x0000000000017941 */ /* 0x000fea0003800200 */
.L_x_198:
[----:B------:R-:W-:Y:S04]  /*27f0*/  BSSY.RECONVERGENT B1, `(.L_x_200) ;  /* 0x0000004000017945 */ /* 0x000fe80003800200 */
[----:B------:R-:W-:Y:S05]  /*2800*/  @!P4 BRA `(.L_x_201) ;  /* 0x000000000008c947 */ /* 0x000fea0003800000 */
[----:B------:R-:W-:-:S05]  /*2810*/  IMAD.MOV.U32 R13, RZ, RZ, RZ ;  /* 0x000000ffff0d7224 */ /* 0x000fca00078e00ff */
[----:B------:R0:W-:Y:S02]  /*2820*/  REDG.E.ADD.64.STRONG.GPU desc[UR20][R6.64+0x3400], R12 ;  /* 0x0034000c0600798e */ /* 0x0001e4000c12e514 */
.L_x_201:
[----:B------:R-:W-:Y:S05]  /*2830*/  BSYNC.RECONVERGENT B1 ;  /* 0x0000000000017941 */ /* 0x000fea0003800200 */
.L_x_200:
[----:B------:R-:W-:Y:S04]  /*2840*/  BSSY.RECONVERGENT B1, `(.L_x_202) ;  /* 0x0000004000017945 */ /* 0x000fe80003800200 */
[----:B------:R-:W-:Y:S05]  /*2850*/  @!P5 BRA `(.L_x_203) ;  /* 0x000000000008d947 */ /* 0x000fea0003800000 */
[----:B------:R-:W-:-:S05]  /*2860*/  IMAD.MOV.U32 R11, RZ, RZ, RZ ;  /* 0x000000ffff0b7224 */ /* 0x000fca00078e00ff */
[----:B------:R0:W-:Y:S02]  /*2870*/  REDG.E.ADD.64.STRONG.GPU desc[UR20][R6.64+0x3c00], R10 ;  /* 0x003c000a0600798e */ /* 0x0001e4000c12e514 */
.L_x_203:
[----:B------:R-:W-:Y:S05]  /*2880*/  BSYNC.RECONVERGENT B1 ;  /* 0x0000000000017941 */ /* 0x000fea0003800200 */
.L_x_202:
[----:B------:R-:W-:Y:S05]  /*2890*/  @P0 BRA `(.L_x_204) ;  /* 0xfffffff800f80947 */ /* 0x000fea000383ffff */
[----:B------:R-:W-:-:S07]  /*28a0*/  IMAD.U32 R3, RZ, RZ, UR27 ;  /* 0x0000001bff037e24 */ /* 0x000fce000f8e00ff */
.L_x_187:
[----:B------:R-:W-:-:S09]  /*28b0*/  UISETP.NE.AND UP0, UPT, UR24, URZ, UPT ;  /* 0x000000ff1800728c */ /* 0x000fd2000bf05270 */
[----:B------:R-:W-:Y:S05]  /*28c0*/  BRA.U !UP0, `(.L_x_152) ;  /* 0x0000000508687547 */ /* 0x000fea000b800000 */
[----:B------:R-:W-:-:S13]  /*28d0*/  ISETP.GE.U32.AND P0, PT, R8, 0x3, PT ;  /* 0x000000030800780c */ /* 0x000fda0003f06070 */
[----:B------:R-:W-:Y:S05]  /*28e0*/  @!P0 BRA `(.L_x_205) ;  /* 0x0000000000bc8947 */ /* 0x000fea0003800000 */
[----:B01234-:R-:W-:Y:S01]  /*28f0*/  IMAD R7, R3, 0x400, R0 ;  /* 0x0000040003077824 */ /* 0x01ffe200078e0200 */
[----:B------:R-:W-:Y:S04]  /*2900*/  BSSY.RECONVERGENT B1, `(.L_x_206) ;  /* 0x000000f000017945 */ /* 0x000fe80003800200 */
[----:B------:R-:W0:Y:S04]  /*2910*/  LDS R10, [R7+0x200] ;  /* 0x00020000070a7984 */ /* 0x000e280000000800 */
[----:B------:R-:W1:Y:S04]  /*2920*/  LDS R12, [R7+0x600] ;  /* 0x00060000070c7984 */ /* 0x000e680000000800 */
[----:B------:R-:W2:Y:S04]  /*2930*/  LDS R6, [R7+0xa00] ;  /* 0x000a000007067984 */ /* 0x000ea80000000800 */
[----:B------:R-:W3:Y:S01]  /*2940*/  LDS R2, [R7+0xe00] ;  /* 0x000e000007027984 */ /* 0x000ee20000000800 */
[----:B0-----:R-:W-:-:S02]  /*2950*/  ISETP.NE.AND P0, PT, R10, RZ, PT ;  /* 0x000000ff0a00720c */ /* 0x001fc40003f05270 */
[----:B-1----:R-:W-:Y:S02]  /*2960*/  ISETP.NE.AND P1, PT, R12, RZ, PT ;  /* 0x000000ff0c00720c */ /* 0x002fe40003f25270 */
[----:B--2---:R-:W-:Y:S02]  /*2970*/  ISETP.NE.AND P2, PT, R6, RZ, PT ;  /* 0x000000ff0600720c */ /* 0x004fe40003f45270 */
[----:B---3--:R-:W-:-:S07]  /*2980*/  ISETP.NE.AND P3, PT, R2, RZ, PT ;  /* 0x000000ff0200720c */ /* 0x008fce0003f65270 */
[----:B------:R-:W-:Y:S06]  /*2990*/  @!P0 BRA `(.L_x_207) ;  /* 0x0000000000148947 */ /* 0x000fec0003800000 */
[----:B------:R-:W0:Y:S01]  /*29a0*/  LDC.64 R8, c[0x0][0x380] ;  /* 0x0000e000ff087b82 */ /* 0x000e220000000a00 */
[----:B------:R-:W-:Y:S01]  /*29b0*/  LEA R7, R3, R4, 0x8 ;  /* 0x0000000403077211 */ /* 0x000fe200078e40ff */
[----:B------:R-:W-:-:S04]  /*29c0*/  IMAD.MOV.U32 R11, RZ, RZ, RZ ;  /* 0x000000ffff0b7224 */ /* 0x000fc800078e00ff */
[----:B0-----:R-:W-:-:S05]  /*29d0*/  IMAD.WIDE.U32 R8, R7, 0x8, R8 ;  /* 0x0000000807087825 */ /* 0x001fca00078e0008 */
[----:B------:R0:W-:Y:S02]  /*29e0*/  REDG.E.ADD.64.STRONG.GPU desc[UR20][R8.64+0x400], R10 ;  /* 0x0004000a0800798e */ /* 0x0001e4000c12e514 */
.L_x_207:
[----:B------:R-:W-:Y:S05]  /*29f0*/  BSYNC.RECONVERGENT B1 ;  /* 0x0000000000017941 */ /* 0x000fea0003800200 */
.L_x_206:
[----:B------:R-:W-:Y:S04]  /*2a00*/  BSSY.RECONVERGENT B1, `(.L_x_208) ;  /* 0x0000009000017945 */ /* 0x000fe80003800200 */
[----:B------:R-:W-:Y:S05]  /*2a10*/  @!P1 BRA `(.L_x_209) ;  /* 0x00000000001c9947 */ /* 0x000fea0003800000 */
[----:B0-----:R-:W0:Y:S01]  /*2a20*/  LDC.64 R8, c[0x0][0x380] ;  /* 0x0000e000ff087b82 */ /* 0x001e220000000a00 */
[----:B------:R-:W-:Y:S02]  /*2a30*/  IMAD R7, R3, 0x100, R4 ;  /* 0x0000010003077824 */ /* 0x000fe400078e0204 */
[----:B------:R-:W-:Y:S02]  /*2a40*/  IMAD.MOV.U32 R10, RZ, RZ, R12 ;  /* 0x000000ffff0a7224 */ /* 0x000fe400078e000c */
[----:B------:R-:W-:Y:S02]  /*2a50*/  VIADD R7, R7, 0x100 ;  /* 0x0000010007077836 */ /* 0x000fe40000000000 */
[----:B------:R-:W-:Y:S02]  /*2a60*/  IMAD.MOV.U32 R11, RZ, RZ, RZ ;  /* 0x000000ffff0b7224 */ /* 0x000fe400078e00ff */
[----:B0-----:R-:W-:-:S05]  /*2a70*/  IMAD.WIDE.U32 R8, R7, 0x8, R8 ;  /* 0x0000000807087825 */ /* 0x001fca00078e0008 */
[----:B------:R1:W-:Y:S02]  /*2a80*/  REDG.E.ADD.64.STRONG.GPU desc[UR20][R8.64+0x400], R10 ;  /* 0x0004000a0800798e */ /* 0x0003e4000c12e514 */
.L_x_209:
[----:B------:R-:W-:Y:S05]  /*2a90*/  BSYNC.RECONVERGENT B1 ;  /* 0x0000000000017941 */ /* 0x000fea0003800200 */
.L_x_208:
[----:B------:R-:W-:Y:S04]  /*2aa0*/  BSSY.RECONVERGENT B1, `(.L_x_210) ;  /* 0x0000008000017945 */ /* 0x000fe80003800200 */
[----:B------:R-:W-:Y:S05]  /*2ab0*/  @!P2 BRA `(.L_x_211) ;  /* 0x000000000018a947 */ /* 0x000fea0003800000 */
[----:B01----:R-:W0:Y:S01]  /*2ac0*/  LDC.64 R8, c[0x0][0x380] ;  /* 0x0000e000ff087b82 */ /* 0x003e220000000a00 */
[----:B------:R-:W-:-:S05]  /*2ad0*/  IMAD R7, R3, 0x100, R4 ;  /* 0x0000010003077824 */ /* 0x000fca00078e0204 */
[----:B------:R-:W-:-:S05]  /*2ae0*/  IADD3 R7, PT, PT, R7, 0x200, RZ ;  /* 0x0000020007077810 */ /* 0x000fca0007ffe0ff */
[----:B0-----:R-:W-:-:S04]  /*2af0*/  IMAD.WIDE.U32 R8, R7, 0x8, R8 ;  /* 0x0000000807087825 */ /* 0x001fc800078e0008 */
[----:B------:R-:W-:-:S05]  /*2b00*/  IMAD.MOV.U32 R7, RZ, RZ, RZ ;  /* 0x000000ffff077224 */ /* 0x000fca00078e00ff */
[----:B------:R2:W-:Y:S02]  /*2b10*/  REDG.E.ADD.64.STRONG.GPU desc[UR20][R8.64+0x400], R6 ;  /* 0x000400060800798e */ /* 0x0005e4000c12e514 */
.L_x_211:
[----:B------:R-:W-:Y:S05]  /*2b20*/  BSYNC.RECONVERGENT B1 ;  /* 0x0000000000017941 */ /* 0x000fea0003800200 */
.L_x_210:
[----:B------:R-:W-:Y:S04]  /*2b30*/  BSSY.RECONVERGENT B1, `(.L_x_212) ;  /* 0x0000009000017945 */ /* 0x000fe80003800200 */
[----:B------:R-:W-:Y:S05]  /*2b40*/  @!P3 BRA `(.L_x_213) ;  /* 0x00000000001cb947 */ /* 0x000fea0003800000 */
[----:B--2---:R-:W2:Y:S01]  /*2b50*/  LDC.64 R6, c[0x0][0x380] ;  /* 0x0000e000ff067b82 */ /* 0x004ea20000000a00 */
[----:B01----:R-:W-:Y:S02]  /*2b60*/  IMAD R9, R3, 0x100, R4 ;  /* 0x0000010003097824 */ /* 0x003fe400078e0204 */
[----:B------:R-:W-:Y:S02]  /*2b70*/  IMAD.MOV.U32 R8, RZ, RZ, R2 ;  /* 0x000000ffff087224 */ /* 0x000fe400078e0002 */
[----:B------:R-:W-:-:S04]  /*2b80*/  VIADD R9, R9, 0x300 ;  /* 0x0000030009097836 */ /* 0x000fc80000000000 */
[----:B--2---:R-:W-:-:S04]  /*2b90*/  IMAD.WIDE.U32 R6, R9, 0x8, R6 ;  /* 0x0000000809067825 */ /* 0x004fc800078e0006 */
[----:B------:R-:W-:-:S05]  /*2ba0*/  IMAD.MOV.U32 R9, RZ, RZ, RZ ;  /* 0x000000ffff097224 */ /* 0x000fca00078e00ff */
[----:B------:R3:W-:Y:S02]  /*2bb0*/  REDG.E.ADD.64.STRONG.GPU desc[UR20][R6.64+0x400], R8 ;  /* 0x000400080600798e */ /* 0x0007e4000c12e514 */
.L_x_213:
[----:B------:R-:W-:Y:S05]  /*2bc0*/  BSYNC.RECONVERGENT B1 ;  /* 0x0000000000017941 */ /* 0x000fea0003800200 */
.L_x_212:
[----:B------:R-:W-:-:S07]  /*2bd0*/  VIADD R3, R3, 0x4 ;  /* 0x0000000403037836 */ /* 0x000fce0000000000 */
.L_x_205:
[----:B------:R-:W-:-:S09]  /*2be0*/  UISETP.NE.AND UP0, UPT, UR25, URZ, UPT ;  /* 0x000000ff1900728c */ /* 0x000fd2000bf05270 */
[----:B------:R-:W-:Y:S05]  /*2bf0*/  BRA.U !UP0, `(.L_x_152) ;  /* 0x00000001089c7547 */ /* 0x000fea000b800000 */
[----:B------:R-:W-:-:S13]  /*2c00*/  ISETP.NE.AND P0, PT, R5, RZ, PT ;  /* 0x000000ff0500720c */ /* 0x000fda0003f05270 */
[----:B------:R-:W-:Y:S05]  /*2c10*/  @!P0 BRA `(.L_x_214) ;  /* 0x0000000000648947 */ /* 0x000fea0003800000 */
[----:B01234-:R-:W-:Y:S01]  /*2c20*/  LEA R6, R3, R0, 0xa ;  /* 0x0000000003067211 */ /* 0x01ffe200078e50ff */
[----:B------:R-:W-:Y:S04]  /*2c30*/  BSSY.RECONVERGENT B1, `(.L_x_215) ;  /* 0x000000c000017945 */ /* 0x000fe80003800200 */
[----:B------:R-:W0:Y:S04]  /*2c40*/  LDS R2, [R6+0x200] ;  /* 0x0002000006027984 */ /* 0x000e280000000800 */
[----:B------:R-:W1:Y:S01]  /*2c50*/  LDS R5, [R6+0x600] ;  /* 0x0006000006057984 */ /* 0x000e620000000800 */
[----:B0-----:R-:W-:-:S02]  /*2c60*/  ISETP.NE.AND P0, PT, R2, RZ, PT ;  /* 0x000000ff0200720c */ /* 0x001fc40003f05270 */
[----:B-1----:R-:W-:-:S11]  /*2c70*/  ISETP.NE.AND P1, PT, R5, RZ, PT ;  /* 0x000000ff0500720c */ /* 0x002fd60003f25270 */
[----:B------:R-:W-:Y:S05]  /*2c80*/  @!P0 BRA `(.L_x_216) ;  /* 0x0000000000188947 */ /* 0x000fea0003800000 */
[----:B------:R-:W0:Y:S01]  /*2c90*/  LDC.64 R6, c[0x0][0x380] ;  /* 0x0000e000ff067b82 */ /* 0x000e220000000a00 */
[----:B------:R-:W-:-:S04]  /*2ca0*/  IMAD R9, R3, 0x100, R4 ;  /* 0x0000010003097824 */ /* 0x000fc800078e0204 */
[----:B0-----:R-:W-:-:S04]  /*2cb0*/  IMAD.WIDE.U32 R8, R9, 0x8, R6 ;  /* 0x0000000809087825 */ /* 0x001fc800078e0006 */
[----:B------:R-:W-:Y:S02]  /*2cc0*/  IMAD.MOV.U32 R6, RZ, RZ, R2 ;  /* 0x000000ffff067224 */ /* 0x000fe400078e0002 */
[----:B------:R-:W-:-:S05]  /*2cd0*/  IMAD.MOV.U32 R7, RZ, RZ, RZ ;  /* 0x000000ffff077224 */ /* 0x000fca00078e00ff */
[----:B------:R0:W-:Y:S02]  /*2ce0*/  REDG.E.ADD.64.STRONG.GPU desc[UR20][R8.64+0x400], R6 ;  /* 0x000400060800798e */ /* 0x0001e4000c12e514 */
.L_x_216:
[----:B------:R-:W-:Y:S05]  /*2cf0*/  BSYNC.RECONVERGENT B1 ;  /* 0x0000000000017941 */ /* 0x000fea0003800200 */
.L_x_215:
[----:B------:R-:W-:Y:S04]  /*2d00*/  BSSY.RECONVERGENT B1, `(.L_x_217) ;  /* 0x0000009000017945 */ /* 0x000fe80003800200 */
[----:B------:R-:W-:Y:S05]  /*2d10*/  @!P1 BRA `(.L_x_218) ;  /* 0x00000000001c9947 */ /* 0x000fea0003800000 */
[----:B0-----:R-:W0:Y:S01]  /*2d20*/  LDC.64 R6, c[0x0][0x380] ;  /* 0x0000e000ff067b82 */ /* 0x001e220000000a00 */
[----:B------:R-:W-:-:S04]  /*2d30*/  IMAD R2, R3, 0x100, R4 ;  /* 0x0000010003027824 */ /* 0x000fc800078e0204 */
[----:B------:R-:W-:-:S04]  /*2d40*/  VIADD R9, R2, 0x100 ;  /* 0x0000010002097836 */ /* 0x000fc80000000000 */
[----:B0-----:R-:W-:-:S04]  /*2d50*/  IMAD.WIDE.U32 R8, R9, 0x8, R6 ;  /* 0x0000000809087825 */ /* 0x001fc800078e0006 */
[----:B------:R-:W-:Y:S02]  /*2d60*/  HFMA2 R7, -RZ, RZ, 0, 0 ;  /* 0x00000000ff077431 */ /* 0x000fe400000001ff */
[----:B------:R-:W-:-:S05]  /*2d70*/  IMAD.MOV.U32 R6, RZ, RZ, R5 ;  /* 0x000000ffff067224 */ /* 0x000fca00078e0005 */
[----:B------:R1:W-:Y:S02]  /*2d80*/  REDG.E.ADD.64.STRONG.GPU desc[UR20][R8.64+0x400], R6 ;  /* 0x000400060800798e */ /* 0x0003e4000c12e514 */
.L_x_218:
[----:B------:R-:W-:Y:S05]  /*2d90*/  BSYNC.RECONVERGENT B1 ;  /* 0x0000000000017941 */ /* 0x000fea0003800200 */
.L_x_217:
[----:B------:R-:W-:-:S07]  /*2da0*/  VIADD R3, R3, 0x2 ;  /* 0x0000000203037836 */ /* 0x000fce0000000000 */
.L_x_214:
[----:B------:R-:W-:-:S09]  /*2db0*/  UISETP.NE.AND UP0, UPT, UR9, URZ, UPT ;  /* 0x000000ff0900728c */ /* 0x000fd2000bf05270 */
[----:B------:R-:W-:Y:S05]  /*2dc0*/  BRA.U !UP0, `(.L_x_152) ;  /* 0x0000000108287547 */ /* 0x000fea000b800000 */
[----:B------:R-:W-:-:S05]  /*2dd0*/  IMAD R2, R3, 0x400, R0 ;  /* 0x0000040003027824 */ /* 0x000fca00078e0200 */
[----:B------:R-:W5:Y:S02]  /*2de0*/  LDS R5, [R2+0x200] ;  /* 0x0002000002057984 */ /* 0x000f640000000800 */
[----:B-----5:R-:W-:-:S13]  /*2df0*/  ISETP.NE.AND P0, PT, R5, RZ, PT ;  /* 0x000000ff0500720c */ /* 0x020fda0003f05270 */
[----:B------:R-:W-:Y:S05]  /*2e00*/  @!P0 BRA `(.L_x_152) ;  /* 0x0000000000188947 */ /* 0x000fea0003800000 */
[----:B01234-:R-:W0:Y:S01]  /*2e10*/  LDC.64 R6, c[0x0][0x380] ;  /* 0x0000e000ff067b82 */ /* 0x01fe220000000a00 */
[----:B------:R-:W-:-:S04]  /*2e20*/  IMAD R3, R3, 0x100, R4 ;  /* 0x0000010003037824 */ /* 0x000fc800078e0204 */
[----:B0-----:R-:W-:-:S04]  /*2e30*/  IMAD.WIDE.U32 R2, R3, 0x8, R6 ;  /* 0x0000000803027825 */ /* 0x001fc800078e0006 */
[----:B------:R-:W-:Y:S02]  /*2e40*/  IMAD.MOV.U32 R6, RZ, RZ, R5 ;  /* 0x000000ffff067224 */ /* 0x000fe400078e0005 */
[----:B------:R-:W-:-:S05]  /*2e50*/  IMAD.MOV.U32 R7, RZ, RZ, RZ ;  /* 0x000000ffff077224 */ /* 0x000fca00078e00ff */
[----:B------:R0:W-:Y:S02]  /*2e60*/  REDG.E.ADD.64.STRONG.GPU desc[UR20][R2.64+0x400], R6 ;  /* 0x000400060200798e */ /* 0x0001e4000c12e514 */
.L_x_152:
[----:B------:R-:W-:Y:S05]  /*2e70*/  BSYNC.RECONVERGENT B0 ;  /* 0x0000000000007941 */ /* 0x000fea0003800200 */
.L_x_151:
[----:B------:R-:W-:Y:S01]  /*2e80*/  BAR.SYNC.DEFER_BLOCKING 0x0 ;  /* 0x0000000000007b1d */ /* 0x000fe20000010000 */
[----:B------:R-:W-:-:S04]  /*2e90*/  UIADD3 UR6, UP0, UPT, UR6, 0x1, URZ ;  /* 0x0000000106067890 */ /* 0x000fc8000ff1e0ff */
[----:B------:R-:W-:Y:S02]  /*2ea0*/  UIADD3.X UR7, UPT, UPT, URZ, UR7, URZ, UP0, !UPT ;  /* 0x00000007ff077290 */ /* 0x000fe400087fe4ff */
[----:B------:R-:W-:-:S04]  /*2eb0*/  UISETP.NE.U32.AND UP0, UPT, UR6, UR11, UPT ;  /* 0x0000000b0600728c */ /* 0x000fc8000bf05070 */
[----:B------:R-:W-:-:S09]  /*2ec0*/  UISETP.NE.AND.EX UP0, UPT, UR7, UR12, UPT, UP0 ;  /* 0x0000000c0700728c */ /* 0x000fd2000bf05300 */
[----:B------:R-:W-:Y:S05]  /*2ed0*/  BRA.U UP0, `(.L_x_219) ;  /* 0xffffffd100f07547 */ /* 0x000fea000b83ffff */
[----:B------:R-:W-:Y:S05]  /*2ee0*/  EXIT ;  /* 0x000000000000794d */ /* 0x000fea0003800000 */
.L_x_220:
        /* <DEDUP_REMOVED lines=9> */
.L_x_648:


//--------------------- .text._ZN3cub18CUB_300001_SM_10006detail10radix_sort31DeviceRadixSortSingleTileKernelINS1_5radix10policy_hubIiiyE10Policy1000ELNS0_9SortOrderE0EiiyNS1_21identity_decomposer_tEEEvPKT1_PSA_PKT2_PSE_T3_iiT4_ --------------------------
	.section	.text._ZN3cub18CUB_300001_SM_10006detail10radix_sort31DeviceRadixSortSingleTileKernelINS1_5radix10policy_hubIiiyE10Policy1000ELNS0_9SortOrderE0EiiyNS1_21identity_decomposer_tEEEvPKT1_PSA_PKT2_PSE_T3_iiT4_,"ax",@progbits
	.align	128
        .global         _ZN3cub18CUB_300001_SM_10006detail10radix_sort31DeviceRadixSortSingleTileKernelINS1_5radix10policy_hubIiiyE10Policy1000ELNS0_9SortOrderE0EiiyNS1_21identity_decomposer_tEEEvPKT1_PSA_PKT2_PSE_T3_iiT4_
        .type           _ZN3cub18CUB_300001_SM_10006detail10radix_sort31DeviceRadixSortSingleTileKernelINS1_5radix10policy_hubIiiyE10Policy1000ELNS0_9SortOrderE0EiiyNS1_21identity_decomposer_tEEEvPKT1_PSA_PKT2_PSE_T3_iiT4_,@function
        .size           _ZN3cub18CUB_300001_SM_10006detail10radix_sort31DeviceRadixSortSingleTileKernelINS1_5radix10policy_hubIiiyE10Policy1000ELNS0_9SortOrderE0EiiyNS1_21identity_decomposer_tEEEvPKT1_PSA_PKT2_PSE_T3_iiT4_,(.L_x_649 - _ZN3cub18CUB_300001_SM_10006detail10radix_sort31DeviceRadixSortSingleTileKernelINS1_5radix10policy_hubIiiyE10Policy1000ELNS0_9SortOrderE0EiiyNS1_21identity_decomposer_tEEEvPKT1_PSA_PKT2_PSE_T3_iiT4_)
        .other          _ZN3cub18CUB_300001_SM_10006detail10radix_sort31DeviceRadixSortSingleTileKernelINS1_5radix10policy_hubIiiyE10Policy1000ELNS0_9SortOrderE0EiiyNS1_21identity_decomposer_tEEEvPKT1_PSA_PKT2_PSE_T3_iiT4_,@"STO_CUDA_ENTRY STV_DEFAULT"
_ZN3cub18CUB_300001_SM_10006detail10radix_sort31DeviceRadixSortSingleTileKernelINS1_5radix10policy_hubIiiyE10Policy1000ELNS0_9SortOrderE0EiiyNS1_21identity_decomposer_tEEEvPKT1_PSA_PKT2_PSE_T3_iiT4_:
.text._ZN3cub18CUB_300001_SM_10006detail10radix_sort31DeviceRadixSortSingleTileKernelINS1_5radix10policy_hubIiiyE10Policy1000ELNS0_9SortOrderE0EiiyNS1_21identity_decomposer_tEEEvPKT1_PSA_PKT2_PSE_T3_iiT4_:
[----:B------:R-:W-:Y:S01]  /*0000*/  LDC R1, c[0x0][0x37c] ;  /* 0x0000df00ff017b82 */ /* 0x000fe20000000800 */
[----:B------:R-:W0:Y:S01]  /*0010*/  S2R R0, SR_TID.X ;  /* 0x0000000000007919 */ /* 0x000e220000002100 */
[----:B------:R-:W1:Y:S06]  /*0020*/  LDCU UR4, c[0x0][0x3a0] ;  /* 0x00007400ff0477ac */ /* 0x000e6c0008000800 */
[----:B------:R-:W2:Y:S01]  /*0030*/  LDC.64 R6, c[0x0][0x380] ;  /* 0x0000e000ff067b82 */ /* 0x000ea20000000a00 */
[----:B------:R-:W3:Y:S01]  /*0040*/  LDCU.64 UR8, c[0x0][0x358] ;  /* 0x00006b00ff0877ac */ /* 0x000ee20008000a00 */
[----:B------:R-:W4:Y:S01]  /*0050*/  LDCU UR10, c[0x0][0x3ac] ;  /* 0x00007580ff0a77ac */ /* 0x000f220008000800 */
[----:B0-----:R-:W-:-:S04]  /*0060*/  IMAD R9, R0, 0x13, RZ ;  /* 0x0000001300097824 */ /* 0x001fc800078e02ff */
[C---:B------:R-:W-:Y:S01]  /*0070*/  VIADD R4, R9.reuse, 0x1 ;  /* 0x0000000109047836 */ /* 0x040fe20000000000 */
[C---:B-1----:R-:W-:Y:S01]  /*0080*/  ISETP.GE.AND P6, PT, R9.reuse, UR4, PT ;  /* 0x0000000409007c0c */ /* 0x042fe2000bfc6270 */
[C---:B------:R-:W-:Y:S02]  /*0090*/  VIADD R8, R9.reuse, 0x5 ;  /* 0x0000000509087836 */ /* 0x040fe40000000000 */
[C---:B--2---:R-:W-:Y:S01]  /*00a0*/  IMAD.WIDE.U32 R6, R9.reuse, 0x4, R6 ;  /* 0x0000000409067825 */ /* 0x044fe200078e0006 */
[----:B------:R-:W-:Y:S02]  /*00b0*/  ISETP.GE.AND P5, PT, R4, UR4, PT ;  /* 0x0000000404007c0c */ /* 0x000fe4000bfa6270 */
[----:B------:R-:W-:Y:S01]  /*00c0*/  ISETP.GE.AND P1, PT, R8, UR4, PT ;  /* 0x0000000408007c0c */ /* 0x000fe2000bf26270 */
[C---:B------:R-:W-:Y:S01]  /*00d0*/  VIADD R5, R9.reuse, 0x2 ;  /* 0x0000000209057836 */ /* 0x040fe20000000000 */
[----:B------:R-:W-:Y:S01]  /*00e0*/  P2R R46, PR, RZ, 0x20 ;  /* 0x00000020ff2e7803 */ /* 0x000fe20000000000 */
[C---:B------:R-:W-:Y:S01]  /*00f0*/  VIADD R10, R9.reuse, 0x6 ;  /* 0x00000006090a7836 */ /* 0x040fe20000000000 */
[----:B------:R-:W-:Y:S01]  /*0100*/  P2R R49, PR, RZ, 0x2 ;  /* 0x00000002ff317803 */ /* 0x000fe20000000000 */
[----:B------:R-:W-:Y:S01]  /*0110*/  VIADD R4, R9, 0x3 ;  /* 0x0000000309047836 */ /* 0x000fe20000000000 */
[----:B------:R-:W-:Y:S01]  /*0120*/  ISETP.GE.AND P4, PT, R5, UR4, PT ;  /* 0x0000000405007c0c */ /* 0x000fe2000bf86270 */
[C---:B------:R-:W-:Y:S01]  /*0130*/  VIADD R5, R9.reuse, 0x4 ;  /* 0x0000000409057836 */ /* 0x040fe20000000000 */
[----:B------:R-:W-:Y:S01]  /*0140*/  ISETP.GE.AND P0, PT, R10, UR4, PT ;  /* 0x000000040a007c0c */ /* 0x000fe2000bf06270 */
[----:B------:R-:W-:Y:S01]  /*0150*/  VIADD R29, R9, 0x9 ;  /* 0x00000009091d7836 */ /* 0x000fe20000000000 */
[----:B------:R-:W-:Y:S01]  /*0160*/  ISETP.GE.AND P3, PT, R4, UR4, PT ;  /* 0x0000000404007c0c */ /* 0x000fe2000bf66270 */
[----:B---3--:R-:W2:Y:S01]  /*0170*/  @!P5 LDG.E R8, desc[UR8][R6.64+0x4] ;  /* 0x000004080608d981 */ /* 0x008ea2000c1e1900 */
[----:B------:R-:W-:Y:S01]  /*0180*/  ISETP.GE.AND P2, PT, R5, UR4, PT ;  /* 0x0000000405007c0c */ /* 0x000fe2000bf46270 */
[C---:B------:R-:W-:Y:S01]  /*0190*/  VIADD R4, R9.reuse, 0x7 ;  /* 0x0000000709047836 */ /* 0x040fe20000000000 */
[----:B------:R-:W-:Y:S01]  /*01a0*/  P2R R50, PR, RZ, 0x1 ;  /* 0x00000001ff327803 */ /* 0x000fe20000000000 */
[----:B------:R-:W3:Y:S01]  /*01b0*/  @!P1 LDG.E R35, desc[UR8][R6.64+0x14] ;  /* 0x0000140806239981 */ /* 0x000ee2000c1e1900 */
[C---:B------:R-:W-:Y:S01]  /*01c0*/  VIADD R5, R9.reuse, 0x8 ;  /* 0x0000000809057836 */ /* 0x040fe20000000000 */
[----:B------:R-:W-:Y:S01]  /*01d0*/  P2R R47, PR, RZ, 0x8 ;  /* 0x00000008ff2f7803 */ /* 0x000fe20000000000 */
[C---:B------:R-:W-:Y:S01]  /*01e0*/  VIADD R30, R9.reuse, 0xa ;  /* 0x0000000a091e7836 */ /* 0x040fe20000000000 */
[----:B------:R-:W4:Y:S01]  /*01f0*/  @!P4 LDG.E R10, desc[UR8][R6.64+0x8] ;  /* 0x00000808060ac981 */ /* 0x000f22000c1e1900 */
[C---:B------:R-:W-:Y:S01]  /*0200*/  VIADD R31, R9.reuse, 0xb ;  /* 0x0000000b091f7836 */ /* 0x040fe20000000000 */
[----:B------:R-:W-:Y:S01]  /*0210*/  P2R R48, PR, RZ, 0x4 ;  /* 0x00000004ff307803 */ /* 0x000fe20000000000 */
[C---:B------:R-:W-:Y:S01]  /*0220*/  VIADD R32, R9.reuse, 0xc ;  /* 0x0000000c09207836 */ /* 0x040fe20000000000 */
[----:B------:R-:W3:Y:S01]  /*0230*/  @!P3 LDG.E R11, desc[UR8][R6.64+0xc] ;  /* 0x00000c08060bb981 */ /* 0x000ee2000c1e1900 */
[----:B------:R-:W-:Y:S01]  /*0240*/  VIADD R33, R9, 0x10 ;  /* 0x0000001009217836 */ /* 0x000fe20000000000 */
[----:B------:R-:W-:-:S02]  /*0250*/  P2R R45, PR, RZ, 0x10 ;  /* 0x00000010ff2d7803 */ /* 0x000fc40000000000 */
[----:B------:R-:W3:Y:S04]  /*0260*/  @!P2 LDG.E R34, desc[UR8][R6.64+0x10] ;  /* 0x000010080622a981 */ /* 0x000ee8000c1e1900 */
[----:B------:R-:W3:Y:S01]  /*0270*/  @!P0 LDG.E R36, desc[UR8][R6.64+0x18] ;  /* 0x0000180806248981 */ /* 0x000ee2000c1e1900 */
[----:B------:R-:W-:-:S03]  /*0280*/  ISETP.GE.AND P0, PT, R4, UR4, PT ;  /* 0x0000000404007c0c */ /* 0x000fc6000bf06270 */
[----:B------:R-:W3:Y:S01]  /*0290*/  @!P6 LDG.E R61, desc[UR8][R6.64] ;  /* 0x00000008063de981 */ /* 0x000ee2000c1e1900 */
[----:B------:R-:W-:-:S09]  /*02a0*/  P2R R51, PR, RZ, 0x1 ;  /* 0x00000001ff337803 */ /* 0x000fd20000000000 */
[----:B------:R-:W3:Y:S01]  /*02b0*/  @!P0 LDG.E R37, desc[UR8][R6.64+0x1c] ;  /* 0x00001c0806258981 */ /* 0x000ee2000c1e1900 */
[----:B------:R-:W-:Y:S02]  /*02c0*/  ISETP.GE.AND P0, PT, R5, UR4, PT ;  /* 0x0000000405007c0c */ /* 0x000fe4000bf06270 */
[----:B------:R-:W0:Y:S02]  /*02d0*/  LDC.64 R4, c[0x0][0x390] ;  /* 0x0000e400ff047b82 */ /* 0x000e240000000a00 */
[----:B------:R-:W-:-:S09]  /*02e0*/  P2R R52, PR, RZ, 0x1 ;  /* 0x00000001ff347803 */ /* 0x000fd20000000000 */
[----:B------:R-:W3:Y:S01]  /*02f0*/  @!P0 LDG.E R38, desc[UR8][R6.64+0x20] ;  /* 0x0000200806268981 */ /* 0x000ee2000c1e1900 */
[----:B------:R-:W-:-:S04]  /*0300*/  ISETP.GE.AND P0, PT, R29, UR4, PT ;  /* 0x000000041d007c0c */ /* 0x000fc8000bf06270 */
[----:B------:R-:W-:-:S09]  /*0310*/  P2R R53, PR, RZ, 0x1 ;  /* 0x00000001ff357803 */ /* 0x000fd20000000000 */
[----:B------:R-:W3:Y:S01]  /*0320*/  @!P0 LDG.E R39, desc[UR8][R6.64+0x24] ;  /* 0x0000240806278981 */ /* 0x000ee2000c1e1900 */
[----:B------:R-:W-:Y:S01]  /*0330*/  ISETP.GE.AND P0, PT, R30, UR4, PT ;  /* 0x000000041e007c0c */ /* 0x000fe2000bf06270 */
[----:B------:R-:W-:-:S05]  /*0340*/  VIADD R30, R9, 0xd ;  /* 0x0000000d091e7836 */ /* 0x000fca0000000000 */
[----:B------:R-:W-:Y:S02]  /*0350*/  ISETP.GE.AND P1, PT, R30, UR4, PT ;  /* 0x000000041e007c0c */ /* 0x000fe4000bf26270 */
[----:B------:R-:W-:Y:S02]  /*0360*/  P2R R54, PR, RZ, 0x1 ;  /* 0x00000001ff367803 */ /* 0x000fe40000000000 */
[----:B------:R-:W-:-:S03]  /*0370*/  P2R R58, PR, RZ, 0x2 ;  /* 0x00000002ff3a7803 */ /* 0x000fc60000000000 */
[----:B------:R-:W3:Y:S01]  /*0380*/  @!P0 LDG.E R40, desc[UR8][R6.64+0x28] ;  /* 0x0000280806288981 */ /* 0x000ee2000c1e1900 */
[----:B------:R-:W-:-:S05]  /*0390*/  ISETP.GE.AND P0, PT, R31, UR4, PT ;  /* 0x000000041f007c0c */ /* 0x000fca000bf06270 */
[----:B------:R-:W3:Y:S01]  /*03a0*/  @!P1 LDG.E R62, desc[UR8][R6.64+0x34] ;  /* 0x00003408063e9981 */ /* 0x000ee2000c1e1900 */
[----:B------:R-:W-:-:S04]  /*03b0*/  ISETP.NE.AND P1, PT, R54, RZ, PT ;  /* 0x000000ff3600720c */ /* 0x000fc80003f25270 */
[----:B------:R-:W-:Y:S02]  /*03c0*/  P2R R57, PR, RZ, 0x2 ;  /* 0x00000002ff397803 */ /* 0x000fe40000000000 */
[----:B------:R-:W-:Y:S01]  /*03d0*/  ISETP.NE.AND P1, PT, R53, RZ, PT ;  /* 0x000000ff3500720c */ /* 0x000fe20003f25270 */
[----:B------:R-:W3:Y:S03]  /*03e0*/  @!P0 LDG.E R41, desc[UR8][R6.64+0x2c] ;  /* 0x00002c0806298981 */ /* 0x000ee6000c1e1900 */
[----:B------:R-:W-:Y:S02]  /*03f0*/  P2R R56, PR, RZ, 0x2 ;  /* 0x00000002ff387803 */ /* 0x000fe40000000000 */
[----:B------:R-:W-:Y:S02]  /*0400*/  ISETP.NE.AND P1, PT, R52, RZ, PT ;  /* 0x000000ff3400720c */ /* 0x000fe40003f25270 */
[----:B------:R-:W-:-:S02]  /*0410*/  P2R R60, PR, RZ, 0x1 ;  /* 0x00000001ff3c7803 */ /* 0x000fc40000000000 */
[----:B------:R-:W-:Y:S02]  /*0420*/  P2R R55, PR, RZ, 0x2 ;  /* 0x00000002ff377803 */ /* 0x000fe40000000000 */
[----:B------:R-:W-:Y:S02]  /*0430*/  ISETP.GE.AND P0, PT, R32, UR4, PT ;  /* 0x0000000420007c0c */ /* 0x000fe4000bf06270 */
[----:B------:R-:W-:Y:S01]  /*0440*/  ISETP.NE.AND P1, PT, R51, RZ, PT ;  /* 0x000000ff3300720c */ /* 0x000fe20003f25270 */
[----:B------:R-:W-:-:S03]  /*0450*/  VIADD R32, R9, 0xf ;  /* 0x0000000f09207836 */ /* 0x000fc60000000000 */
[----:B------:R-:W-:Y:S02]  /*0460*/  P2R R54, PR, RZ, 0x2 ;  /* 0x00000002ff367803 */ /* 0x000fe40000000000 */
[----:B------:R-:W-:Y:S02]  /*0470*/  ISETP.NE.AND P1, PT, R50, RZ, PT ;  /* 0x000000ff3200720c */ /* 0x000fe40003f25270 */
[----:B------:R-:W-:Y:S02]  /*0480*/  ISETP.GE.AND P3, PT, R32, UR4, PT ;  /* 0x0000000420007c0c */ /* 0x000fe4000bf66270 */
[----:B------:R-:W-:Y:S01]  /*0490*/  P2R R53, PR, RZ, 0x2 ;  /* 0x00000002ff357803 */ /* 0x000fe20000000000 */
[----:B------:R-:W3:Y:S01]  /*04a0*/  @!P0 LDG.E R42, desc[UR8][R6.64+0x30] ;  /* 0x00003008062a8981 */ /* 0x000ee2000c1e1900 */
[----:B------:R-:W-:Y:S01]  /*04b0*/  ISETP.NE.AND P1, PT, R49, RZ, PT ;  /* 0x000000ff3100720c */ /* 0x000fe20003f25270 */
[----:B------:R-:W-:-:S03]  /*04c0*/  VIADD R31, R9, 0xe ;  /* 0x0000000e091f7836 */ /* 0x000fc60000000000 */
[----:B------:R-:W-:Y:S01]  /*04d0*/  P2R R51, PR, RZ, 0x2 ;  /* 0x00000002ff337803 */ /* 0x000fe20000000000 */
[C---:B------:R-:W-:Y:S01]  /*04e0*/  VIADD R43, R9.reuse, 0x11 ;  /* 0x00000011092b7836 */ /* 0x040fe20000000000 */
[----:B------:R-:W-:Y:S01]  /*04f0*/  ISETP.NE.AND P1, PT, R48, RZ, PT ;  /* 0x000000ff3000720c */ /* 0x000fe20003f25270 */
[----:B------:R-:W-:Y:S01]  /*0500*/  VIADD R44, R9, 0x12 ;  /* 0x00000012092c7836 */ /* 0x000fe20000000000 */
[----:B------:R-:W-:Y:S02]  /*0510*/  ISETP.GE.AND P2, PT, R31, UR4, PT ;  /* 0x000000041f007c0c */ /* 0x000fe4000bf46270 */
[----:B------:R-:W-:Y:S02]  /*0520*/  P2R R49, PR, RZ, 0x2 ;  /* 0x00000002ff317803 */ /* 0x000fe40000000000 */
[----:B------:R-:W-:Y:S02]  /*0530*/  ISETP.NE.AND P1, PT, R47, RZ, PT ;  /* 0x000000ff2f00720c */ /* 0x000fe40003f25270 */
[----:B------:R-:W-:Y:S01]  /*0540*/  ISETP.GE.AND P4, PT, R33, UR4, PT ;  /* 0x0000000421007c0c */ /* 0x000fe2000bf86270 */
[----:B------:R-:W3:Y:S01]  /*0550*/  @!P3 LDG.E R47, desc[UR8][R6.64+0x3c] ;  /* 0x00003c08062fb981 */ /* 0x000ee2000c1e1900 */
[----:B------:R-:W-:-:S02]  /*0560*/  ISETP.GE.AND P5, PT, R43, UR4, PT ;  /* 0x000000042b007c0c */ /* 0x000fc4000bfa6270 */
[----:B------:R-:W-:Y:S02]  /*0570*/  ISETP.GE.AND P6, PT, R44, UR4, PT ;  /* 0x000000042c007c0c */ /* 0x000fe4000bfc6270 */
[----:B------:R-:W-:Y:S02]  /*0580*/  P2R R48, PR, RZ, 0x2 ;  /* 0x00000002ff307803 */ /* 0x000fe40000000000 */
[----:B------:R-:W-:-:S04]  /*0590*/  ISETP.NE.AND P1, PT, R45, RZ, PT ;  /* 0x000000ff2d00720c */ /* 0x000fc80003f25270 */
[----:B------:R-:W-:Y:S01]  /*05a0*/  P2R R45, PR, RZ, 0x2 ;  /* 0x00000002ff2d7803 */ /* 0x000fe20000000000 */
[----:B0-----:R-:W-:Y:S01]  /*05b0*/  IMAD.WIDE.U32 R4, R9, 0x4, R4 ;  /* 0x0000000409047825 */ /* 0x001fe200078e0004 */
[----:B------:R-:W-:Y:S01]  /*05c0*/  ISETP.NE.AND P1, PT, R46, RZ, PT ;  /* 0x000000ff2e00720c */ /* 0x000fe20003f25270 */
[----:B------:R-:W3:Y:S01]  /*05d0*/  @!P4 LDG.E R50, desc[UR8][R6.64+0x40] ;  /* 0x000040080632c981 */ /* 0x000ee2000c1e1900 */
[----:B------:R-:W-:-:S03]  /*05e0*/  P2R R59, PR, RZ, 0x1 ;  /* 0x00000001ff3b7803 */ /* 0x000fc60000000000 */
[----:B------:R-:W3:Y:S01]  /*05f0*/  @!P2 LDG.E R46, desc[UR8][R6.64+0x38] ;  /* 0x00003808062ea981 */ /* 0x000ee2000c1e1900 */
[----:B------:R-:W-:Y:S01]  /*0600*/  ISETP.GE.AND P0, PT, R9, UR4, PT ;  /* 0x0000000409007c0c */ /* 0x000fe2000bf06270 */
[----:B------:R-:W-:Y:S01]  /*0610*/  IMAD.MOV.U32 R30, RZ, RZ, -0x1 ;  /* 0xffffffffff1e7424 */ /* 0x000fe200078e00ff */
[----:B------:R-:W0:Y:S01]  /*0620*/  S2UR UR6, SR_CgaCtaId ;  /* 0x00000000000679c3 */ /* 0x000e220000008800 */
[----:B------:R-:W3:Y:S01]  /*0630*/  @!P5 LDG.E R9, desc[UR8][R6.64+0x44] ;  /* 0x000044080609d981 */ /* 0x000ee2000c1e1900 */
[----:B------:R-:W-:Y:S01]  /*0640*/  IMAD.MOV.U32 R31, RZ, RZ, -0x1 ;  /* 0xffffffffff1f7424 */ /* 0x000fe200078e00ff */
[----:B------:R-:W1:Y:S02]  /*0650*/  LDCU.64 UR4, c[0x0][0x3a8] ;  /* 0x00007500ff0477ac */ /* 0x000e640008000a00 */
[----:B------:R-:W3:Y:S03]  /*0660*/  @!P6 LDG.E R52, desc[UR8][R6.64+0x48] ;  /* 0x000048080634e981 */ /* 0x000ee6000c1e1900 */
[----:B------:R-:W-:Y:S06]  /*0670*/  BAR.SYNC.DEFER_BLOCKING 0x0 ;  /* 0x0000000000007b1d */ /* 0x000fec0000010000 */
[----:B------:R0:W5:Y:S01]  /*0680*/  @!P1 LDG.E R3, desc[UR8][R4.64+0x4] ;  /* 0x0000040804039981 */ /* 0x000162000c1e1900 */
[----:B------:R-:W-:-:S02]  /*0690*/  IMAD.MOV.U32 R32, RZ, RZ, -0x1 ;  /* 0xffffffffff207424 */ /* 0x000fc400078e00ff */
[----:B------:R-:W-:Y:S01]  /*06a0*/  IMAD.MOV.U32 R33, RZ, RZ, -0x1 ;  /* 0xffffffffff217424 */ /* 0x000fe200078e00ff */
[----:B------:R0:W5:Y:S01]  /*06b0*/  @!P0 LDG.E R2, desc[UR8][R4.64] ;  /* 0x0000000804028981 */ /* 0x000162000c1e1900 */
[----:B--2---:R-:W-:Y:S01]  /*06c0*/  @!P1 LOP3.LUT R30, R8, 0x80000000, RZ, 0x3c, !PT ;  /* 0x80000000081e9812 */ /* 0x004fe200078e3cff */
[----:B------:R-:W-:Y:S01]  /*06d0*/  IMAD.MOV.U32 R29, RZ, RZ, -0x1 ;  /* 0xffffffffff1d7424 */ /* 0x000fe200078e00ff */
[----:B------:R-:W-:Y:S01]  /*06e0*/  ISETP.NE.AND P1, PT, R45, RZ, PT ;  /* 0x000000ff2d00720c */ /* 0x000fe20003f25270 */
[----:B------:R2:W5:Y:S01]  /*06f0*/  @!P2 LDG.E R24, desc[UR8][R4.64+0x38] ;  /* 0x000038080418a981 */ /* 0x000562000c1e1900 */
[----:B-1----:R-:W-:-:S03]  /*0700*/  UIADD3 UR7, UPT, UPT, UR4, 0x6, URZ ;  /* 0x0000000604077890 */ /* 0x002fc6000fffe0ff */
[----:B------:R2:W5:Y:S01]  /*0710*/  @!P3 LDG.E R25, desc[UR8][R4.64+0x3c] ;  /* 0x00003c080419b981 */ /* 0x000562000c1e1900 */
[----:B------:R-:W-:-:S03]  /*0720*/  UIADD3 UR5, UPT, UPT, -UR4, UR5, URZ ;  /* 0x0000000504057290 */ /* 0x000fc6000fffe1ff */
[----:B------:R2:W5:Y:S04]  /*0730*/  @!P4 LDG.E R26, desc[UR8][R4.64+0x40] ;  /* 0x00004008041ac981 */ /* 0x000568000c1e1900 */
[----:B----4-:R-:W-:Y:S01]  /*0740*/  @!P1 LOP3.LUT R31, R10, 0x80000000, RZ, 0x3c, !PT ;  /* 0x800000000a1f9812 */ /* 0x010fe200078e3cff */
[----:B------:R2:W5:Y:S01]  /*0750*/  @!P1 LDG.E R12, desc[UR8][R4.64+0x8] ;  /* 0x00000808040c9981 */ /* 0x000562000c1e1900 */
[----:B------:R-:W-:-:S03]  /*0760*/  ISETP.NE.AND P1, PT, R48, RZ, PT ;  /* 0x000000ff3000720c */ /* 0x000fc60003f25270 */
[----:B------:R2:W5:Y:S04]  /*0770*/  @!P5 LDG.E R27, desc[UR8][R4.64+0x44] ;  /* 0x00004408041bd981 */ /* 0x000568000c1e1900 */
[----:B------:R2:W5:Y:S06]  /*0780*/  @!P6 LDG.E R28, desc[UR8][R4.64+0x48] ;  /* 0x00004808041ce981 */ /* 0x00056c000c1e1900 */
[----:B---3--:R-:W-:Y:S01]  /*0790*/  @!P1 LOP3.LUT R32, R11, 0x80000000, RZ, 0x3c, !PT ;  /* 0x800000000b209812 */ /* 0x008fe200078e3cff */
[----:B------:R2:W5:Y:S01]  /*07a0*/  @!P1 LDG.E R13, desc[UR8][R4.64+0xc] ;  /* 0x00000c08040d9981 */ /* 0x000562000c1e1900 */
[----:B------:R-:W-:-:S13]  /*07b0*/  ISETP.NE.AND P1, PT, R49, RZ, PT ;  /* 0x000000ff3100720c */ /* 0x000fda0003f25270 */
[----:B------:R-:W-:Y:S01]  /*07c0*/  @!P1 LOP3.LUT R33, R34, 0x80000000, RZ, 0x3c, !PT ;  /* 0x8000000022219812 */ /* 0x000fe200078e3cff */
[----:B------:R2:W5:Y:S01]  /*07d0*/  @!P1 LDG.E R14, desc[UR8][R4.64+0x10] ;  /* 0x00001008040e9981 */ /* 0x000562000c1e1900 */
[----:B------:R-:W-:Y:S01]  /*07e0*/  ISETP.NE.AND P1, PT, R51, RZ, PT ;  /* 0x000000ff3300720c */ /* 0x000fe20003f25270 */
[----:B------:R-:W-:-:S12]  /*07f0*/  IMAD.MOV.U32 R34, RZ, RZ, -0x1 ;  /* 0xffffffffff227424 */ /* 0x000fd800078e00ff */
        /* <DEDUP_REMOVED lines=15> */
[----:B------:R-:W-:Y:S01]  /*08f0*/  IMAD.MOV.U32 R38, RZ, RZ, -0x1 ;  /* 0xffffffffff267424 */ /* 0x000fe200078e00ff */
[----:B------:R-:W-:Y:S02]  /*0900*/  @!P0 LOP3.LUT R29, R61, 0x80000000, RZ, 0x3c, !PT ;  /* 0x800000003d1d8812 */ /* 0x000fe400078e3cff */
[----:B------:R-:W-:-:S09]  /*0910*/  ISETP.NE.AND P0, PT, R60, RZ, PT ;  /* 0x000000ff3c00720c */ /* 0x000fd20003f05270 */
[----:B------:R-:W-:Y:S01]  /*0920*/  @!P1 LOP3.LUT R38, R39, 0x80000000, RZ, 0x3c, !PT ;  /* 0x8000000027269812 */ /* 0x000fe200078e3cff */
[----:B------:R2:W5:Y:S01]  /*0930*/  @!P1 LDG.E R19, desc[UR8][R4.64+0x24] ;  /* 0x0000240804139981 */ /* 0x000562000c1e1900 */
[----:B------:R-:W-:Y:S01]  /*0940*/  ISETP.NE.AND P1, PT, R57, RZ, PT ;  /* 0x000000ff3900720c */ /* 0x000fe20003f25270 */
[----:B------:R-:W-:Y:S02]  /*0950*/  IMAD.MOV.U32 R39, RZ, RZ, -0x1 ;  /* 0xffffffffff277424 */ /* 0x000fe400078e00ff */
[----:B------:R2:W5:Y:S10]  /*0960*/  @!P0 LDG.E R21, desc[UR8][R4.64+0x2c] ;  /* 0x00002c0804158981 */ /* 0x000574000c1e1900 */
[----:B------:R-:W-:Y:S01]  /*0970*/  @!P1 LOP3.LUT R39, R40, 0x80000000, RZ, 0x3c, !PT ;  /* 0x8000000028279812 */ /* 0x000fe200078e3cff */
[----:B------:R-:W-:Y:S01]  /*0980*/  IMAD.MOV.U32 R40, RZ, RZ, -0x1 ;  /* 0xffffffffff287424 */ /* 0x000fe200078e00ff */
[----:B------:R2:W5:Y:S01]  /*0990*/  @!P1 LDG.E R20, desc[UR8][R4.64+0x28] ;  /* 0x0000280804149981 */ /* 0x000562000c1e1900 */
[----:B------:R-:W-:-:S02]  /*09a0*/  @!P0 LOP3.LUT R40, R41, 0x80000000, RZ, 0x3c, !PT ;  /* 0x8000000029288812 */ /* 0x000fc400078e3cff */
[----:B------:R-:W-:Y:S02]  /*09b0*/  ISETP.NE.AND P1, PT, R58, RZ, PT ;  /* 0x000000ff3a00720c */ /* 0x000fe40003f25270 */
[----:B------:R-:W-:Y:S01]  /*09c0*/  ISETP.NE.AND P0, PT, R59, RZ, PT ;  /* 0x000000ff3b00720c */ /* 0x000fe20003f05270 */
[----:B------:R-:W-:Y:S01]  /*09d0*/  IMAD.MOV.U32 R41, RZ, RZ, -0x1 ;  /* 0xffffffffff297424 */ /* 0x000fe200078e00ff */
[----:B------:R-:W-:Y:S02]  /*09e0*/  UMOV UR4, 0x400 ;  /* 0x0000040000047882 */ /* 0x000fe40000000000 */
[----:B0-----:R-:W-:-:S07]  /*09f0*/  ULEA UR4, UR6, UR4, 0x18 ;  /* 0x0000000406047291 */ /* 0x001fce000f8ec0ff */
[----:B------:R2:W5:Y:S02]  /*0a00*/  @!P1 LDG.E R23, desc[UR8][R4.64+0x34] ;  /* 0x0000340804179981 */ /* 0x000564000c1e1900 */
[----:B------:R-:W-:Y:S02]  /*0a10*/  @!P0 LOP3.LUT R41, R42, 0x80000000, RZ, 0x3c, !PT ;  /* 0x800000002a298812 */ /* 0x000fe400078e3cff */
[----:B------:R2:W5:Y:S01]  /*0a20*/  @!P0 LDG.E R22, desc[UR8][R4.64+0x30] ;  /* 0x0000300804168981 */ /* 0x000562000c1e1900 */
[----:B------:R-:W0:Y:S01]  /*0a30*/  S2R R42, SR_LANEID ;  /* 0x00000000002a7919 */ /* 0x000e220000000000 */
[----:B------:R-:W-:Y:S01]  /*0a40*/  IMAD.MOV.U32 R45, RZ, RZ, -0x1 ;  /* 0xffffffffff2d7424 */ /* 0x000fe200078e00ff */
[----:B------:R-:W-:Y:S02]  /*0a50*/  @!P3 LOP3.LUT R45, R47, 0x80000000, RZ, 0x3c, !PT ;  /* 0x800000002f2db812 */ /* 0x000fe400078e3cff */
[----:B------:R-:W-:Y:S01]  /*0a60*/  LEA R47, R0, UR4, 0x2 ;  /* 0x00000004002f7c11 */ /* 0x000fe2000f8e10ff */
[----:B------:R-:W-:Y:S01]  /*0a70*/  IMAD.MOV.U32 R44, RZ, RZ, -0x1 ;  /* 0xffffffffff2c7424 */ /* 0x000fe200078e00ff */
[----:B------:R-:W-:-:S02]  /*0a80*/  SHF.R.U32.HI R124, RZ, 0x5, R0 ;  /* 0x00000005ff7c7819 */ /* 0x000fc40000011600 */
[----:B------:R-:W-:Y:S01]  /*0a90*/  @!P2 LOP3.LUT R44, R46, 0x80000000, RZ, 0x3c, !PT ;  /* 0x800000002e2ca812 */ /* 0x000fe200078e3cff */
[----:B------:R-:W-:Y:S02]  /*0aa0*/  IMAD R51, R0, 0x80, R47 ;  /* 0x0000008000337824 */ /* 0x000fe400078e022f */
[----:B------:R-:W-:Y:S01]  /*0ab0*/  IMAD.MOV.U32 R46, RZ, RZ, -0x1 ;  /* 0xffffffffff2e7424 */ /* 0x000fe200078e00ff */
[----:B------:R-:W-:Y:S01]  /*0ac0*/  @!P4 LOP3.LUT R46, R50, 0x80000000, RZ, 0x3c, !PT ;  /* 0x80000000322ec812 */ /* 0x000fe200078e3cff */
[----:B------:R-:W-:Y:S01]  /*0ad0*/  IMAD.MOV.U32 R43, RZ, RZ, -0x1 ;  /* 0xffffffffff2b7424 */ /* 0x000fe200078e00ff */
[----:B------:R-:W-:Y:S01]  /*0ae0*/  @!P1 LOP3.LUT R43, R62, 0x80000000, RZ, 0x3c, !PT ;  /* 0x800000003e2b9812 */ /* 0x000fe200078e3cff */
[----:B------:R-:W-:Y:S01]  /*0af0*/  IMAD.MOV.U32 R48, RZ, RZ, -0x1 ;  /* 0xffffffffff307424 */ /* 0x000fe200078e00ff */
[----:B------:R-:W-:Y:S01]  /*0b00*/  @!P5 LOP3.LUT R48, R9, 0x80000000, RZ, 0x3c, !PT ;  /* 0x800000000930d812 */ /* 0x000fe200078e3cff */
[----:B------:R-:W-:Y:S01]  /*0b10*/  IMAD.MOV.U32 R49, RZ, RZ, -0x1 ;  /* 0xffffffffff317424 */ /* 0x000fe200078e00ff */
[----:B------:R-:W-:Y:S01]  /*0b20*/  @!P6 LOP3.LUT R49, R52, 0x80000000, RZ, 0x3c, !PT ;  /* 0x800000003431e812 */ /* 0x000fe200078e3cff */
[----:B------:R-:W-:Y:S01]  /*0b30*/  IMAD R53, R0, -0x38, R51 ;  /* 0xffffffc800357824 */ /* 0x000fe200078e0233 */
[----:B------:R-:W-:Y:S01]  /*0b40*/  LEA R50, R124, UR4, 0x2 ;  /* 0x000000047c327c11 */ /* 0x000fe2000f8e10ff */
[----:B--2---:R-:W-:Y:S06]  /*0b50*/  BAR.SYNC.DEFER_BLOCKING 0x0 ;  /* 0x0000000000007b1d */ /* 0x004fec0000010000 */
.L_x_222:
[----:B------:R-:W-:Y:S01]  /*0b60*/  UISETP.LT.AND UP0, UPT, UR5, 0x6, UPT ;  /* 0x000000060500788c */ /* 0x000fe2000bf01270 */
[----:B------:R-:W-:Y:S01]  /*0b70*/  STS [R47], RZ ;  /* 0x000000ff2f007388 */ /* 0x000fe20000000800 */
[----:B------:R-:W-:Y:S01]  /*0b80*/  UIADD3 UR6, UPT, UPT, UR7, -0x6, URZ ;  /* 0xfffffffa07067890 */ /* 0x000fe2000fffe0ff */
[----:B0-----:R-:W-:Y:S01]  /*0b90*/  ISETP.NE.AND P1, PT, R42, 0x1f, PT ;  /* 0x0000001f2a00780c */ /* 0x001fe20003f25270 */
[----:B------:R-:W-:Y:S01]  /*0ba0*/  USEL UR4, UR5, 0x6, UP0 ;  /* 0x0000000605047887 */ /* 0x000fe20008000000 */
[----:B------:R-:W-:Y:S01]  /*0bb0*/  STS [R47+0x400], RZ ;  /* 0x000400ff2f007388 */ /* 0x000fe20000000800 */
[C---:B------:R-:W-:Y:S01]  /*0bc0*/  ISETP.NE.AND P2, PT, R124.reuse, 0x6, PT ;  /* 0x000000067c00780c */ /* 0x040fe20003f45270 */
[----:B------:R-:W-:Y:S01]  /*0bd0*/  UISETP.GE.AND UP0, UPT, UR7, UR10, UPT ;  /* 0x0000000a0700728c */ /* 0x000fe2000bf06270 */
[----:B-1----:R-:W-:Y:S01]  /*0be0*/  SHF.R.U32.HI R4, RZ, UR6, R29 ;  /* 0x00000006ff047c19 */ /* 0x002fe2000801161d */
[----:B------:R-:W-:Y:S01]  /*0bf0*/  UBMSK UR4, URZ, UR4 ;  /* 0x00000004ff04729b */ /* 0x000fe20008000000 */
[----:B------:R-:W-:Y:S01]  /*0c00*/  STS [R47+0x800], RZ ;  /* 0x000800ff2f007388 */ /* 0x000fe20000000800 */
[----:B------:R-:W-:-:S03]  /*0c10*/  ISETP.NE.AND P3, PT, R124, 0x7, PT ;  /* 0x000000077c00780c */ /* 0x000fc60003f65270 */
[----:B------:R-:W-:Y:S01]  /*0c20*/  STS [R47+0xc00], RZ ;  /* 0x000c00ff2f007388 */ /* 0x000fe20000000800 */
[----:B------:R-:W-:-:S03]  /*0c30*/  LOP3.LUT R4, R4, UR4, RZ, 0xc0, !PT ;  /* 0x0000000404047c12 */ /* 0x000fc6000f8ec0ff */
[----:B------:R-:W-:Y:S02]  /*0c40*/  STS [R47+0x1000], RZ ;  /* 0x001000ff2f007388 */ /* 0x000fe40000000800 */
[----:B------:R-:W-:Y:S01]  /*0c50*/  IMAD.SHL.U32 R5, R4, 0x400, RZ ;  /* 0x0000040004057824 */ /* 0x000fe200078e00ff */
[----:B------:R-:W-:Y:S01]  /*0c60*/  SHF.R.U32.HI R4, RZ, 0x4, R4 ;  /* 0x00000004ff047819 */ /* 0x000fe20000011604 */
[----:B------:R-:W-:Y:S03]  /*0c70*/  STS [R47+0x1400], RZ ;  /* 0x001400ff2f007388 */ /* 0x000fe60000000800 */
[----:B------:R-:W-:Y:S01]  /*0c80*/  LOP3.LUT R54, R5, 0x7c00, RZ, 0xc0, !PT ;  /* 0x00007c0005367812 */ /* 0x000fe200078ec0ff */
[----:B------:R-:W-:Y:S01]  /*0c90*/  STS [R47+0x1800], RZ ;  /* 0x001800ff2f007388 */ /* 0x000fe20000000800 */
[----:B------:R-:W-:-:S03]  /*0ca0*/  LOP3.LUT R4, R4, 0xffffffe, RZ, 0xc0, !PT ;  /* 0x0ffffffe04047812 */ /* 0x000fc600078ec0ff */
[----:B------:R-:W-:Y:S01]  /*0cb0*/  STS [R47+0x1c00], RZ ;  /* 0x001c00ff2f007388 */ /* 0x000fe20000000800 */
[----:B------:R-:W-:Y:S02]  /*0cc0*/  IADD3 R54, PT, PT, R4, R47, R54 ;  /* 0x0000002f04367210 */ /* 0x000fe40007ffe036 */
[----:B------:R-:W-:Y:S01]  /*0cd0*/  SHF.R.U32.HI R4, RZ, UR6, R30 ;  /* 0x00000006ff047c19 */ /* 0x000fe2000801161e */
[----:B------:R-:W-:Y:S03]  /*0ce0*/  STS [R47+0x2000], RZ ;  /* 0x002000ff2f007388 */ /* 0x000fe60000000800 */
[----:B------:R-:W-:Y:S01]  /*0cf0*/  LOP3.LUT R4, R4, UR4, RZ, 0xc0, !PT ;  /* 0x0000000404047c12 */ /* 0x000fe2000f8ec0ff */
[----:B------:R-:W-:Y:S04]  /*0d00*/  STS [R47+0x2400], RZ ;  /* 0x002400ff2f007388 */ /* 0x000fe80000000800 */
[----:B------:R-:W-:Y:S01]  /*0d10*/  STS [R47+0x2800], RZ ;  /* 0x002800ff2f007388 */ /* 0x000fe20000000800 */
[----:B------:R-:W-:Y:S01]  /*0d20*/  IMAD.SHL.U32 R5, R4, 0x400, RZ ;  /* 0x0000040004057824 */ /* 0x000fe200078e00ff */
[----:B------:R-:W-:-:S02]  /*0d30*/  SHF.R.U32.HI R4, RZ, 0x4, R4 ;  /* 0x00000004ff047819 */ /* 0x000fc40000011604 */
[----:B------:R-:W-:Y:S02]  /*0d40*/  STS [R47+0x2c00], RZ ;  /* 0x002c00ff2f007388 */ /* 0x000fe40000000800 */
[----:B------:R-:W-:Y:S02]  /*0d50*/  LOP3.LUT R56, R5, 0x7c00, RZ, 0xc0, !PT ;  /* 0x00007c0005387812 */ /* 0x000fe400078ec0ff */
        /* <DEDUP_REMOVED lines=32> */
[----:B------:R-:W0:Y:S02]  /*0f60*/  LDS.U16 R52, [R54] ;  /* 0x0000000036347984 */ /* 0x000e240000000400 */
[----:B0-----:R-:W-:-:S05]  /*0f70*/  VIADD R5, R52, 0x1 ;  /* 0x0000000134057836 */ /* 0x001fca0000000000 */
[----:B------:R0:W-:Y:S04]  /*0f80*/  STS.U16 [R54], R5 ;  /* 0x0000000536007388 */ /* 0x0001e80000000400 */
[----:B------:R-:W1:Y:S01]  /*0f90*/  LDS.U16 R57, [R56] ;  /* 0x0000000038397984 */ /* 0x000e620000000400 */
[----:B0-----:R-:W-:Y:S01]  /*0fa0*/  IMAD.SHL.U32 R5, R4, 0x400, RZ ;  /* 0x0000040004057824 */ /* 0x001fe200078e00ff */
[----:B------:R-:W-:-:S04]  /*0fb0*/  SHF.R.U32.HI R4, RZ, 0x4, R4 ;  /* 0x00000004ff047819 */ /* 0x000fc80000011604 */
[----:B------:R-:W-:Y:S02]  /*0fc0*/  LOP3.LUT R60, R5, 0x7c00, RZ, 0xc0, !PT ;  /* 0x00007c00053c7812 */ /* 0x000fe400078ec0ff */
[----:B------:R-:W-:-:S04]  /*0fd0*/  LOP3.LUT R4, R4, 0xffffffe, RZ, 0xc0, !PT ;  /* 0x0ffffffe04047812 */ /* 0x000fc800078ec0ff */
[----:B------:R-:W-:Y:S02]  /*0fe0*/  IADD3 R60, PT, PT, R4, R47, R60 ;  /* 0x0000002f043c7210 */ /* 0x000fe40007ffe03c */
[----:B------:R-:W-:-:S04]  /*0ff0*/  SHF.R.U32.HI R4, RZ, UR6, R33 ;  /* 0x00000006ff047c19 */ /* 0x000fc80008011621 */
[----:B------:R-:W-:-:S05]  /*1000*/  LOP3.LUT R4, R4, UR4, RZ, 0xc0, !PT ;  /* 0x0000000404047c12 */ /* 0x000fca000f8ec0ff */
[----:B------:R-:W-:Y:S01]  /*1010*/  IMAD.SHL.U32 R6, R4, 0x400, RZ ;  /* 0x0000040004067824 */ /* 0x000fe200078e00ff */
[----:B------:R-:W-:-:S04]  /*1020*/  SHF.R.U32.HI R4, RZ, 0x4, R4 ;  /* 0x00000004ff047819 */ /* 0x000fc80000011604 */
[----:B------:R-:W-:Y:S02]  /*1030*/  LOP3.LUT R6, R6, 0x7c00, RZ, 0xc0, !PT ;  /* 0x00007c0006067812 */ /* 0x000fe400078ec0ff */
[----:B------:R-:W-:-:S04]  /*1040*/  LOP3.LUT R4, R4, 0xffffffe, RZ, 0xc0, !PT ;  /* 0x0ffffffe04047812 */ /* 0x000fc800078ec0ff */
[----:B------:R-:W-:Y:S01]  /*1050*/  IADD3 R62, PT, PT, R4, R47, R6 ;  /* 0x0000002f043e7210 */ /* 0x000fe20007ffe006 */
[----:B-1----:R-:W-:Y:S01]  /*1060*/  VIADD R7, R57, 0x1 ;  /* 0x0000000139077836 */ /* 0x002fe20000000000 */
[----:B------:R-:W-:-:S04]  /*1070*/  SHF.R.U32.HI R4, RZ, UR6, R34 ;  /* 0x00000006ff047c19 */ /* 0x000fc80008011622 */
[----:B------:R-:W-:Y:S01]  /*1080*/  STS.U16 [R56], R7 ;  /* 0x0000000738007388 */ /* 0x000fe20000000400 */
[----:B------:R-:W-:-:S03]  /*1090*/  LOP3.LUT R4, R4, UR4, RZ, 0xc0, !PT ;  /* 0x0000000404047c12 */ /* 0x000fc6000f8ec0ff */
        /* <DEDUP_REMOVED lines=129> */
[----:B------:R-:W-:Y:S01]  /*18b0*/  SHF.R.U32.HI R4, RZ, UR6, R49 ;  /* 0x00000006ff047c19 */ /* 0x000fe20008011631 */
[----:B------:R-:W0:Y:S03]  /*18c0*/  S2UR UR6, SR_CgaCtaId ;  /* 0x00000000000679c3 */ /* 0x000e260000008800 */
[----:B------:R-:W-:Y:S01]  /*18d0*/  LOP3.LUT R4, R4, UR4, RZ, 0xc0, !PT ;  /* 0x0000000404047c12 */ /* 0x000fe2000f8ec0ff */
[----:B------:R-:W-:-:S04]  /*18e0*/  UMOV UR4, 0x400 ;  /* 0x0000040000047882 */ /* 0x000fc80000000000 */
[----:B------:R-:W-:Y:S01]  /*18f0*/  IMAD.SHL.U32 R6, R4, 0x400, RZ ;  /* 0x0000040004067824 */ /* 0x000fe200078e00ff */
[----:B------:R-:W-:-:S04]  /*1900*/  SHF.R.U32.HI R4, RZ, 0x4, R4 ;  /* 0x00000004ff047819 */ /* 0x000fc80000011604 */
[----:B------:R-:W-:Y:S02]  /*1910*/  LOP3.LUT R6, R6, 0x7c00, RZ, 0xc0, !PT ;  /* 0x00007c0006067812 */ /* 0x000fe400078ec0ff */
[----:B------:R-:W-:-:S04]  /*1920*/  LOP3.LUT R4, R4, 0xffffffe, RZ, 0xc0, !PT ;  /* 0x0ffffffe04047812 */ /* 0x000fc800078ec0ff */
[----:B------:R-:W-:Y:S01]  /*1930*/  IADD3 R90, PT, PT, R4, R47, R6 ;  /* 0x0000002f045a7210 */ /* 0x000fe20007ffe006 */
[----:B-1----:R-:W-:Y:S01]  /*1940*/  VIADD R7, R85, 0x1 ;  /* 0x0000000155077836 */ /* 0x002fe20000000000 */
[----:B0-----:R-:W-:-:S04]  /*1950*/  ULEA UR4, UR6, UR4, 0x18 ;  /* 0x0000000406047291 */ /* 0x001fc8000f8ec0ff */
[----:B------:R-:W-:Y:S04]  /*1960*/  STS.U16 [R84], R7 ;  /* 0x0000000754007388 */ /* 0x000fe80000000400 */
[----:B------:R-:W0:Y:S02]  /*1970*/  LDS.U16 R87, [R86] ;  /* 0x0000000056577984 */ /* 0x000e240000000400 */
[----:B0-----:R-:W-:-:S05]  /*1980*/  VIADD R5, R87, 0x1 ;  /* 0x0000000157057836 */ /* 0x001fca0000000000 */
[----:B------:R-:W-:Y:S04]  /*1990*/  STS.U16 [R86], R5 ;  /* 0x0000000556007388 */ /* 0x000fe80000000400 */
[----:B------:R-:W0:Y:S02]  /*19a0*/  LDS.U16 R89, [R88] ;  /* 0x0000000058597984 */ /* 0x000e240000000400 */
[----:B0-----:R-:W-:-:S05]  /*19b0*/  VIADD R7, R89, 0x1 ;  /* 0x0000000159077836 */ /* 0x001fca0000000000 */
[----:B------:R-:W-:Y:S04]  /*19c0*/  STS.U16 [R88], R7 ;  /* 0x0000000758007388 */ /* 0x000fe80000000400 */
[----:B------:R-:W0:Y:S02]  /*19d0*/  LDS.U16 R91, [R90] ;  /* 0x000000005a5b7984 */ /* 0x000e240000000400 */
[----:B0-----:R-:W-:-:S05]  /*19e0*/  VIADD R5, R91, 0x1 ;  /* 0x000000015b057836 */ /* 0x001fca0000000000 */
[----:B------:R-:W-:Y:S01]  /*19f0*/  STS.U16 [R90], R5 ;  /* 0x000000055a007388 */ /* 0x000fe20000000400 */
[----:B------:R-:W-:Y:S06]  /*1a00*/  BAR.SYNC.DEFER_BLOCKING 0x0 ;  /* 0x0000000000007b1d */ /* 0x000fec0000010000 */
[----:B------:R-:W-:Y:S04]  /*1a10*/  LDS R92, [R51] ;  /* 0x00000000335c7984 */ /* 0x000fe80000000800 */
[----:B------:R-:W0:Y:S04]  /*1a20*/  LDS R93, [R51+0x4] ;  /* 0x00000400335d7984 */ /* 0x000e280000000800 */
[----:B------:R-:W1:Y:S04]  /*1a30*/  LDS R94, [R51+0x8] ;  /* 0x00000800335e7984 */ /* 0x000e680000000800 */
[----:B------:R-:W2:Y:S04]  /*1a40*/  LDS R95, [R51+0xc] ;  /* 0x00000c00335f7984 */ /* 0x000ea80000000800 */
[----:B------:R-:W3:Y:S04]  /*1a50*/  LDS R96, [R51+0x10] ;  /* 0x0000100033607984 */ /* 0x000ee80000000800 */
[----:B------:R-:W4:Y:S04]  /*1a60*/  LDS R97, [R51+0x14] ;  /* 0x0000140033617984 */ /* 0x000f280000000800 */
[----:B------:R-:W4:Y:S04]  /*1a70*/  LDS R98, [R51+0x18] ;  /* 0x0000180033627984 */ /* 0x000f280000000800 */
[----:B------:R-:W4:Y:S04]  /*1a80*/  LDS R99, [R51+0x1c] ;  /* 0x00001c0033637984 */ /* 0x000f280000000800 */
[----:B------:R-:W4:Y:S04]  /*1a90*/  LDS R100, [R51+0x20] ;  /* 0x0000200033647984 */ /* 0x000f280000000800 */
[----:B------:R-:W4:Y:S04]  /*1aa0*/  LDS R101, [R51+0x24] ;  /* 0x0000240033657984 */ /* 0x000f280000000800 */
[----:B------:R-:W4:Y:S04]  /*1ab0*/  LDS R102, [R51+0x28] ;  /* 0x0000280033667984 */ /* 0x000f280000000800 */
[----:B------:R-:W4:Y:S01]  /*1ac0*/  LDS R103, [R51+0x2c] ;  /* 0x00002c0033677984 */ /* 0x000f220000000800 */
[----:B0-----:R-:W-:-:S03]  /*1ad0*/  IMAD.IADD R93, R92, 0x1, R93 ;  /* 0x000000015c5d7824 */ /* 0x001fc600078e025d */
[----:B------:R-:W0:Y:S01]  /*1ae0*/  LDS R104, [R51+0x30] ;  /* 0x0000300033687984 */ /* 0x000e220000000800 */
[----:B-1----:R-:W-:-:S03]  /*1af0*/  IMAD.IADD R94, R94, 0x1, R93 ;  /* 0x000000015e5e7824 */ /* 0x002fc600078e025d */
[----:B------:R-:W1:Y:S01]  /*1b00*/  LDS R105, [R51+0x34] ;  /* 0x0000340033697984 */ /* 0x000e620000000800 */
[----:B--2---:R-:W-:-:S03]  /*1b10*/  IMAD.IADD R95, R95, 0x1, R94 ;  /* 0x000000015f5f7824 */ /* 0x004fc600078e025e */
[----:B------:R-:W2:Y:S01]  /*1b20*/  LDS R106, [R51+0x38] ;  /* 0x00003800336a7984 */ /* 0x000ea20000000800 */
[----:B---3--:R-:W-:-:S03]  /*1b30*/  IMAD.IADD R96, R96, 0x1, R95 ;  /* 0x0000000160607824 */ /* 0x008fc600078e025f */
[----:B------:R-:W3:Y:S01]  /*1b40*/  LDS R107, [R51+0x3c] ;  /* 0x00003c00336b7984 */ /* 0x000ee20000000800 */
[----:B----4-:R-:W-:-:S03]  /*1b50*/  IMAD.IADD R97, R97, 0x1, R96 ;  /* 0x0000000161617824 */ /* 0x010fc600078e0260 */
[----:B------:R-:W4:Y:S01]  /*1b60*/  LDS R108, [R51+0x40] ;  /* 0x00004000336c7984 */ /* 0x000f220000000800 */
[----:B------:R-:W-:-:S03]  /*1b70*/  IMAD.IADD R98, R98, 0x1, R97 ;  /* 0x0000000162627824 */ /* 0x000fc600078e0261 */
        /* <DEDUP_REMOVED lines=31> */
[----:B------:R-:W-:-:S04]  /*1d70*/  IMAD.IADD R114, R114, 0x1, R113 ;  /* 0x0000000172727824 */ /* 0x000fc800078e0271 */
[----:B0-----:R-:W-:-:S04]  /*1d80*/  IMAD.IADD R115, R115, 0x1, R114 ;  /* 0x0000000173737824 */ /* 0x001fc800078e0272 */
[----:B-1----:R-:W-:-:S04]  /*1d90*/  IMAD.IADD R116, R116, 0x1, R115 ;  /* 0x0000000174747824 */ /* 0x002fc800078e0273 */
[----:B--2---:R-:W-:-:S04]  /*1da0*/  IMAD.IADD R117, R117, 0x1, R116 ;  /* 0x0000000175757824 */ /* 0x004fc800078e0274 */
[----:B---3--:R-:W-:-:S04]  /*1db0*/  IMAD.IADD R118, R118, 0x1, R117 ;  /* 0x0000000176767824 */ /* 0x008fc800078e0275 */
[----:B----4-:R-:W-:-:S04]  /*1dc0*/  IMAD.IADD R119, R119, 0x1, R118 ;  /* 0x0000000177777824 */ /* 0x010fc800078e0276 */
[----:B------:R-:W-:-:S04]  /*1dd0*/  IMAD.IADD R120, R120, 0x1, R119 ;  /* 0x0000000178787824 */ /* 0x000fc800078e0277 */
[----:B------:R-:W-:-:S04]  /*1de0*/  IMAD.IADD R121, R121, 0x1, R120 ;  /* 0x0000000179797824 */ /* 0x000fc800078e0278 */
[----:B------:R-:W-:-:S04]  /*1df0*/  IMAD.IADD R122, R122, 0x1, R121 ;  /* 0x000000017a7a7824 */ /* 0x000fc800078e0279 */
[----:B------:R-:W-:-:S04]  /*1e00*/  IMAD.IADD R123, R123, 0x1, R122 ;  /* 0x000000017b7b7824 */ /* 0x000fc800078e027a */
[----:B------:R-:W-:-:S05]  /*1e10*/  IMAD.IADD R125, R4, 0x1, R123 ;  /* 0x00000001047d7824 */ /* 0x000fca00078e027b */
        /* <DEDUP_REMOVED lines=8> */
[----:B------:R-:W0:Y:S02]  /*1ea0*/  SHFL.UP P0, R126, R127, 0x10, RZ ;  /* 0x060000007f7e7989 */ /* 0x000e2400000000ff */
[----:B0-----:R-:W-:Y:S01]  /*1eb0*/  @P0 IMAD.IADD R126, R127, 0x1, R126 ;  /* 0x000000017f7e0824 */ /* 0x001fe200078e027e */
[----:B------:R-:W-:-:S03]  /*1ec0*/  ISETP.NE.AND P0, PT, R124, 0x1, PT ;  /* 0x000000017c00780c */ /* 0x000fc60003f05270 */
[----:B------:R-:W-:Y:S01]  /*1ed0*/  IMAD.IADD R125, R126, 0x1, -R125 ;  /* 0x000000017e7d7824 */ /* 0x000fe200078e0a7d */
[----:B------:R-:W-:Y:S01]  /*1ee0*/  @!P1 STS [R50+0x8400], R126 ;  /* 0x0084007e32009388 */ /* 0x000fe20000000800 */
[----:B------:R-:W-:Y:S01]  /*1ef0*/  BAR.SYNC.DEFER_BLOCKING 0x0 ;  /* 0x0000000000007b1d */ /* 0x000fe20000010000 */
[----:B------:R-:W-:-:S05]  /*1f00*/  ISETP.NE.AND P1, PT, R124, 0x4, PT ;  /* 0x000000047c00780c */ /* 0x000fca0003f25270 */
[----:B------:R-:W0:Y:S04]  /*1f10*/  LDS.128 R4, [UR4+0x8400] ;  /* 0x00840004ff047984 */ /* 0x000e280008000c00 */
[----:B------:R-:W1:Y:S01]  /*1f20*/  LDS.128 R8, [UR4+0x8410] ;  /* 0x00841004ff087984 */ /* 0x000e620008000c00 */
[C---:B0-----:R-:W-:Y:S01]  /*1f30*/  SEL R55, R4.reuse, R55, !P0 ;  /* 0x0000003704377207 */ /* 0x041fe20004000000 */
[----:B------:R-:W-:Y:S01]  /*1f40*/  IMAD.IADD R5, R4, 0x1, R5 ;  /* 0x0000000104057824 */ /* 0x000fe200078e0205 */
[----:B------:R-:W-:-:S03]  /*1f50*/  ISETP.NE.AND P0, PT, R124, 0x2, PT ;  /* 0x000000027c00780c */ /* 0x000fc60003f05270 */
[----:B------:R-:W-:Y:S01]  /*1f60*/  IMAD.IADD R6, R6, 0x1, R5 ;  /* 0x0000000106067824 */ /* 0x000fe200078e0205 */
[----:B------:R-:W-:Y:S02]  /*1f70*/  SEL R55, R5, R55, !P0 ;  /* 0x0000003705377207 */ /* 0x000fe40004000000 */
[----:B------:R-:W-:Y:S01]  /*1f80*/  ISETP.NE.AND P0, PT, R124, 0x3, PT ;  /* 0x000000037c00780c */ /* 0x000fe20003f05270 */
[----:B------:R-:W-:-:S03]  /*1f90*/  IMAD.IADD R7, R7, 0x1, R6 ;  /* 0x0000000107077824 */ /* 0x000fc600078e0206 */
[----:B------:R-:W-:Y:S01]  /*1fa0*/  SEL R55, R6, R55, !P0 ;  /* 0x0000003706377207 */ /* 0x000fe20004000000 */
[C---:B-1----:R-:W-:Y:S01]  /*1fb0*/  IMAD.IADD R8, R7.reuse, 0x1, R8 ;  /* 0x0000000107087824 */ /* 0x042fe200078e0208 */
[----:B------:R-:W-:Y:S02]  /*1fc0*/  ISETP.NE.AND P0, PT, R124, 0x5, PT ;  /* 0x000000057c00780c */ /* 0x000fe40003f05270 */
[----:B------:R-:W-:Y:S01]  /*1fd0*/  SEL R55, R7, R55, !P1 ;  /* 0x0000003707377207 */ /* 0x000fe20004800000 */
[----:B------:R-:W-:Y:S01]  /*1fe0*/  IMAD.IADD R9, R9, 0x1, R8 ;  /* 0x0000000109097824 */ /* 0x000fe200078e0208 */
[----:B------:R-:W-:Y:S02]  /*1ff0*/  ISETP.NE.AND P1, PT, R42, RZ, PT ;  /* 0x000000ff2a00720c */ /* 0x000fe40003f25270 */
[----:B------:R-:W-:Y:S01]  /*2000*/  SEL R55, R8, R55, !P0 ;  /* 0x0000003708377207 */ /* 0x000fe20004000000 */
[----:B------:R-:W-:Y:S01]  /*2010*/  IMAD.IADD R10, R10, 0x1, R9 ;  /* 0x000000010a0a7824 */ /* 0x000fe200078e0209 */
[----:B------:R-:W-:-:S02]  /*2020*/  ISETP.GT.U32.AND P0, PT, R0, 0x1f, PT ;  /* 0x0000001f0000780c */ /* 0x000fc40003f04070 */
[----:B------:R-:W-:Y:S01]  /*2030*/  SEL R55, R9, R55, !P2 ;  /* 0x0000003709377207 */ /* 0x000fe20005000000 */
[----:B------:R-:W-:Y:S01]  /*2040*/  IMAD.IADD R11, R11, 0x1, R10 ;  /* 0x000000010b0b7824 */ /* 0x000fe200078e020a */
[----:B------:R-:W-:Y:S02]  /*2050*/  ISETP.GT.U32.OR P2, PT, R0, 0x1f, P1 ;  /* 0x0000001f0000780c */ /* 0x000fe40000f44470 */
[----:B------:R-:W-:Y:S02]  /*2060*/  SEL R4, R125, RZ, P1 ;  /* 0x000000ff7d047207 */ /* 0x000fe40000800000 */
[----:B------:R-:W-:-:S05]  /*2070*/  SEL R55, R10, R55, !P3 ;  /* 0x000000370a377207 */ /* 0x000fca0005800000 */
[----:B------:R-:W-:Y:S01]  /*2080*/  @P0 IMAD.IADD R125, R55, 0x1, R4 ;  /* 0x00000001377d0824 */ /* 0x000fe200078e0204 */
[----:B------:R-:W-:-:S03]  /*2090*/  ISETP.NE.AND P0, PT, R0, RZ, PT ;  /* 0x000000ff0000720c */ /* 0x000fc60003f05270 */
[----:B------:R-:W-:-:S05]  /*20a0*/  @!P2 IMAD.U32 R125, R11, 0x10000, RZ ;  /* 0x000100000b7da824 */ /* 0x000fca00078e00ff */
[----:B------:R-:W-:Y:S01]  /*20b0*/  @!P2 STS [UR4+0x8428], R125 ;  /* 0x0084287dff00a988 */ /* 0x000fe20008000804 */
[----:B------:R-:W-:Y:S06]  /*20c0*/  BAR.SYNC.DEFER_BLOCKING 0x0 ;  /* 0x0000000000007b1d */ /* 0x000fec0000010000 */
[----:B------:R-:W0:Y:S02]  /*20d0*/  LDS R4, [UR4+0x8428] ;  /* 0x00842804ff047984 */ /* 0x000e240008000800 */
[----:B0-----:R-:W-:-:S05]  /*20e0*/  SEL R4, R4, RZ, P0 ;  /* 0x000000ff04047207 */ /* 0x001fca0000000000 */
[----:B------:R-:W-:-:S04]  /*20f0*/  IMAD.IADD R4, R4, 0x1, R125 ;  /* 0x0000000104047824 */ /* 0x000fc800078e027d */
[--C-:B------:R-:W-:Y:S01]  /*2100*/  IMAD.IADD R92, R92, 0x1, R4.reuse ;  /* 0x000000015c5c7824 */ /* 0x100fe200078e0204 */
[----:B------:R-:W-:Y:S01]  /*2110*/  STS [R51], R4 ;  /* 0x0000000433007388 */ /* 0x000fe20000000800 */
[--C-:B------:R-:W-:Y:S02]  /*2120*/  IMAD.IADD R6, R93, 0x1, R4.reuse ;  /* 0x000000015d067824 */ /* 0x100fe400078e0204 */
[--C-:B------:R-:W-:Y:S01]  /*2130*/  IMAD.IADD R94, R94, 0x1, R4.reuse ;  /* 0x000000015e5e7824 */ /* 0x100fe200078e0204 */
[----:B------:R-:W-:Y:S01]  /*2140*/  STS [R51+0x4], R92 ;  /* 0x0000045c33007388 */ /* 0x000fe20000000800 */
[--C-:B------:R-:W-:Y:S02]  /*2150*/  IMAD.IADD R8, R95, 0x1, R4.reuse ;  /* 0x000000015f087824 */ /* 0x100fe400078e0204 */
[--C-:B------:R-:W-:Y:S01]  /*2160*/  IMAD.IADD R96, R96, 0x1, R4.reuse ;  /* 0x0000000160607824 */ /* 0x100fe200078e0204 */
[----:B------:R-:W-:Y:S01]  /*2170*/  STS [R51+0x8], R6 ;  /* 0x0000080633007388 */ /* 0x000fe20000000800 */
[----:B------:R-:W-:-:S02]  /*2180*/  IMAD.IADD R10, R97, 0x1, R4 ;  /* 0x00000001610a7824 */ /* 0x000fc400078e0204 */
[--C-:B------:R-:W-:Y:S01]  /*2190*/  IMAD.IADD R98, R98, 0x1, R4.reuse ;  /* 0x0000000162627824 */ /* 0x100fe200078e0204 */
[----:B------:R-:W-:Y:S01]  /*21a0*/  STS [R51+0xc], R94 ;  /* 0x00000c5e33007388 */ /* 0x000fe20000000800 */
        /* <DEDUP_REMOVED lines=36> */
[----:B------:R-:W-:-:S03]  /*23f0*/  IMAD.IADD R150, R123, 0x1, R4 ;  /* 0x000000017b967824 */ /* 0x000fc600078e0204 */
[----:B------:R-:W-:Y:S04]  /*2400*/  STS [R51+0x40], R134 ;  /* 0x0000408633007388 */ /* 0x000fe80000000800 */
        /* <DEDUP_REMOVED lines=15> */
[----:B------:R-:W-:Y:S01]  /*2500*/  STS [R51+0x80], R150 ;  /* 0x0000809633007388 */ /* 0x000fe20000000800 */
[----:B------:R-:W-:Y:S06]  /*2510*/  BAR.SYNC.DEFER_BLOCKING 0x0 ;  /* 0x0000000000007b1d */ /* 0x000fec0000010000 */
[----:B------:R-:W0:Y:S04]  /*2520*/  LDS.U16 R5, [R54] ;  /* 0x0000000036057984 */ /* 0x000e280000000400 */
[----:B------:R-:W1:Y:S04]  /*2530*/  LDS.U16 R56, [R56] ;  /* 0x0000000038387984 */ /* 0x000e680000000400 */
[----:B------:R-:W2:Y:S04]  /*2540*/  LDS.U16 R58, [R58] ;  /* 0x000000003a3a7984 */ /* 0x000ea80000000400 */
[----:B------:R-:W3:Y:S04]  /*2550*/  LDS.U16 R60, [R60] ;  /* 0x000000003c3c7984 */ /* 0x000ee80000000400 */
[----:B------:R-:W4:Y:S04]  /*2560*/  LDS.U16 R62, [R62] ;  /* 0x000000003e3e7984 */ /* 0x000f280000000400 */
[----:B------:R-:W4:Y:S04]  /*2570*/  LDS.U16 R64, [R64] ;  /* 0x0000000040407984 */ /* 0x000f280000000400 */
[----:B------:R-:W4:Y:S04]  /*2580*/  LDS.U16 R66, [R66] ;  /* 0x0000000042427984 */ /* 0x000f280000000400 */
[----:B------:R-:W4:Y:S04]  /*2590*/  LDS.U16 R68, [R68] ;  /* 0x0000000044447984 */ /* 0x000f280000000400 */
[----:B------:R-:W4:Y:S04]  /*25a0*/  LDS.U16 R70, [R70] ;  /* 0x0000000046467984 */ /* 0x000f280000000400 */
[----:B------:R-:W4:Y:S04]  /*25b0*/  LDS.U16 R72, [R72] ;  /* 0x0000000048487984 */ /* 0x000f280000000400 */
[----:B------:R-:W4:Y:S01]  /*25c0*/  LDS.U16 R74, [R74] ;  /* 0x000000004a4a7984 */ /* 0x000f220000000400 */
[----:B0-----:R-:W-:-:S03]  /*25d0*/  IMAD.IADD R5, R52, 0x1, R5 ;  /* 0x0000000134057824 */ /* 0x001fc600078e0205 */
[----:B------:R-:W0:Y:S01]  /*25e0*/  LDS.U16 R76, [R76] ;  /* 0x000000004c4c7984 */ /* 0x000e220000000400 */
[----:B-1----:R-:W-:-:S03]  /*25f0*/  IMAD.IADD R56, R57, 0x1, R56 ;  /* 0x0000000139387824 */ /* 0x002fc600078e0238 */
[----:B------:R-:W1:Y:S01]  /*2600*/  LDS.U16 R78, [R78] ;  /* 0x000000004e4e7984 */ /* 0x000e620000000400 */
[----:B--2---:R-:W-:-:S03]  /*2610*/  IMAD.IADD R58, R59, 0x1, R58 ;  /* 0x000000013b3a7824 */ /* 0x004fc600078e023a */
[----:B------:R-:W2:Y:S01]  /*2620*/  LDS.U16 R80, [R80] ;  /* 0x0000000050507984 */ /* 0x000ea20000000400 */
[----:B---3--:R-:W-:-:S03]  /*2630*/  IMAD.IADD R60, R61, 0x1, R60 ;  /* 0x000000013d3c7824 */ /* 0x008fc600078e023c */
[----:B------:R-:W3:Y:S01]  /*2640*/  LDS.U16 R82, [R82] ;  /* 0x0000000052527984 */ /* 0x000ee20000000400 */
[----:B----4-:R-:W-:-:S03]  /*2650*/  IMAD.IADD R62, R63, 0x1, R62 ;  /* 0x000000013f3e7824 */ /* 0x010fc600078e023e */
[----:B------:R-:W4:Y:S01]  /*2660*/  LDS.U16 R84, [R84] ;  /* 0x0000000054547984 */ /* 0x000f220000000400 */
[----:B------:R-:W-:-:S03]  /*2670*/  IMAD.IADD R64, R65, 0x1, R64 ;  /* 0x0000000141407824 */ /* 0x000fc600078e0240 */
[----:B------:R-:W4:Y:S01]  /*2680*/  LDS.U16 R86, [R86] ;  /* 0x0000000056567984 */ /* 0x000f220000000400 */
[----:B------:R-:W-:-:S03]  /*2690*/  IMAD.IADD R66, R67, 0x1, R66 ;  /* 0x0000000143427824 */ /* 0x000fc600078e0242 */
[----:B------:R-:W4:Y:S01]  /*26a0*/  LDS.U16 R88, [R88] ;  /* 0x0000000058587984 */ /* 0x000f220000000400 */
[----:B------:R-:W-:-:S03]  /*26b0*/  IMAD.IADD R68, R69, 0x1, R68 ;  /* 0x0000000145447824 */ /* 0x000fc600078e0244 */
[----:B------:R-:W4:Y:S01]  /*26c0*/  LDS.U16 R90, [R90] ;  /* 0x000000005a5a7984 */ /* 0x000f220000000400 */
[----:B------:R-:W-:Y:S02]  /*26d0*/  IMAD.IADD R70, R71, 0x1, R70 ;  /* 0x0000000147467824 */ /* 0x000fe400078e0246 */
[----:B------:R-:W-:Y:S02]  /*26e0*/  IMAD.IADD R72, R73, 0x1, R72 ;  /* 0x0000000149487824 */ /* 0x000fe400078e0248 */
[----:B------:R-:W-:Y:S02]  /*26f0*/  IMAD.IADD R74, R75, 0x1, R74 ;  /* 0x000000014b4a7824 */ /* 0x000fe400078e024a */
[----:B0-----:R-:W-:Y:S02]  /*2700*/  IMAD.IADD R76, R77, 0x1, R76 ;  /* 0x000000014d4c7824 */ /* 0x001fe400078e024c */
[----:B-1----:R-:W-:Y:S02]  /*2710*/  IMAD.IADD R78, R79, 0x1, R78 ;  /* 0x000000014f4e7824 */ /* 0x002fe400078e024e */
[----:B--2---:R-:W-:-:S02]  /*2720*/  IMAD.IADD R80, R81, 0x1, R80 ;  /* 0x0000000151507824 */ /* 0x004fc400078e0250 */
[----:B---3--:R-:W-:Y:S02]  /*2730*/  IMAD.IADD R82, R83, 0x1, R82 ;  /* 0x0000000153527824 */ /* 0x008fe400078e0252 */
[----:B----4-:R-:W-:Y:S02]  /*2740*/  IMAD.IADD R84, R85, 0x1, R84 ;  /* 0x0000000155547824 */ /* 0x010fe400078e0254 */
[----:B------:R-:W-:Y:S02]  /*2750*/  IMAD.IADD R86, R87, 0x1, R86 ;  /* 0x0000000157567824 */ /* 0x000fe400078e0256 */
[----:B------:R-:W-:Y:S02]  /*2760*/  IMAD.IADD R88, R89, 0x1, R88 ;  /* 0x0000000159587824 */ /* 0x000fe400078e0258 */
[----:B------:R-:W-:Y:S01]  /*2770*/  IMAD.IADD R90, R91, 0x1, R90 ;  /* 0x000000015b5a7824 */ /* 0x000fe200078e025a */
[----:B------:R-:W-:Y:S06]  /*2780*/  BAR.SYNC.DEFER_BLOCKING 0x0 ;  /* 0x0000000000007b1d */ /* 0x000fec0000010000 */
[----:B------:R-:W-:Y:S05]  /*2790*/  BRA.U UP0, `(.L_x_221) ;  /* 0x0000000500987547 */ /* 0x000fea000b800000 */
[----:B------:R-:W-:Y:S01]  /*27a0*/  LEA R4, R5, UR4, 0x2 ;  /* 0x0000000405047c11 */ /* 0x000fe2000f8e10ff */
[----:B------:R-:W-:Y:S01]  /*27b0*/  UIADD3 UR7, UPT, UPT, UR7, 0x6, URZ ;  /* 0x0000000607077890 */ /* 0x000fe2000fffe0ff */
[----:B------:R-:W-:Y:S01]  /*27c0*/  LEA R5, R56, UR4, 0x2 ;  /* 0x0000000438057c11 */ /* 0x000fe2000f8e10ff */
[----:B------:R-:W-:Y:S01]  /*27d0*/  UIADD3 UR5, UPT, UPT, UR5, -0x6, URZ ;  /* 0xfffffffa05057890 */ /* 0x000fe2000fffe0ff */
[----:B------:R-:W-:Y:S01]  /*27e0*/  LEA R6, R58, UR4, 0x2 ;  /* 0x000000043a067c11 */ /* 0x000fe2000f8e10ff */
[----:B------:R1:W-:Y:S01]  /*27f0*/  STS [R4], R29 ;  /* 0x0000001d04007388 */ /* 0x0003e20000000800 */
[----:B------:R-:W-:Y:S02]  /*2800*/  LEA R7, R60, UR4, 0x2 ;  /* 0x000000043c077c11 */ /* 0x000fe4000f8e10ff */
[----:B------:R-:W-:Y:S01]  /*2810*/  LEA R8, R62, UR4, 0x2 ;  /* 0x000000043e087c11 */ /* 0x000fe2000f8e10ff */
[----:B------:R1:W-:Y:S01]  /*2820*/  STS [R5], R30 ;  /* 0x0000001e05007388 */ /* 0x0003e20000000800 */
[----:B------:R-:W-:-:S02]  /*2830*/  LEA R9, R64, UR4, 0x2 ;  /* 0x0000000440097c11 */ /* 0x000fc4000f8e10ff */
[----:B------:R-:W-:Y:S01]  /*2840*/  LEA R10, R66, UR4, 0x2 ;  /* 0x00000004420a7c11 */ /* 0x000fe2000f8e10ff */
[----:B------:R1:W-:Y:S01]  /*2850*/  STS [R6], R31 ;  /* 0x0000001f06007388 */ /* 0x0003e20000000800 */
[----:B------:R-:W-:Y:S02]  /*2860*/  LEA R11, R68, UR4, 0x2 ;  /* 0x00000004440b7c11 */ /* 0x000fe4000f8e10ff */
        /* <DEDUP_REMOVED lines=16> */
[----:B------:R1:W-:Y:S04]  /*2970*/  STS [R52], R37 ;  /* 0x0000002534007388 */ /* 0x0003e80000000800 */
        /* <DEDUP_REMOVED lines=9> */
[----:B------:R1:W-:Y:S01]  /*2a10*/  STS [R64], R49 ;  /* 0x0000003140007388 */ /* 0x0003e20000000800 */
[----:B------:R-:W-:Y:S06]  /*2a20*/  BAR.SYNC.DEFER_BLOCKING 0x0 ;  /* 0x0000000000007b1d */ /* 0x000fec0000010000 */
[----:B------:R1:W2:Y:S04]  /*2a30*/  LDS R29, [R53] ;  /* 0x00000000351d7984 */ /* 0x0002a80000000800 */
[----:B------:R1:W3:Y:S04]  /*2a40*/  LDS R30, [R53+0x4] ;  /* 0x00000400351e7984 */ /* 0x0002e80000000800 */
[----:B------:R1:W4:Y:S04]  /*2a50*/  LDS R31, [R53+0x8] ;  /* 0x00000800351f7984 */ /* 0x0003280000000800 */
[----:B------:R1:W0:Y:S04]  /*2a60*/  LDS R32, [R53+0xc] ;  /* 0x00000c0035207984 */ /* 0x0002280000000800 */
        /* <DEDUP_REMOVED lines=14> */
[----:B------:R1:W0:Y:S01]  /*2b50*/  LDS R49, [R53+0x48] ;  /* 0x0000480035317984 */ /* 0x0002220000000800 */
[----:B------:R-:W-:Y:S06]  /*2b60*/  BAR.SYNC.DEFER_BLOCKING 0x0 ;  /* 0x0000000000007b1d */ /* 0x000fec0000010000 */
[----:B-----5:R1:W-:Y:S04]  /*2b70*/  STS [R4], R2 ;  /* 0x0000000204007388 */ /* 0x0203e80000000800 */
        /* <DEDUP_REMOVED lines=19> */
[----:B------:R1:W0:Y:S04]  /*2cb0*/  LDS R2, [R53] ;  /* 0x0000000035027984 */ /* 0x0002280000000800 */
        /* <DEDUP_REMOVED lines=19> */
[----:B--234-:R-:W-:Y:S05]  /*2df0*/  BRA `(.L_x_222) ;  /* 0xffffffdc00587947 */ /* 0x01cfea000383ffff */
.L_x_221:
[----:B------:R-:W-:Y:S01]  /*2e00*/  LEA R5, R5, UR4, 0x2 ;  /* 0x0000000405057c11 */ /* 0x000fe2000f8e10ff */
[----:B------:R-:W-:Y:S01]  /*2e10*/  IMAD R53, R0, -0x48, R53 ;  /* 0xffffffb800357824 */ /* 0x000fe200078e0235 */
[----:B------:R-:W-:Y:S01]  /*2e20*/  LEA R56, R56, UR4, 0x2 ;  /* 0x0000000438387c11 */ /* 0x000fe2000f8e10ff */
[----:B------:R-:W0:Y:S01]  /*2e30*/  LDCU.64 UR6, c[0x0][0x3a0] ;  /* 0x00007400ff0677ac */ /* 0x000e220008000a00 */
[----:B------:R-:W-:Y:S01]  /*2e40*/  LEA R58, R58, UR4, 0x2 ;  /* 0x000000043a3a7c11 */ /* 0x000fe2000f8e10ff */
[----:B------:R-:W-:Y:S01]  /*2e50*/  STS [R5], R29 ;  /* 0x0000001d05007388 */ /* 0x000fe20000000800 */
[----:B------:R-:W-:Y:S02]  /*2e60*/  LEA R60, R60, UR4, 0x2 ;  /* 0x000000043c3c7c11 */ /* 0x000fe4000f8e10ff */
[----:B------:R-:W-:Y:S01]  /*2e70*/  LEA R62, R62, UR4, 0x2 ;  /* 0x000000043e3e7c11 */ /* 0x000fe2000f8e10ff */
[----:B------:R-:W-:Y:S01]  /*2e80*/  STS [R56], R30 ;  /* 0x0000001e38007388 */ /* 0x000fe20000000800 */
[----:B------:R-:W-:-:S02]  /*2e90*/  LEA R64, R64, UR4, 0x2 ;  /* 0x0000000440407c11 */ /* 0x000fc4000f8e10ff */
[----:B------:R-:W-:Y:S01]  /*2ea0*/  LEA R66, R66, UR4, 0x2 ;  /* 0x0000000442427c11 */ /* 0x000fe2000f8e10ff */
[----:B------:R-:W-:Y:S01]  /*2eb0*/  STS [R58], R31 ;  /* 0x0000001f3a007388 */ /* 0x000fe20000000800 */
[----:B------:R-:W-:Y:S02]  /*2ec0*/  LEA R68, R68, UR4, 0x2 ;  /* 0x0000000444447c11 */ /* 0x000fe4000f8e10ff */
[----:B------:R-:W-:Y:S01]  /*2ed0*/  LEA R70, R70, UR4, 0x2 ;  /* 0x0000000446467c11 */ /* 0x000fe2000f8e10ff */
[----:B------:R-:W-:Y:S01]  /*2ee0*/  STS [R60], R32 ;  /* 0x000000203c007388 */ /* 0x000fe20000000800 */
[----:B------:R-:W-:Y:S02]  /*2ef0*/  LEA R72, R72, UR4, 0x2 ;  /* 0x0000000448487c11 */ /* 0x000fe4000f8e10ff */
[----:B------:R-:W-:Y:S01]  /*2f00*/  LEA R74, R74, UR4, 0x2 ;  /* 0x000000044a4a7c11 */ /* 0x000fe2000f8e10ff */
[----:B------:R-:W-:Y:S01]  /*2f10*/  STS [R62], R33 ;  /* 0x000000213e007388 */ /* 0x000fe20000000800 */
[----:B------:R-:W-:Y:S01]  /*2f20*/  LEA R76, R76, UR4, 0x2 ;  /* 0x000000044c4c7c11 */ /* 0x000fe2000f8e10ff */
[----:B0-----:R-:W-:Y:S01]  /*2f30*/  IMAD.U32 R4, RZ, RZ, UR7 ;  /* 0x00000007ff047e24 */ /* 0x001fe2000f8e00ff */
        /* <DEDUP_REMOVED lines=11> */
[----:B------:R-:W-:-:S03]  /*2ff0*/  ISETP.LT.U32.AND P2, PT, R0, UR6, PT ;  /* 0x0000000600007c0c */ /* 0x000fc6000bf41070 */
[----:B------:R-:W-:Y:S01]  /*3000*/  STS [R72], R38 ;  /* 0x0000002648007388 */ /* 0x000fe20000000800 */
[----:B------:R-:W-:-:S03]  /*3010*/  ISETP.GT.U32.AND.EX P2, PT, R4, RZ, PT, P2 ;  /* 0x000000ff0400720c */ /* 0x000fc60003f44120 */
[----:B------:R-:W-:Y:S04]  /*3020*/  STS [R74], R39 ;  /* 0x000000274a007388 */ /* 0x000fe80000000800 */
[----:B------:R-:W-:Y:S04]  /*3030*/  STS [R76], R40 ;  /* 0x000000284c007388 */ /* 0x000fe80000000800 */
[----:B------:R-:W-:Y:S04]  /*3040*/  STS [R78], R41 ;  /* 0x000000294e007388 */ /* 0x000fe80000000800 */
[----:B------:R-:W-:Y:S04]  /*3050*/  STS [R80], R43 ;  /* 0x0000002b50007388 */ /* 0x000fe80000000800 */
[----:B------:R-:W-:Y:S04]  /*3060*/  STS [R47], R44 ;  /* 0x0000002c2f007388 */ /* 0x000fe80000000800 */
[----:B------:R-:W-:Y:S04]  /*3070*/  STS [R84], R45 ;  /* 0x0000002d54007388 */ /* 0x000fe80000000800 */
[----:B------:R-:W-:Y:S04]  /*3080*/  STS [R51], R46 ;  /* 0x0000002e33007388 */ /* 0x000fe80000000800 */
[----:B------:R-:W-:Y:S04]  /*3090*/  STS [R88], R48 ;  /* 0x0000003058007388 */ /* 0x000fe80000000800 */
[----:B------:R-:W-:Y:S01]  /*30a0*/  STS [R90], R49 ;  /* 0x000000315a007388 */ /* 0x000fe20000000800 */
[----:B------:R-:W-:Y:S06]  /*30b0*/  BAR.SYNC.DEFER_BLOCKING 0x0 ;  /* 0x0000000000007b1d */ /* 0x000fec0000010000 */
[----:B------:R-:W0:Y:S04]  /*30c0*/  LDS R6, [R53] ;  /* 0x0000000035067984 */ /* 0x000e280000000800 */
[----:B------:R-:W1:Y:S04]  /*30d0*/  LDS R7, [R53+0x400] ;  /* 0x0004000035077984 */ /* 0x000e680000000800 */
[----:B------:R-:W2:Y:S04]  /*30e0*/  LDS R8, [R53+0x800] ;  /* 0x0008000035087984 */ /* 0x000ea80000000800 */
[----:B------:R-:W-:Y:S04]  /*30f0*/  LDS R9, [R53+0xc00] ;  /* 0x000c000035097984 */ /* 0x000fe80000000800 */
[----:B------:R-:W-:Y:S04]  /*3100*/  LDS R10, [R53+0x1000] ;  /* 0x00100000350a7984 */ /* 0x000fe80000000800 */
[----:B------:R-:W-:Y:S04]  /*3110*/  LDS R11, [R53+0x1400] ;  /* 0x00140000350b7984 */ /* 0x000fe80000000800 */
[----:B------:R-:W3:Y:S04]  /*3120*/  LDS R29, [R53+0x1800] ;  /* 0x00180000351d7984 */ /* 0x000ee80000000800 */
[----:B------:R-:W-:Y:S04]  /*3130*/  LDS R30, [R53+0x1c00] ;  /* 0x001c0000351e7984 */ /* 0x000fe80000000800 */
        /* <DEDUP_REMOVED lines=10> */
[----:B------:R-:W-:Y:S01]  /*31e0*/  LDS R41, [R53+0x4800] ;  /* 0x0048000035297984 */ /* 0x000fe20000000800 */
[----:B------:R-:W-:Y:S06]  /*31f0*/  BAR.SYNC.DEFER_BLOCKING 0x0 ;  /* 0x0000000000007b1d */ /* 0x000fec0000010000 */
[----:B-----5:R4:W-:Y:S04]  /*3200*/  STS [R5], R2 ;  /* 0x0000000205007388 */ /* 0x0209e80000000800 */
[----:B------:R0:W-:Y:S04]  /*3210*/  STS [R56], R3 ;  /* 0x0000000338007388 */ /* 0x0001e80000000800 */
[----:B------:R1:W-:Y:S01]  /*3220*/  STS [R58], R12 ;  /* 0x0000000c3a007388 */ /* 0x0003e20000000800 */
[----:B----4-:R-:W4:Y:S03]  /*3230*/  LDC.64 R4, c[0x0][0x398] ;  /* 0x0000e600ff047b82 */ /* 0x010f260000000a00 */
[----:B------:R-:W-:Y:S04]  /*3240*/  STS [R60], R13 ;  /* 0x0000000d3c007388 */ /* 0x000fe80000000800 */
[----:B------:R2:W-:Y:S01]  /*3250*/  STS [R62], R14 ;  /* 0x0000000e3e007388 */ /* 0x0005e20000000800 */
[----:B0-----:R-:W0:Y:S01]  /*3260*/  LDC.64 R2, c[0x0][0x388] ;  /* 0x0000e200ff027b82 */ /* 0x001e220000000a00 */
[----:B-1----:R-:W-:-:S02]  /*3270*/  VIADD R12, R0, 0x100 ;  /* 0x00000100000c7836 */ /* 0x002fc40000000000 */
[----:B------:R-:W-:Y:S04]  /*3280*/  STS [R64], R15 ;  /* 0x0000000f40007388 */ /* 0x000fe80000000800 */
[----:B------:R1:W-:Y:S01]  /*3290*/  STS [R66], R16 ;  /* 0x0000001042007388 */ /* 0x0003e20000000800 */
[----:B------:R-:W-:Y:S01]  /*32a0*/  ISETP.LT.U32.AND P4, PT, R12, UR6, PT ;  /* 0x000000060c007c0c */ /* 0x000fe2000bf81070 */
[C---:B--2---:R-:W-:Y:S01]  /*32b0*/  VIADD R14, R0.reuse, 0x200 ;  /* 0x00000200000e7836 */ /* 0x044fe20000000000 */
[----:B------:R-:W-:Y:S01]  /*32c0*/  LOP3.LUT R12, R0, 0x400, RZ, 0xfc, !PT ;  /* 0x00000400000c7812 */ /* 0x000fe200078efcff */
[----:B------:R-:W-:Y:S03]  /*32d0*/  STS [R68], R17 ;  /* 0x0000001144007388 */ /* 0x000fe60000000800 */
[----:B------:R-:W-:Y:S01]  /*32e0*/  ISETP.LT.U32.AND P3, PT, R14, UR6, PT ;  /* 0x000000060e007c0c */ /* 0x000fe2000bf61070 */
[----:B------:R-:W-:Y:S01]  /*32f0*/  STS [R70], R18 ;  /* 0x0000001246007388 */ /* 0x000fe20000000800 */
[----:B------:R-:W-:Y:S01]  /*3300*/  VIADD R14, R0, 0x500 ;  /* 0x00000500000e7836 */ /* 0x000fe20000000000 */
[----:B------:R-:W-:Y:S01]  /*3310*/  ISETP.LT.U32.AND P0, PT, R12, UR6, PT ;  /* 0x000000060c007c0c */ /* 0x000fe2000bf01070 */
[C---:B-1----:R-:W-:Y:S01]  /*3320*/  VIADD R16, R0.reuse, 0x300 ;  /* 0x0000030000107836 */ /* 0x042fe20000000000 */
[----:B------:R-:W-:Y:S01]  /*3330*/  STS [R72], R19 ;  /* 0x0000001348007388 */ /* 0x000fe20000000800 */
[----:B------:R-:W-:Y:S01]  /*3340*/  VIADD R12, R0, 0x600 ;  /* 0x00000600000c7836 */ /* 0x000fe20000000000 */
[----:B------:R-:W-:Y:S01]  /*3350*/  ISETP.LT.U32.AND P1, PT, R14, UR6, PT ;  /* 0x000000060e007c0c */ /* 0x000fe2000bf21070 */
[----:B------:R-:W-:Y:S01]  /*3360*/  IMAD.U32 R14, RZ, RZ, UR7 ;  /* 0x00000007ff0e7e24 */ /* 0x000fe2000f8e00ff */
[----:B------:R-:W-:Y:S01]  /*3370*/  STS [R74], R20 ;  /* 0x000000144a007388 */ /* 0x000fe20000000800 */
[----:B------:R-:W-:Y:S01]  /*3380*/  ISETP.LT.U32.AND P5, PT, R16, UR6, PT ;  /* 0x0000000610007c0c */ /* 0x000fe2000bfa1070 */
[----:B------:R-:W-:Y:S01]  /*3390*/  IMAD.U32 R16, RZ, RZ, UR7 ;  /* 0x00000007ff107e24 */ /* 0x000fe2000f8e00ff */
[----:B------:R-:W-:Y:S01]  /*33a0*/  ISETP.LT.U32.AND P6, PT, R12, UR6, PT ;  /* 0x000000060c007c0c */ /* 0x000fe2000bfc1070 */
[----:B------:R-:W-:Y:S01]  /*33b0*/  STS [R76], R21 ;  /* 0x000000154c007388 */ /* 0x000fe20000000800 */
[----:B0-----:R-:W-:Y:S01]  /*33c0*/  IMAD.WIDE.U32 R2, R0, 0x4, R2 ;  /* 0x0000000400027825 */ /* 0x001fe200078e0002 */
[----:B------:R-:W-:-:S02]  /*33d0*/  ISETP.GT.U32.AND.EX P3, PT, R14, RZ, PT, P3 ;  /* 0x000000ff0e00720c */ /* 0x000fc40003f64130 */
[----:B------:R-:W-:Y:S01]  /*33e0*/  STS [R78], R22 ;  /* 0x000000164e007388 */ /* 0x000fe20000000800 */
[----:B------:R-:W-:Y:S01]  /*33f0*/  ISETP.GT.U32.AND.EX P4, PT, R16, RZ, PT, P4 ;  /* 0x000000ff1000720c */ /* 0x000fe20003f84140 */
[----:B----4-:R-:W-:Y:S02]  /*3400*/  IMAD.WIDE.U32 R4, R0, 0x4, R4 ;  /* 0x0000000400047825 */ /* 0x010fe400078e0004 */
[----:B------:R0:W-:Y:S02]  /*3410*/  STS [R80], R23 ;  /* 0x0000001750007388 */ /* 0x0001e40000000800 */
[----:B------:R-:W-:Y:S02]  /*3420*/  IMAD.U32 R12, RZ, RZ, UR7 ;  /* 0x00000007ff0c7e24 */ /* 0x000fe4000f8e00ff */
[----:B------:R-:W-:Y:S03]  /*3430*/  STS [R47], R24 ;  /* 0x000000182f007388 */ /* 0x000fe60000000800 */
[----:B------:R-:W-:Y:S01]  /*3440*/  ISETP.GT.U32.AND.EX P5, PT, R12, RZ, PT, P5 ;  /* 0x000000ff0c00720c */ /* 0x000fe20003fa4150 */
[----:B------:R1:W-:Y:S01]  /*3450*/  STS [R84], R25 ;  /* 0x0000001954007388 */ /* 0x0003e20000000800 */
[----:B0-----:R-:W-:Y:S01]  /*3460*/  @P2 LOP3.LUT R23, R6, 0x80000000, RZ, 0x3c, !PT ;  /* 0x8000000006172812 */ /* 0x001fe200078e3cff */
[----:B------:R-:W-:-:S02]  /*3470*/  VIADD R6, R0, 0x700 ;  /* 0x0000070000067836 */ /* 0x000fc40000000000 */
[----:B------:R-:W-:Y:S04]  /*3480*/  STS [R51], R26 ;  /* 0x0000001a33007388 */ /* 0x000fe80000000800 */
[----:B------:R0:W-:Y:S01]  /*3490*/  STS [R88], R27 ;  /* 0x0000001b58007388 */ /* 0x0001e20000000800 */
[----:B-1----:R-:W-:-:S03]  /*34a0*/  @P4 LOP3.LUT R25, R7, 0x80000000, RZ, 0x3c, !PT ;  /* 0x8000000007194812 */ /* 0x002fc600078e3cff */
[----:B------:R-:W-:Y:S01]  /*34b0*/  STS [R90], R28 ;  /* 0x0000001c5a007388 */ /* 0x000fe20000000800 */
[----:B------:R-:W-:Y:S01]  /*34c0*/  BAR.SYNC.DEFER_BLOCKING 0x0 ;  /* 0x0000000000007b1d */ /* 0x000fe20000010000 */
[----:B0-----:R-:W-:Y:S01]  /*34d0*/  @P3 LOP3.LUT R27, R8, 0x80000000, RZ, 0x3c, !PT ;  /* 0x80000000081b3812 */ /* 0x001fe200078e3cff */
[----:B------:R-:W-:-:S05]  /*34e0*/  IMAD.U32 R8, RZ, RZ, UR7 ;  /* 0x00000007ff087e24 */ /* 0x000fca000f8e00ff */
[C---:B------:R-:W-:Y:S02]  /*34f0*/  ISETP.GT.U32.AND.EX P1, PT, R8.reuse, RZ, PT, P1 ;  /* 0x000000ff0800720c */ /* 0x040fe40003f24110 */
[----:B------:R-:W-:-:S13]  /*3500*/  ISETP.GT.U32.AND.EX P6, PT, R8, RZ, PT, P6 ;  /* 0x000000ff0800720c */ /* 0x000fda0003fc4160 */
[----:B---3--:R-:W-:Y:S01]  /*3510*/  @P6 LOP3.LUT R29, R29, 0x80000000, RZ, 0x3c, !PT ;  /* 0x800000001d1d6812 */ /* 0x008fe200078e3cff */
[----:B------:R-:W0:Y:S04]  /*3520*/  @P2 LDS R43, [R53] ;  /* 0x00000000352b2984 */ /* 0x000e280000000800 */
[----:B------:R-:W1:Y:S04]  /*3530*/  LDS R13, [R53+0x400] ;  /* 0x00040000350d7984 */ /* 0x000e680000000800 */
[----:B------:R-:W2:Y:S04]  /*3540*/  LDS R15, [R53+0x800] ;  /* 0x00080000350f7984 */ /* 0x000ea80000000800 */
[----:B------:R-:W3:Y:S04]  /*3550*/  LDS R17, [R53+0xc00] ;  /* 0x000c000035117984 */ /* 0x000ee80000000800 */
[----:B------:R-:W4:Y:S04]  /*3560*/  LDS R19, [R53+0x1000] ;  /* 0x0010000035137984 */ /* 0x000f280000000800 */
[----:B------:R-:W-:Y:S04]  /*3570*/  @P2 STG.E desc[UR8][R2.64], R23 ;  /* 0x0000001702002986 */ /* 0x000fe8000c101908 */
[----:B------:R-:W4:Y:S04]  /*3580*/  LDS R21, [R53+0x1400] ;  /* 0x0014000035157984 */ /* 0x000f280000000800 */
[----:B------:R-:W4:Y:S04]  /*3590*/  LDS R7, [R53+0x1800] ;  /* 0x0018000035077984 */ /* 0x000f280000000800 */
[----:B------:R-:W4:Y:S04]  /*35a0*/  LDS R23, [R53+0x1c00] ;  /* 0x001c000035177984 */ /* 0x000f280000000800 */
[----:B0-----:R0:W-:Y:S01]  /*35b0*/  @P2 STG.E desc[UR8][R4.64], R43 ;  /* 0x0000002b04002986 */ /* 0x0011e2000c101908 */
[----:B------:R-:W-:Y:S01]  /*35c0*/  ISETP.LT.U32.AND P2, PT, R6, UR6, PT ;  /* 0x0000000606007c0c */ /* 0x000fe2000bf41070 */
[----:B------:R-:W-:-:S02]  /*35d0*/  IMAD.U32 R6, RZ, RZ, UR7 ;  /* 0x00000007ff067e24 */ /* 0x000fc4000f8e00ff */
[----:B------:R2:W-:Y:S01]  /*35e0*/  @P4 STG.E desc[UR8][R2.64+0x400], R25 ;  /* 0x0004001902004986 */ /* 0x0005e2000c101908 */
[----:B------:R-:W-:Y:S02]  /*35f0*/  ISETP.GT.U32.AND.EX P2, PT, R8, RZ, PT, P2 ;  /* 0x000000ff0800720c */ /* 0x000fe40003f44120 */
[----:B------:R-:W-:Y:S01]  /*3600*/  ISETP.GT.U32.AND.EX P0, PT, R6, RZ, PT, P0 ;  /* 0x000000ff0600720c */ /* 0x000fe20003f04100 */
[----:B-1----:R-:W-:Y:S01]  /*3610*/  @P4 STG.E desc[UR8][R4.64+0x400], R13 ;  /* 0x0004000d04004986 */ /* 0x002fe2000c101908 */
[----:B------:R-:W-:Y:S02]  /*3620*/  LOP3.LUT R6, R0, 0x800, RZ, 0xfc, !PT ;  /* 0x0000080000067812 */ /* 0x000fe400078efcff */
[----:B0-----:R-:W-:Y:S01]  /*3630*/  @P5 LOP3.LUT R43, R9, 0x80000000, RZ, 0x3c, !PT ;  /* 0x80000000092b5812 */ /* 0x001fe200078e3cff */
[----:B------:R-:W-:Y:S01]  /*3640*/  @P3 STG.E desc[UR8][R2.64+0x800], R27 ;  /* 0x0008001b02003986 */ /* 0x000fe2000c101908 */
[----:B------:R-:W-:Y:S01]  /*3650*/  ISETP.LT.U32.AND P4, PT, R6, UR6, PT ;  /* 0x0000000606007c0c */ /* 0x000fe2000bf81070 */
[----:B------:R-:W-:-:S02]  /*3660*/  VIADD R6, R0, 0x900 ;  /* 0x0000090000067836 */ /* 0x000fc40000000000 */
[----:B------:R-:W0:Y:S04]  /*3670*/  LDS R9, [R53+0x2000] ;  /* 0x0020000035097984 */ /* 0x000e280000000800 */
[----:B--2---:R-:W-:Y:S01]  /*3680*/  @P0 LOP3.LUT R25, R10, 0x80000000, RZ, 0x3c, !PT ;  /* 0x800000000a190812 */ /* 0x004fe200078e3cff */
[----:B------:R-:W-:Y:S01]  /*3690*/  @P3 STG.E desc[UR8][R4.64+0x800], R15 ;  /* 0x0008000f04003986 */ /* 0x000fe2000c101908 */
[----:B------:R-:W-:Y:S01]  /*36a0*/  ISETP.LT.U32.AND P3, PT, R6, UR6, PT ;  /* 0x0000000606007c0c */ /* 0x000fe2000bf61070 */
[----:B------:R-:W-:Y:S02]  /*36b0*/  VIADD R6, R0, 0xa00 ;  /* 0x00000a0000067836 */ /* 0x000fe40000000000 */
[----:B------:R-:W-:Y:S01]  /*36c0*/  @P5 STG.E desc[UR8][R2.64+0xc00], R43 ;  /* 0x000c002b02005986 */ /* 0x000fe2000c101908 */
[----:B------:R-:W-:Y:S01]  /*36d0*/  ISETP.GT.U32.AND.EX P3, PT, R8, RZ, PT, P3 ;  /* 0x000000ff0800720c */ /* 0x000fe20003f64130 */
[----:B------:R-:W-:-:S02]  /*36e0*/  IMAD.U32 R10, RZ, RZ, UR7 ;  /* 0x00000007ff0a7e24 */ /* 0x000fc4000f8e00ff */
[----:B---3--:R1:W-:Y:S01]  /*36f0*/  @P5 STG.E desc[UR8][R4.64+0xc00], R17 ;  /* 0x000c001104005986 */ /* 0x0083e2000c101908 */
[----:B------:R-:W-:Y:S01]  /*3700*/  ISETP.LT.U32.AND P5, PT, R6, UR6, PT ;  /* 0x0000000606007c0c */ /* 0x000fe2000bfa1070 */
[----:B------:R-:W-:Y:S02]  /*3710*/  VIADD R6, R0, 0xb00 ;  /* 0x00000b0000067836 */ /* 0x000fe40000000000 */
[----:B------:R-:W2:Y:S01]  /*3720*/  LDS R13, [R53+0x2400] ;  /* 0x00240000350d7984 */ /* 0x000ea20000000800 */
[----:B------:R-:W-:-:S03]  /*3730*/  ISETP.GT.U32.AND.EX P5, PT, R8, RZ, PT, P5 ;  /* 0x000000ff0800720c */ /* 0x000fc60003fa4150 */
[----:B------:R-:W-:Y:S04]  /*3740*/  @P0 STG.E desc[UR8][R2.64+0x1000], R25 ;  /* 0x0010001902000986 */ /* 0x000fe8000c101908 */
[----:B----4-:R3:W-:Y:S01]  /*3750*/  @P0 STG.E desc[UR8][R4.64+0x1000], R19 ;  /* 0x0010001304000986 */ /* 0x0107e2000c101908 */
[----:B-1----:R-:W-:Y:S02]  /*3760*/  @P1 LOP3.LUT R17, R11, 0x80000000, RZ, 0x3c, !PT ;  /* 0x800000000b111812 */ /* 0x002fe400078e3cff */
[----:B------:R-:W-:Y:S01]  /*3770*/  ISETP.LT.U32.AND P0, PT, R6, UR6, PT ;  /* 0x0000000606007c0c */ /* 0x000fe2000bf01070 */
[----:B------:R-:W1:Y:S01]  /*3780*/  LDS R11, [R53+0x2800] ;  /* 0x00280000350b7984 */ /* 0x000e620000000800 */
[----:B------:R-:W-:Y:S01]  /*3790*/  IMAD.U32 R6, RZ, RZ, UR7 ;  /* 0x00000007ff067e24 */ /* 0x000fe2000f8e00ff */
[----:B------:R-:W-:-:S02]  /*37a0*/  @P5 LOP3.LUT R33, R33, 0x80000000, RZ, 0x3c, !PT ;  /* 0x8000000021215812 */ /* 0x000fc400078e3cff */
[----:B------:R-:W4:Y:S01]  /*37b0*/  LDS R15, [R53+0x2c00] ;  /* 0x002c0000350f7984 */ /* 0x000f220000000800 */
[----:B------:R-:W-:Y:S02]  /*37c0*/  ISETP.GT.U32.AND.EX P0, PT, R8, RZ, PT, P0 ;  /* 0x000000ff0800720c */ /* 0x000fe40003f04100 */
[----:B------:R-:W-:Y:S01]  /*37d0*/  ISETP.GT.U32.AND.EX P4, PT, R6, RZ, PT, P4 ;  /* 0x000000ff0600720c */ /* 0x000fe20003f84140 */
[----:B------:R-:W-:Y:S01]  /*37e0*/  @P1 STG.E desc[UR8][R2.64+0x1400], R17 ;  /* 0x0014001102001986 */ /* 0x000fe2000c101908 */
[----:B------:R-:W-:Y:S02]  /*37f0*/  LOP3.LUT R6, R0, 0xc00, RZ, 0xfc, !PT ;  /* 0x00000c0000067812 */ /* 0x000fe400078efcff */
[----:B---3--:R-:W-:Y:S01]  /*3800*/  @P2 LOP3.LUT R19, R30, 0x80000000, RZ, 0x3c, !PT ;  /* 0x800000001e132812 */ /* 0x008fe200078e3cff */
[----:B------:R-:W-:Y:S01]  /*3810*/  @P1 STG.E desc[UR8][R4.64+0x1400], R21 ;  /* 0x0014001504001986 */ /* 0x000fe2000c101908 */
[----:B------:R-:W-:Y:S01]  /*3820*/  ISETP.LT.U32.AND P1, PT, R6, UR6, PT ;  /* 0x0000000606007c0c */ /* 0x000fe2000bf21070 */
[----:B------:R-:W-:Y:S01]  /*3830*/  VIADD R6, R0, 0xd00 ;  /* 0x00000d0000067836 */ /* 0x000fe20000000000 */
[----:B------:R-:W-:Y:S01]  /*3840*/  @P3 LOP3.LUT R25, R32, 0x80000000, RZ, 0x3c, !PT ;  /* 0x8000000020193812 */ /* 0x000fe200078e3cff */
[----:B------:R-:W-:Y:S01]  /*3850*/  @P6 STG.E desc[UR8][R2.64+0x1800], R29 ;  /* 0x0018001d02006986 */ /* 0x000fe2000c101908 */
[----:B------:R-:W-:-:S03]  /*3860*/  ISETP.GT.U32.AND.EX P1, PT, R8, RZ, PT, P1 ;  /* 0x000000ff0800720c */ /* 0x000fc60003f24110 */
[----:B------:R-:W-:Y:S01]  /*3870*/  @P6 STG.E desc[UR8][R4.64+0x1800], R7 ;  /* 0x0018000704006986 */ /* 0x000fe2000c101908 */
[----:B------:R-:W-:Y:S01]  /*3880*/  ISETP.LT.U32.AND P6, PT, R6, UR6, PT ;  /* 0x0000000606007c0c */ /* 0x000fe2000bfc1070 */
[----:B------:R-:W-:Y:S01]  /*3890*/  VIADD R6, R0, 0xe00 ;  /* 0x00000e0000067836 */ /* 0x000fe20000000000 */
[----:B------:R-:W-:Y:S01]  /*38a0*/  @P4 LOP3.LUT R31, R31, 0x80000000, RZ, 0x3c, !PT ;  /* 0x800000001f1f4812 */ /* 0x000fe200078e3cff */
[----:B------:R-:W3:Y:S01]  /*38b0*/  LDS R7, [R53+0x3000] ;  /* 0x0030000035077984 */ /* 0x000ee20000000800 */
[----:B------:R-:W-:-:S03]  /*38c0*/  ISETP.GT.U32.AND.EX P6, PT, R10, RZ, PT, P6 ;  /* 0x000000ff0a00720c */ /* 0x000fc60003fc4160 */
[----:B------:R-:W-:Y:S02]  /*38d0*/  @P2 STG.E desc[UR8][R2.64+0x1c00], R19 ;  /* 0x001c001302002986 */ /* 0x000fe4000c101908 */
[----:B------:R-:W-:Y:S02]  /*38e0*/  @P1 LOP3.LUT R35, R35, 0x80000000, RZ, 0x3c, !PT ;  /* 0x8000000023231812 */ /* 0x000fe400078e3cff */
[----:B------:R-:W3:Y:S04]  /*38f0*/  LDS R17, [R53+0x3400] ;  /* 0x0034000035117984 */ /* 0x000ee80000000800 */
[----:B------:R-:W-:Y:S01]  /*3900*/  @P2 STG.E desc[UR8][R4.64+0x1c00], R23 ;  /* 0x001c001704002986 */ /* 0x000fe2000c101908 */
[----:B------:R-:W-:Y:S01]  /*3910*/  ISETP.LT.U32.AND P2, PT, R6, UR6, PT ;  /* 0x0000000606007c0c */ /* 0x000fe2000bf41070 */
[----:B------:R-:W-:-:S02]  /*3920*/  VIADD R6, R0, 0xf00 ;  /* 0x00000f0000067836 */ /* 0x000fc40000000000 */
[----:B------:R-:W-:Y:S01]  /*3930*/  @P4 STG.E desc[UR8][R2.64+0x2000], R31 ;  /* 0x0020001f02004986 */ /* 0x000fe2000c101908 */
[----:B------:R-:W-:-:S03]  /*3940*/  ISETP.GT.U32.AND.EX P2, PT, R12, RZ, PT, P2 ;  /* 0x000000ff0c00720c */ /* 0x000fc60003f44120 */
[----:B------:R-:W3:Y:S04]  /*3950*/  LDS R19, [R53+0x3800] ;  /* 0x0038000035137984 */ /* 0x000ee80000000800 */
[----:B0-----:R-:W-:Y:S01]  /*3960*/  @P4 STG.E desc[UR8][R4.64+0x2000], R9 ;  /* 0x0020000904004986 */ /* 0x001fe2000c101908 */
[----:B------:R-:W-:Y:S02]  /*3970*/  ISETP.LT.U32.AND P4, PT, R6, UR6, PT ;  /* 0x0000000606007c0c */ /* 0x000fe4000bf81070 */
[----:B------:R-:W-:Y:S01]  /*3980*/  LOP3.LUT R6, R0, 0x1000, RZ, 0xfc, !PT ;  /* 0x0000100000067812 */ /* 0x000fe200078efcff */
[----:B------:R-:W0:Y:S02]  /*3990*/  LDS R9, [R53+0x3c00] ;  /* 0x003c000035097984 */ /* 0x000e240000000800 */
[----:B------:R-:W-:-:S02]  /*39a0*/  @P2 LOP3.LUT R37, R37, 0x80000000, RZ, 0x3c, !PT ;  /* 0x8000000025252812 */ /* 0x000fc400078e3cff */
[----:B------:R-:W0:Y:S04]  /*39b0*/  LDS R21, [R53+0x4000] ;  /* 0x0040000035157984 */ /* 0x000e280000000800 */
[----:B------:R-:W0:Y:S04]  /*39c0*/  LDS R23, [R53+0x4400] ;  /* 0x0044000035177984 */ /* 0x000e280000000800 */
[----:B------:R-:W-:Y:S04]  /*39d0*/  @P3 STG.E desc[UR8][R2.64+0x2400], R25 ;  /* 0x0024001902003986 */ /* 0x000fe8000c101908 */
[----:B--2---:R2:W-:Y:S01]  /*39e0*/  @P3 STG.E desc[UR8][R4.64+0x2400], R13 ;  /* 0x0024000d04003986 */ /* 0x0045e2000c101908 */
[----:B------:R-:W-:Y:S01]  /*39f0*/  ISETP.LT.U32.AND P3, PT, R6, UR6, PT ;  /* 0x0000000606007c0c */ /* 0x000fe2000bf61070 */
[----:B------:R-:W-:-:S02]  /*3a00*/  VIADD R6, R0, 0x1100 ;  /* 0x0000110000067836 */ /* 0x000fc40000000000 */
[----:B------:R-:W-:Y:S01]  /*3a10*/  @P5 STG.E desc[UR8][R2.64+0x2800], R33 ;  /* 0x0028002102005986 */ /* 0x000fe2000c101908 */
[----:B------:R-:W-:Y:S01]  /*3a20*/  VIADD R0, R0, 0x1200 ;  /* 0x0000120000007836 */ /* 0x000fe20000000000 */
[----:B------:R-:W-:Y:S02]  /*3a30*/  ISETP.GT.U32.AND.EX P3, PT, R8, RZ, PT, P3 ;  /* 0x000000ff0800720c */ /* 0x000fe40003f64130 */
[----:B-1----:R1:W-:Y:S01]  /*3a40*/  @P5 STG.E desc[UR8][R4.64+0x2800], R11 ;  /* 0x0028000b04005986 */ /* 0x0023e2000c101908 */
[----:B------:R-:W-:Y:S01]  /*3a50*/  ISETP.LT.U32.AND P5, PT, R6, UR6, PT ;  /* 0x0000000606007c0c */ /* 0x000fe2000bfa1070 */
[----:B------:R-:W-:Y:S01]  /*3a60*/  IMAD.U32 R6, RZ, RZ, UR7 ;  /* 0x00000007ff067e24 */ /* 0x000fe2000f8e00ff */
[----:B--2---:R-:W-:-:S04]  /*3a70*/  @P0 LOP3.LUT R13, R34, 0x80000000, RZ, 0x3c, !PT ;  /* 0x80000000220d0812 */ /* 0x004fc800078e3cff */
[----:B------:R-:W-:Y:S01]  /*3a80*/  ISETP.GT.U32.AND.EX P4, PT, R6, RZ, PT, P4 ;  /* 0x000000ff0600720c */ /* 0x000fe20003f84140 */
[----:B------:R2:W-:Y:S03]  /*3a90*/  @P0 STG.E desc[UR8][R2.64+0x2c00], R13 ;  /* 0x002c000d02000986 */ /* 0x0005e6000c101908 */
[----:B------:R-:W-:Y:S01]  /*3aa0*/  @P3 LOP3.LUT R39, R39, 0x80000000, RZ, 0x3c, !PT ;  /* 0x8000000027273812 */ /* 0x000fe200078e3cff */
[----:B----4-:R4:W-:Y:S01]  /*3ab0*/  @P0 STG.E desc[UR8][R4.64+0x2c00], R15 ;  /* 0x002c000f04000986 */ /* 0x0109e2000c101908 */
[----:B------:R-:W-:Y:S01]  /*3ac0*/  ISETP.LT.U32.AND P0, PT, R0, UR6, PT ;  /* 0x0000000600007c0c */ /* 0x000fe2000bf01070 */
[----:B------:R-:W-:Y:S01]  /*3ad0*/  IMAD.U32 R0, RZ, RZ, UR7 ;  /* 0x00000007ff007e24 */ /* 0x000fe2000f8e00ff */
[----:B-1----:R-:W-:Y:S01]  /*3ae0*/  @P6 LOP3.LUT R11, R36, 0x80000000, RZ, 0x3c, !PT ;  /* 0x80000000240b6812 */ /* 0x002fe200078e3cff */
[----:B------:R1:W-:Y:S01]  /*3af0*/  @P1 STG.E desc[UR8][R2.64+0x3000], R35 ;  /* 0x0030002302001986 */ /* 0x0003e2000c101908 */
[----:B------:R-:W-:-:S02]  /*3b00*/  ISETP.GT.U32.AND.EX P0, PT, R6, RZ, PT, P0 ;  /* 0x000000ff0600720c */ /* 0x000fc40003f04100 */
[----:B------:R-:W-:Y:S01]  /*3b10*/  ISETP.GT.U32.AND.EX P5, PT, R0, RZ, PT, P5 ;  /* 0x000000ff0000720c */ /* 0x000fe20003fa4150 */
[----:B---3--:R1:W-:Y:S01]  /*3b20*/  @P1 STG.E desc[UR8][R4.64+0x3000], R7 ;  /* 0x0030000704001986 */ /* 0x0083e2000c101908 */
[----:B--2---:R-:W-:-:S03]  /*3b30*/  @P4 LOP3.LUT R13, R38, 0x80000000, RZ, 0x3c, !PT ;  /* 0x80000000260d4812 */ /* 0x004fc600078e3cff */
[----:B------:R1:W-:Y:S04]  /*3b40*/  @P6 STG.E desc[UR8][R2.64+0x3400], R11 ;  /* 0x0034000b02006986 */ /* 0x0003e8000c101908 */
[----:B------:R1:W-:Y:S04]  /*3b50*/  @P6 STG.E desc[UR8][R4.64+0x3400], R17 ;  /* 0x0034001104006986 */ /* 0x0003e8000c101908 */
[----:B------:R1:W-:Y:S01]  /*3b60*/  @P2 STG.E desc[UR8][R2.64+0x3800], R37 ;  /* 0x0038002502002986 */ /* 0x0003e2000c101908 */
[----:B----4-:R-:W-:-:S03]  /*3b70*/  @P5 LOP3.LUT R15, R40, 0x80000000, RZ, 0x3c, !PT ;  /* 0x80000000280f5812 */ /* 0x010fc600078e3cff */
[----:B------:R1:W-:Y:S04]  /*3b80*/  @P2 STG.E desc[UR8][R4.64+0x3800], R19 ;  /* 0x0038001304002986 */ /* 0x0003e8000c101908 */
[----:B------:R1:W-:Y:S04]  /*3b90*/  @P4 STG.E desc[UR8][R2.64+0x3c00], R13 ;  /* 0x003c000d02004986 */ /* 0x0003e8000c101908 */
[----:B0-----:R1:W-:Y:S04]  /*3ba0*/  @P4 STG.E desc[UR8][R4.64+0x3c00], R9 ;  /* 0x003c000904004986 */ /* 0x0013e8000c101908 */
[----:B------:R1:W-:Y:S04]  /*3bb0*/  @P3 STG.E desc[UR8][R2.64+0x4000], R39 ;  /* 0x0040002702003986 */ /* 0x0003e8000c101908 */
[----:B------:R1:W-:Y:S04]  /*3bc0*/  @P3 STG.E desc[UR8][R4.64+0x4000], R21 ;  /* 0x0040001504003986 */ /* 0x0003e8000c101908 */
[----:B------:R1:W-:Y:S04]  /*3bd0*/  @P5 STG.E desc[UR8][R2.64+0x4400], R15 ;  /* 0x0044000f02005986 */ /* 0x0003e8000c101908 */
[----:B------:R1:W-:Y:S01]  /*3be0*/  @P5 STG.E desc[UR8][R4.64+0x4400], R23 ;  /* 0x0044001704005986 */ /* 0x0003e2000c101908 */
[----:B------:R-:W-:Y:S05]  /*3bf0*/  @!P0 EXIT ;  /* 0x000000000000894d */ /* 0x000fea0003800000 */
[----:B------:R-:W0:Y:S01]  /*3c00*/  LDS R53, [R53+0x4800] ;  /* 0x0048000035357984 */ /* 0x000e220000000800 */
[----:B------:R-:W-:-:S05]  /*3c10*/  LOP3.LUT R41, R41, 0x80000000, RZ, 0x3c, !PT ;  /* 0x8000000029297812 */ /* 0x000fca00078e3cff */
[----:B------:R-:W-:Y:S04]  /*3c20*/  STG.E desc[UR8][R2.64+0x4800], R41 ;  /* 0x0048002902007986 */ /* 0x000fe8000c101908 */
[----:B0-----:R-:W-:Y:S01]  /*3c30*/  STG.E desc[UR8][R4.64+0x4800], R53 ;  /* 0x0048003504007986 */ /* 0x001fe2000c101908 */
[----:B------:R-:W-:Y:S05]  /*3c40*/  EXIT ;  /* 0x000000000000794d */ /* 0x000fea0003800000 */
.L_x_223:
        /* <DEDUP_REMOVED lines=11> */
.L_x_649:


//--------------------- .text._ZN3cub18CUB_300001_SM_10006detail10radix_sort29DeviceRadixSortOnesweepKernelINS1_5radix10policy_hubIiNS0_8NullTypeEyE10Policy1000ELNS0_9SortOrderE0EiS6_yiiNS1_21identity_decomposer_tEEEvPT5_SC_PT3_PKSD_PT1_PKSH_PT2_PKSL_T4_iiT6_ --------------------------
	.section	.text._ZN3cub18CUB_300001_SM_10006detail10radix_sort29DeviceRadixSortOnesweepKernelINS1_5radix10policy_hubIiNS0_8NullTypeEyE10Policy1000ELNS0_9SortOrderE0EiS6_yiiNS1_21identity_decomposer_tEEEvPT5_SC_PT3_PKSD_PT1_PKSH_PT2_PKSL_T4_iiT6_,"ax",@progbits
	.align	128
        .global         _ZN3cub18CUB_300001_SM_10006detail10radix_sort29DeviceRadixSortOnesweepKernelINS1_5radix10policy_hubIiNS0_8NullTypeEyE10Policy1000ELNS0_9SortOrderE0EiS6_yiiNS1_21identity_decomposer_tEEEvPT5_SC_PT3_PKSD_PT1_PKSH_PT2_PKSL_T4_iiT6_
        .type           _ZN3cub18CUB_300001_SM_10006detail10radix_sort29DeviceRadixSortOnesweepKernelINS1_5radix10policy_hubIiNS0_8NullTypeEyE10Policy1000ELNS0_9SortOrderE0EiS6_yiiNS1_21identity_decomposer_tEEEvPT5_SC_PT3_PKSD_PT1_PKSH_PT2_PKSL_T4_iiT6_,@function
        .size           _ZN3cub18CUB_300001_SM_10006detail10radix_sort29DeviceRadixSortOnesweepKernelINS1_5radix10policy_hubIiNS0_8NullTypeEyE10Policy1000ELNS0_9SortOrderE0EiS6_yiiNS1_21identity_decomposer_tEEEvPT5_SC_PT3_PKSD_PT1_PKSH_PT2_PKSL_T4_iiT6_,(.L_x_650 - _ZN3cub18CUB_300001_SM_10006detail10radix_sort29DeviceRadixSortOnesweepKernelINS1_5radix10policy_hubIiNS0_8NullTypeEyE10Policy1000ELNS0_9SortOrderE0EiS6_yiiNS1_21identity_decomposer_tEEEvPT5_SC_PT3_PKSD_PT1_PKSH_PT2_PKSL_T4_iiT6_)
        .other          _ZN3cub18CUB_300001_SM_10006detail10radix_sort29DeviceRadixSortOnesweepKernelINS1_5radix10policy_hubIiNS0_8NullTypeEyE10Policy1000ELNS0_9SortOrderE0EiS6_yiiNS1_21identity_decomposer_tEEEvPT5_SC_PT3_PKSD_PT1_PKSH_PT2_PKSL_T4_iiT6_,@"STO_CUDA_ENTRY STV_DEFAULT"
_ZN3cub18CUB_300001_SM_10006detail10radix_sort29DeviceRadixSortOnesweepKernelINS1_5radix10policy_hubIiNS0_8NullTypeEyE10Policy1000ELNS0_9SortOrderE0EiS6_yiiNS1_21identity_decomposer_tEEEvPT5_SC_PT3_PKSD_PT1_PKSH_PT2_PKSL_T4_iiT6_:
.text._ZN3cub18CUB_300001_SM_10006detail10radix_sort29DeviceRadixSortOnesweepKernelINS1_5radix10policy_hubIiNS0_8NullTypeEyE10Policy1000ELNS0_9SortOrderE0EiS6_yiiNS1_21identity_decomposer_tEEEvPT5_SC_PT3_PKSD_PT1_PKSH_PT2_PKSL_T4_iiT6_:
[----:B------:R-:W-:Y:S01]  /*0000*/  LDC R1, c[0x0][0x37c] ;  /* 0x0000df00ff017b82 */ /* 0x000fe20000000800 */
[----:B------:R-:W0:Y:S01]  /*0010*/  S2R R3, SR_TID.X ;  /* 0x0000000000037919 */ /* 0x000e220000002100 */
[----:B------:R-:W1:Y:S01]  /*0020*/  LDCU.64 UR8, c[0x0][0x358] ;  /* 0x00006b00ff0877ac */ /* 0x000e620008000a00 */
[----:B------:R-:W-:Y:S01]  /*0030*/  BSSY.RECONVERGENT B0, `(.L_x_224) ;  /* 0x000000a000007945 */ /* 0x000fe20003800200 */
[----:B0-----:R-:W-:-:S13]  /*0040*/  ISETP.NE.AND P0, PT, R3, RZ, PT ;  /* 0x000000ff0300720c */ /* 0x001fda0003f05270 */
        /* <DEDUP_REMOVED lines=8> */
.L_x_225:
[----:B------:R-:W-:Y:S05]  /*00d0*/  BSYNC.RECONVERGENT B0 ;  /* 0x0000000000007941 */ /* 0x000fea0003800200 */
.L_x_224:
[----:B------:R-:W1:Y:S08]  /*00e0*/  S2UR UR5, SR_CgaCtaId ;  /* 0x00000000000579c3 */ /* 0x000e700000008800 */
[----:B------:R-:W-:Y:S06]  /*00f0*/  BAR.SYNC.DEFER_BLOCKING 0x0 ;  /* 0x0000000000007b1d */ /* 0x000fec0000010000 */
[----:B------:R-:W-:Y:S01]  /*0100*/  UMOV UR4, 0x400 ;  /* 0x0000040000047882 */ /* 0x000fe20000000000 */
[----:B------:R-:W2:Y:S01]  /*0110*/  S2R R46, SR_LANEID ;  /* 0x00000000002e7919 */ /* 0x000ea20000000000 */
[----:B-1----:R-:W-:Y:S01]  /*0120*/  ULEA UR4, UR5, UR4, 0x18 ;  /* 0x0000000405047291 */ /* 0x002fe2000f8ec0ff */
[----:B------:R-:W1:Y:S08]  /*0130*/  LDCU UR5, c[0x0][0x3c0] ;  /* 0x00007800ff0577ac */ /* 0x000e700008000800 */
[----:B------:R-:W3:Y:S02]  /*0140*/  LDS R0, [UR4+0x7200] ;  /* 0x00720004ff007984 */ /* 0x000ee40008000800 */
[----:B---3--:R-:W-:-:S13]  /*0150*/  R2UR UR7, R0 ;  /* 0x00000000000772ca */ /* 0x008fda00000e0000 */
[----:B------:R-:W-:-:S04]  /*0160*/  UIMAD UR6, UR7, 0x1c80, URZ ;  /* 0x00001c80070678a4 */ /* 0x000fc8000f8e02ff */
[----:B------:R-:W-:Y:S02]  /*0170*/  UIADD3 UR10, UPT, UPT, UR6, 0x1c80, URZ ;  /* 0x00001c80060a7890 */ /* 0x000fe4000fffe0ff */
[----:B------:R-:W-:Y:S02]  /*0180*/  USHF.R.S32.HI UR11, URZ, 0x1f, UR6 ;  /* 0x0000001fff0b7899 */ /* 0x000fe40008011406 */
[----:B-1----:R-:W-:-:S09]  /*0190*/  UISETP.GT.AND UP0, UPT, UR10, UR5, UPT ;  /* 0x000000050a00728c */ /* 0x002fd2000bf04270 */
[----:B--2---:R-:W-:Y:S05]  /*01a0*/  BRA.U UP0, `(.L_x_226) ;  /* 0x0000000100707547 */ /* 0x004fea000b800000 */
[----:B------:R-:W0:Y:S01]  /*01b0*/  LDCU.64 UR12, c[0x0][0x3a8] ;  /* 0x00007500ff0c77ac */ /* 0x000e220008000a00 */
[C---:B------:R-:W-:Y:S02]  /*01c0*/  LOP3.LUT R0, R3.reuse, 0x1f, RZ, 0xc0, !PT ;  /* 0x0000001f03007812 */ /* 0x040fe400078ec0ff */
[----:B------:R-:W-:-:S05]  /*01d0*/  LOP3.LUT R5, R3, 0x3e0, RZ, 0xc0, !PT ;  /* 0x000003e003057812 */ /* 0x000fca00078ec0ff */
[----:B------:R-:W-:-:S05]  /*01e0*/  IMAD R0, R5, 0x13, R0 ;  /* 0x0000001305007824 */ /* 0x000fca00078e0200 */
[----:B------:R-:W-:-:S05]  /*01f0*/  IADD3 R0, P0, PT, R0, UR6, RZ ;  /* 0x0000000600007c10 */ /* 0x000fca000ff1e0ff */
[----:B------:R-:W-:Y:S01]  /*0200*/  IMAD.X R5, RZ, RZ, UR11, P0 ;  /* 0x0000000bff057e24 */ /* 0x000fe200080e06ff */
        /* <DEDUP_REMOVED lines=22> */
.L_x_226:
[C---:B------:R-:W-:Y:S01]  /*0370*/  LOP3.LUT R0, R3.reuse, 0x1f, RZ, 0xc0, !PT ;  /* 0x0000001f03007812 */ /* 0x040fe200078ec0ff */
[----:B------:R-:W1:Y:S01]  /*0380*/  LDCU.64 UR12, c[0x0][0x3a8] ;  /* 0x00007500ff0c77ac */ /* 0x000e620008000a00 */
[----:B------:R-:W-:Y:S01]  /*0390*/  LOP3.LUT R5, R3, 0x3e0, RZ, 0xc0, !PT ;  /* 0x000003e003057812 */ /* 0x000fe200078ec0ff */
[----:B------:R-:W-:Y:S01]  /*03a0*/  IMAD.MOV.U32 R44, RZ, RZ, 0x7fffffff ;  /* 0x7fffffffff2c7424 */ /* 0x000fe200078e00ff */
[----:B------:R-:W-:Y:S01]  /*03b0*/  UIADD3 UR5, UPT, UPT, -UR6, UR5, URZ ;  /* 0x0000000506057290 */ /* 0x000fe2000fffe1ff */
[----:B------:R-:W-:Y:S02]  /*03c0*/  IMAD.MOV.U32 R42, RZ, RZ, 0x7fffffff ;  /* 0x7fffffffff2a7424 */ /* 0x000fe400078e00ff */
[----:B------:R-:W-:Y:S02]  /*03d0*/  IMAD R7, R5, 0x13, R0 ;  /* 0x0000001305077824 */ /* 0x000fe400078e0200 */
[----:B------:R-:W-:Y:S02]  /*03e0*/  IMAD.MOV.U32 R43, RZ, RZ, 0x7fffffff ;  /* 0x7fffffffff2b7424 */ /* 0x000fe400078e00ff */
[C---:B------:R-:W-:Y:S01]  /*03f0*/  VIADD R0, R7.reuse, 0x20 ;  /* 0x0000002007007836 */ /* 0x040fe20000000000 */
[C---:B------:R-:W-:Y:S01]  /*0400*/  ISETP.GE.AND P1, PT, R7.reuse, UR5, PT ;  /* 0x0000000507007c0c */ /* 0x040fe2000bf26270 */
[----:B------:R-:W-:-:S02]  /*0410*/  VIADD R5, R7, 0x60 ;  /* 0x0000006007057836 */ /* 0x000fc40000000000 */
[C---:B0-----:R-:W-:Y:S01]  /*0420*/  VIADD R4, R7.reuse, 0x40 ;  /* 0x0000004007047836 */ /* 0x041fe20000000000 */
[----:B------:R-:W-:Y:S01]  /*0430*/  ISETP.GE.AND P2, PT, R0, UR5, PT ;  /* 0x0000000500007c0c */ /* 0x000fe2000bf46270 */
[C---:B------:R-:W-:Y:S01]  /*0440*/  VIADD R8, R7.reuse, 0xa0 ;  /* 0x000000a007087836 */ /* 0x040fe20000000000 */
[C---:B------:R-:W-:Y:S01]  /*0450*/  IADD3 R0, P0, PT, R7.reuse, UR6, RZ ;  /* 0x0000000607007c10 */ /* 0x040fe2000ff1e0ff */
[----:B------:R-:W-:Y:S01]  /*0460*/  VIADD R6, R7, 0x80 ;  /* 0x0000008007067836 */ /* 0x000fe20000000000 */
[----:B------:R-:W-:Y:S01]  /*0470*/  ISETP.GE.AND P4, PT, R5, UR5, PT ;  /* 0x0000000505007c0c */ /* 0x000fe2000bf86270 */
[----:B------:R-:W-:Y:S01]  /*0480*/  VIADD R9, R7, 0xc0 ;  /* 0x000000c007097836 */ /* 0x000fe20000000000 */
[----:B------:R-:W-:Y:S01]  /*0490*/  ISETP.GE.AND P3, PT, R4, UR5, PT ;  /* 0x0000000504007c0c */ /* 0x000fe2000bf66270 */
[----:B------:R-:W-:Y:S01]  /*04a0*/  IMAD.X R5, RZ, RZ, UR11, P0 ;  /* 0x0000000bff057e24 */ /* 0x000fe200080e06ff */
[----:B-1----:R-:W-:Y:S02]  /*04b0*/  LEA R4, P0, R0, UR12, 0x2 ;  /* 0x0000000c00047c11 */ /* 0x002fe4000f8010ff */
[----:B------:R-:W-:-:S02]  /*04c0*/  ISETP.GE.AND P6, PT, R8, UR5, PT ;  /* 0x0000000508007c0c */ /* 0x000fc4000bfc6270 */
[----:B------:R-:W-:Y:S01]  /*04d0*/  LEA.HI.X R5, R0, UR13, R5, 0x2, P0 ;  /* 0x0000000d00057c11 */ /* 0x000fe200080f1405 */
[----:B------:R-:W-:Y:S01]  /*04e0*/  VIADD R0, R7, 0xe0 ;  /* 0x000000e007007836 */ /* 0x000fe20000000000 */
[----:B------:R-:W-:Y:S01]  /*04f0*/  ISETP.GE.AND P5, PT, R6, UR5, PT ;  /* 0x0000000506007c0c */ /* 0x000fe2000bfa6270 */
[----:B------:R-:W-:Y:S01]  /*0500*/  IMAD.MOV.U32 R8, RZ, RZ, 0x7fffffff ;  /* 0x7fffffffff087424 */ /* 0x000fe200078e00ff */
[----:B------:R-:W-:Y:S01]  /*0510*/  ISETP.GE.AND P0, PT, R9, UR5, PT ;  /* 0x0000000509007c0c */ /* 0x000fe2000bf06270 */
[----:B------:R1:W5:Y:S01]  /*0520*/  @!P1 LDG.E R44, desc[UR8][R4.64] ;  /* 0x00000008042c9981 */ /* 0x000362000c1e1900 */
[----:B------:R-:W-:Y:S01]  /*0530*/  ISETP.GE.AND P1, PT, R0, UR5, PT ;  /* 0x0000000500007c0c */ /* 0x000fe2000bf26270 */
[C---:B------:R-:W-:Y:S02]  /*0540*/  VIADD R0, R7.reuse, 0x120 ;  /* 0x0000012007007836 */ /* 0x040fe40000000000 */
[----:B------:R1:W5:Y:S01]  /*0550*/  @!P3 LDG.E R42, desc[UR8][R4.64+0x100] ;  /* 0x00010008042ab981 */ /* 0x000362000c1e1900 */
[----:B------:R-:W-:-:S02]  /*0560*/  VIADD R6, R7, 0x100 ;  /* 0x0000010007067836 */ /* 0x000fc40000000000 */
[----:B------:R-:W-:Y:S01]  /*0570*/  ISETP.GE.AND P3, PT, R0, UR5, PT ;  /* 0x0000000500007c0c */ /* 0x000fe2000bf66270 */
[----:B------:R-:W-:Y:S01]  /*0580*/  VIADD R0, R7, 0x140 ;  /* 0x0000014007007836 */ /* 0x000fe20000000000 */
[----:B------:R1:W5:Y:S01]  /*0590*/  @!P4 LDG.E R8, desc[UR8][R4.64+0x180] ;  /* 0x000180080408c981 */ /* 0x000362000c1e1900 */
[----:B------:R-:W-:-:S03]  /*05a0*/  IMAD.MOV.U32 R10, RZ, RZ, 0x7fffffff ;  /* 0x7fffffffff0a7424 */ /* 0x000fc600078e00ff */
[----:B------:R-:W-:Y:S01]  /*05b0*/  ISETP.GE.AND P4, PT, R0, UR5, PT ;  /* 0x0000000500007c0c */ /* 0x000fe2000bf86270 */
[C---:B------:R-:W-:Y:S01]  /*05c0*/  VIADD R0, R7.reuse, 0x180 ;  /* 0x0000018007007836 */ /* 0x040fe20000000000 */
[----:B------:R1:W5:Y:S01]  /*05d0*/  @!P2 LDG.E R43, desc[UR8][R4.64+0x80] ;  /* 0x00008008042ba981 */ /* 0x000362000c1e1900 */
[----:B------:R-:W-:Y:S01]  /*05e0*/  ISETP.GE.AND P2, PT, R6, UR5, PT ;  /* 0x0000000506007c0c */ /* 0x000fe2000bf46270 */
[----:B------:R-:W-:Y:S02]  /*05f0*/  IMAD.MOV.U32 R12, RZ, RZ, 0x7fffffff ;  /* 0x7fffffffff0c7424 */ /* 0x000fe400078e00ff */
[----:B------:R1:W5:Y:S01]  /*0600*/  @!P6 LDG.E R10, desc[UR8][R4.64+0x280] ;  /* 0x00028008040ae981 */ /* 0x000362000c1e1900 */
[----:B------:R-:W-:Y:S01]  /*0610*/  ISETP.GE.AND P6, PT, R0, UR5, PT ;  /* 0x0000000500007c0c */ /* 0x000fe2000bfc6270 */
[C---:B------:R-:W-:Y:S02]  /*0620*/  VIADD R0, R7.reuse, 0x1a0 ;  /* 0x000001a007007836 */ /* 0x040fe40000000000 */
[----:B------:R-:W-:Y:S01]  /*0630*/  IMAD.MOV.U32 R9, RZ, RZ, 0x7fffffff ;  /* 0x7fffffffff097424 */ /* 0x000fe200078e00ff */
[----:B------:R1:W5:Y:S01]  /*0640*/  @!P0 LDG.E R12, desc[UR8][R4.64+0x300] ;  /* 0x00030008040c8981 */ /* 0x000362000c1e1900 */
[----:B------:R-:W-:Y:S01]  /*0650*/  VIADD R6, R7, 0x160 ;  /* 0x0000016007067836 */ /* 0x000fe20000000000 */
[----:B------:R-:W-:Y:S01]  /*0660*/  ISETP.GE.AND P0, PT, R0, UR5, PT ;  /* 0x0000000500007c0c */ /* 0x000fe2000bf06270 */
[----:B------:R-:W-:-:S02]  /*0670*/  IMAD.MOV.U32 R14, RZ, RZ, 0x7fffffff ;  /* 0x7fffffffff0e7424 */ /* 0x000fc400078e00ff */
[C---:B------:R-:W-:Y:S01]  /*0680*/  VIADD R0, R7.reuse, 0x1e0 ;  /* 0x000001e007007836 */ /* 0x040fe20000000000 */
[----:B------:R1:W5:Y:S01]  /*0690*/  @!P5 LDG.E R9, desc[UR8][R4.64+0x200] ;  /* 0x000200080409d981 */ /* 0x000362000c1e1900 */
[----:B------:R-:W-:Y:S01]  /*06a0*/  ISETP.GE.AND P5, PT, R6, UR5, PT ;  /* 0x0000000506007c0c */ /* 0x000fe2000bfa6270 */
[----:B------:R-:W-:Y:S02]  /*06b0*/  IMAD.MOV.U32 R13, RZ, RZ, 0x7fffffff ;  /* 0x7fffffffff0d7424 */ /* 0x000fe400078e00ff */
[----:B------:R1:W5:Y:S01]  /*06c0*/  @!P2 LDG.E R14, desc[UR8][R4.64+0x400] ;  /* 0x00040008040ea981 */ /* 0x000362000c1e1900 */
[----:B------:R-:W-:Y:S01]  /*06d0*/  IMAD.MOV.U32 R15, RZ, RZ, 0x7fffffff ;  /* 0x7fffffffff0f7424 */ /* 0x000fe200078e00ff */
[----:B------:R-:W-:Y:S01]  /*06e0*/  ISETP.GE.AND P2, PT, R0, UR5, PT ;  /* 0x0000000500007c0c */ /* 0x000fe2000bf46270 */
[C---:B------:R-:W-:Y:S01]  /*06f0*/  VIADD R6, R7.reuse, 0x1c0 ;  /* 0x000001c007067836 */ /* 0x040fe20000000000 */
[----:B------:R1:W5:Y:S01]  /*0700*/  @!P1 LDG.E R13, desc[UR8][R4.64+0x380] ;  /* 0x00038008040d9981 */ /* 0x000362000c1e1900 */
[----:B------:R-:W-:-:S02]  /*0710*/  VIADD R0, R7, 0x200 ;  /* 0x0000020007007836 */ /* 0x000fc40000000000 */
[----:B------:R-:W-:Y:S01]  /*0720*/  IMAD.MOV.U32 R16, RZ, RZ, 0x7fffffff ;  /* 0x7fffffffff107424 */ /* 0x000fe200078e00ff */
[----:B------:R1:W5:Y:S01]  /*0730*/  @!P3 LDG.E R15, desc[UR8][R4.64+0x480] ;  /* 0x00048008040fb981 */ /* 0x000362000c1e1900 */
[----:B------:R-:W-:Y:S01]  /*0740*/  IMAD.MOV.U32 R17, RZ, RZ, 0x7fffffff ;  /* 0x7fffffffff117424 */ /* 0x000fe200078e00ff */
[----:B------:R-:W-:Y:S01]  /*0750*/  ISETP.GE.AND P1, PT, R6, UR5, PT ;  /* 0x0000000506007c0c */ /* 0x000fe2000bf26270 */
[C---:B------:R-:W-:Y:S01]  /*0760*/  VIADD R6, R7.reuse, 0x220 ;  /* 0x0000022007067836 */ /* 0x040fe20000000000 */
[----:B------:R-:W-:Y:S01]  /*0770*/  ISETP.GE.AND P3, PT, R0, UR5, PT ;  /* 0x0000000500007c0c */ /* 0x000fe2000bf66270 */
[----:B------:R-:W-:Y:S01]  /*0780*/  VIADD R0, R7, 0x240 ;  /* 0x0000024007007836 */ /* 0x000fe20000000000 */
[----:B------:R1:W5:Y:S02]  /*0790*/  @!P4 LDG.E R16, desc[UR8][R4.64+0x500] ;  /* 0x000500080410c981 */ /* 0x000364000c1e1900 */
[----:B------:R-:W-:Y:S02]  /*07a0*/  ISETP.GE.AND P4, PT, R6, UR5, PT ;  /* 0x0000000506007c0c */ /* 0x000fe4000bf86270 */
[----:B------:R1:W5:Y:S01]  /*07b0*/  @!P5 LDG.E R17, desc[UR8][R4.64+0x580] ;  /* 0x000580080411d981 */ /* 0x000362000c1e1900 */
[----:B------:R-:W-:Y:S01]  /*07c0*/  ISETP.GE.AND P5, PT, R0, UR5, PT ;  /* 0x0000000500007c0c */ /* 0x000fe2000bfa6270 */
[----:B------:R-:W-:-:S02]  /*07d0*/  IMAD.MOV.U32 R18, RZ, RZ, 0x7fffffff ;  /* 0x7fffffffff127424 */ /* 0x000fc400078e00ff */
[----:B------:R-:W-:Y:S02]  /*07e0*/  IMAD.MOV.U32 R19, RZ, RZ, 0x7fffffff ;  /* 0x7fffffffff137424 */ /* 0x000fe400078e00ff */
[----:B------:R-:W-:Y:S02]  /*07f0*/  IMAD.MOV.U32 R20, RZ, RZ, 0x7fffffff ;  /* 0x7fffffffff147424 */ /* 0x000fe400078e00ff */
[----:B------:R-:W-:Y:S01]  /*0800*/  IMAD.MOV.U32 R21, RZ, RZ, 0x7fffffff ;  /* 0x7fffffffff157424 */ /* 0x000fe200078e00ff */
[----:B------:R1:W5:Y:S01]  /*0810*/  @!P6 LDG.E R18, desc[UR8][R4.64+0x600] ;  /* 0x000600080412e981 */ /* 0x000362000c1e1900 */
        /* <DEDUP_REMOVED lines=9> */
.L_x_227:
[----:B01----:R-:W-:Y:S01]  /*08b0*/  VIMNMX R5, PT, PT, R46, 0xe0, !PT ;  /* 0x000000e02e057848 */ /* 0x003fe20007fe0100 */
[----:B------:R-:W0:Y:S01]  /*08c0*/  LDCU UR5, c[0x0][0x3c8] ;  /* 0x00007900ff0577ac */ /* 0x000e220008000800 */
[----:B------:R-:W-:Y:S01]  /*08d0*/  SHF.R.U32.HI R0, RZ, 0x5, R3 ;  /* 0x00000005ff007819 */ /* 0x000fe20000011603 */
[----:B------:R-:W-:Y:S01]  /*08e0*/  BSSY.RECONVERGENT B0, `(.L_x_228) ;  /* 0x0000026000007945 */ /* 0x000fe20003800200 */
[--C-:B------:R-:W-:Y:S01]  /*08f0*/  IADD3 R5, PT, PT, R5, 0x1f, -R46.reuse ;  /* 0x0000001f05057810 */ /* 0x100fe20007ffe82e */
[----:B------:R-:W-:Y:S01]  /*0900*/  UMOV UR6, 0xffffffff ;  /* 0xffffffff00067882 */ /* 0x000fe20000000000 */
[----:B------:R-:W-:Y:S02]  /*0910*/  IMAD.MOV.U32 R7, RZ, RZ, R46 ;  /* 0x000000ffff077224 */ /* 0x000fe400078e002e */
[C---:B------:R-:W-:Y:S02]  /*0920*/  ISETP.GE.U32.AND P0, PT, R5.reuse, 0x1e0, PT ;  /* 0x000001e00500780c */ /* 0x040fe40003f06070 */
[----:B------:R-:W-:Y:S01]  /*0930*/  LEA.HI R6, R5, 0x1, RZ, 0x1b ;  /* 0x0000000105067811 */ /* 0x000fe200078fd8ff */
[----:B------:R-:W-:-:S03]  /*0940*/  IMAD.SHL.U32 R5, R0, 0x400, RZ ;  /* 0x0000040000057824 */ /* 0x000fc600078e00ff */
[----:B------:R-:W-:-:S04]  /*0950*/  LOP3.LUT R25, R6, 0xf, RZ, 0xc0, !PT ;  /* 0x0000000f06197812 */ /* 0x000fc800078ec0ff */
[----:B------:R-:W-:Y:S01]  /*0960*/  ISETP.NE.AND P1, PT, R25, RZ, PT ;  /* 0x000000ff1900720c */ /* 0x000fe20003f25270 */
[----:B0-----:R-:W-:Y:S02]  /*0970*/  USHF.L.U32 UR5, UR6, UR5, URZ ;  /* 0x0000000506057299 */ /* 0x001fe400080006ff */
[----:B------:R-:W-:Y:S10]  /*0980*/  @!P0 BRA `(.L_x_229) ;  /* 0x00000000006c8947 */ /* 0x000ff40003800000 */
[----:B------:R-:W-:Y:S01]  /*0990*/  IMAD R4, R46, 0x4, R5 ;  /* 0x000000042e047824 */ /* 0x000fe200078e0205 */
[----:B------:R-:W-:Y:S01]  /*09a0*/  LOP3.LUT R0, R6, 0xffffff0, RZ, 0xc0, !PT ;  /* 0x0ffffff006007812 */ /* 0x000fe200078ec0ff */
[----:B------:R-:W-:Y:S02]  /*09b0*/  IMAD.U32 R11, RZ, RZ, UR4 ;  /* 0x00000004ff0b7e24 */ /* 0x000fe4000f8e00ff */
[----:B------:R-:W-:Y:S02]  /*09c0*/  IMAD.MOV.U32 R7, RZ, RZ, R46 ;  /* 0x000000ffff077224 */ /* 0x000fe400078e002e */
[----:B------:R-:W-:Y:S01]  /*09d0*/  IMAD.MOV R0, RZ, RZ, -R0 ;  /* 0x000000ffff007224 */ /* 0x000fe200078e0a00 */
[----:B------:R-:W-:-:S07]  /*09e0*/  IADD3 R4, PT, PT, R4, 0x400, R11 ;  /* 0x0000040004047810 */ /* 0x000fce0007ffe00b */
.L_x_230:
        /* <DEDUP_REMOVED lines=21> */
.L_x_229:
[----:B------:R-:W-:Y:S05]  /*0b40*/  BSYNC.RECONVERGENT B0 ;  /* 0x0000000000007941 */ /* 0x000fea0003800200 */
.L_x_228:
[----:B------:R-:W-:Y:S01]  /*0b50*/  BSSY.RECONVERGENT B0, `(.L_x_231) ;  /* 0x0000026000007945 */ /* 0x000fe20003800200 */
[----:B------:R-:W-:-:S03]  /*0b60*/  VIADD R4, R5, UR4 ;  /* 0x0000000405047c36 */ /* 0x000fc60008000000 */
        /* <DEDUP_REMOVED lines=16> */
.L_x_234:
[----:B------:R-:W-:Y:S05]  /*0c70*/  BSYNC.RECONVERGENT B1 ;  /* 0x0000000000017941 */ /* 0x000fea0003800200 */
.L_x_233:
        /* <DEDUP_REMOVED lines=13> */
[----:B------:R-:W-:-:S07]  /*0d50*/  VIADD R5, R5, UR4 ;  /* 0x0000000405057c36 */ /* 0x000fce0008000000 */
.L_x_235:
[----:B------:R-:W-:Y:S01]  /*0d60*/  VIADD R6, R6, 0x1 ;  /* 0x0000000106067836 */ /* 0x000fe20000000000 */
[----:B------:R0:W-:Y:S04]  /*0d70*/  STS [R5], RZ ;  /* 0x000000ff05007388 */ /* 0x0001e80000000800 */
[----:B------:R-:W-:Y:S01]  /*0d80*/  ISETP.NE.AND P0, PT, R6, RZ, PT ;  /* 0x000000ff0600720c */ /* 0x000fe20003f05270 */
[----:B0-----:R-:W-:-:S12]  /*0d90*/  VIADD R5, R5, 0x80 ;  /* 0x0000008005057836 */ /* 0x001fd80000000000 */
[----:B------:R-:W-:Y:S05]  /*0da0*/  @P0 BRA `(.L_x_235) ;  /* 0xfffffffc00ec0947 */ /* 0x000fea000383ffff */
.L_x_232:
[----:B------:R-:W-:Y:S05]  /*0db0*/  BSYNC.RECONVERGENT B0 ;  /* 0x0000000000007941 */ /* 0x000fea0003800200 */
.L_x_231:
[----:B------:R-:W2:Y:S01]  /*0dc0*/  LDCU UR6, c[0x0][0x3c4] ;  /* 0x00007880ff0677ac */ /* 0x000ea20008000800 */
[----:B-----5:R-:W-:Y:S01]  /*0dd0*/  LOP3.LUT R45, R44, 0x80000000, RZ, 0x3c, !PT ;  /* 0x800000002c2d7812 */ /* 0x020fe200078e3cff */
[----:B------:R-:W-:Y:S01]  /*0de0*/  BSSY.RECONVERGENT B0, `(.L_x_236) ;  /* 0x0000089000007945 */ /* 0x000fe20003800200 */
[----:B------:R-:W-:Y:S02]  /*0df0*/  LOP3.LUT R6, R43, 0x80000000, RZ, 0x3c, !PT ;  /* 0x800000002b067812 */ /* 0x000fe400078e3cff */
[----:B01----:R-:W-:Y:S02]  /*0e00*/  LOP3.LUT R0, R42, 0x80000000, RZ, 0x3c, !PT ;  /* 0x800000002a007812 */ /* 0x003fe400078e3cff */
        /* <DEDUP_REMOVED lines=9> */
[----:B------:R-:W-:Y:S02]  /*0ea0*/  SHF.R.U32.HI R11, RZ, UR6, R0 ;  /* 0x00000006ff0b7c19 */ /* 0x000fe40008011600 */
[----:B------:R-:W-:Y:S01]  /*0eb0*/  SHF.R.U32.HI R25, RZ, UR6, R41 ;  /* 0x00000006ff197c19 */ /* 0x000fe20008011629 */
[----:B------:R-:W-:Y:S01]  /*0ec0*/  IMAD R5, R47, 0x4, R4 ;  /* 0x000000042f057824 */ /* 0x000fe200078e0204 */
[----:B------:R-:W-:Y:S01]  /*0ed0*/  LOP3.LUT R7, R7, UR5, RZ, 0x30, !PT ;  /* 0x0000000507077c12 */ /* 0x000fe2000f8e30ff */
[----:B------:R-:W-:Y:S01]  /*0ee0*/  NOP ;  /* 0x0000000000007918 */ /* 0x000fe20000000000 */
[----:B------:R-:W-:Y:S02]  /*0ef0*/  SHF.R.U32.HI R26, RZ, UR6, R40 ;  /* 0x00000006ff1a7c19 */ /* 0x000fe40008011628 */
[----:B------:R0:W-:Y:S01]  /*0f00*/  ATOMS.POPC.INC.32 RZ, [R5+URZ] ;  /* 0x0000000005ff7f8c */ /* 0x0001e2000d8000ff */
[----:B------:R-:W-:Y:S01]  /*0f10*/  LOP3.LUT R11, R11, UR5, RZ, 0x30, !PT ;  /* 0x000000050b0b7c12 */ /* 0x000fe2000f8e30ff */
[----:B------:R-:W-:Y:S01]  /*0f20*/  IMAD R7, R7, 0x4, R4 ;  /* 0x0000000407077824 */ /* 0x000fe200078e0204 */
[----:B------:R-:W-:-:S02]  /*0f30*/  SHF.R.U32.HI R27, RZ, UR6, R39 ;  /* 0x00000006ff1b7c19 */ /* 0x000fc40008011627 */
[----:B------:R-:W-:Y:S01]  /*0f40*/  LOP3.LUT R25, R25, UR5, RZ, 0x30, !PT ;  /* 0x0000000519197c12 */ /* 0x000fe2000f8e30ff */
[--C-:B------:R-:W-:Y:S01]  /*0f50*/  IMAD R11, R11, 0x4, R4.reuse ;  /* 0x000000040b0b7824 */ /* 0x100fe200078e0204 */
[----:B------:R-:W-:Y:S01]  /*0f60*/  LOP3.LUT R27, R27, UR5, RZ, 0x30, !PT ;  /* 0x000000051b1b7c12 */ /* 0x000fe2000f8e30ff */
[----:B------:R1:W-:Y:S01]  /*0f70*/  ATOMS.POPC.INC.32 RZ, [R7+URZ] ;  /* 0x0000000007ff7f8c */ /* 0x0003e2000d8000ff */
[----:B0-----:R-:W-:Y:S01]  /*0f80*/  LOP3.LUT R5, R26, UR5, RZ, 0x30, !PT ;  /* 0x000000051a057c12 */ /* 0x001fe2000f8e30ff */
[--C-:B------:R-:W-:Y:S01]  /*0f90*/  IMAD R25, R25, 0x4, R4.reuse ;  /* 0x0000000419197824 */ /* 0x100fe200078e0204 */
[----:B------:R-:W-:Y:S01]  /*0fa0*/  LOP3.LUT R26, R12, 0x80000000, RZ, 0x3c, !PT ;  /* 0x800000000c1a7812 */ /* 0x000fe200078e3cff */
[----:B------:R0:W-:Y:S01]  /*0fb0*/  ATOMS.POPC.INC.32 RZ, [R11+URZ] ;  /* 0x000000000bff7f8c */ /* 0x0001e2000d8000ff */
[----:B------:R-:W-:Y:S01]  /*0fc0*/  LOP3.LUT R35, R16, 0x80000000, RZ, 0x3c, !PT ;  /* 0x8000000010237812 */ /* 0x000fe200078e3cff */
[----:B------:R-:W-:Y:S01]  /*0fd0*/  IMAD R5, R5, 0x4, R4 ;  /* 0x0000000405057824 */ /* 0x000fe200078e0204 */
[----:B------:R-:W-:Y:S01]  /*0fe0*/  SHF.R.U32.HI R26, RZ, UR6, R26 ;  /* 0x00000006ff1a7c19 */ /* 0x000fe2000801161a */
[----:B------:R-:W-:Y:S01]  /*0ff0*/  IMAD R27, R27, 0x4, R4 ;  /* 0x000000041b1b7824 */ /* 0x000fe200078e0204 */
[----:B------:R2:W-:Y:S01]  /*1000*/  ATOMS.POPC.INC.32 RZ, [R25+URZ] ;  /* 0x0000000019ff7f8c */ /* 0x0005e2000d8000ff */
[----:B-1----:R-:W-:-:S02]  /*1010*/  SHF.R.U32.HI R7, RZ, UR6, R37 ;  /* 0x00000006ff077c19 */ /* 0x002fc40008011625 */
[----:B0-----:R-:W-:Y:S01]  /*1020*/  SHF.R.U32.HI R11, RZ, UR6, R38 ;  /* 0x00000006ff0b7c19 */ /* 0x001fe20008011626 */
[----:B------:R0:W-:Y:S01]  /*1030*/  ATOMS.POPC.INC.32 RZ, [R5+URZ] ;  /* 0x0000000005ff7f8c */ /* 0x0001e2000d8000ff */
[----:B------:R-:W-:Y:S02]  /*1040*/  SHF.R.U32.HI R28, RZ, UR6, R36 ;  /* 0x00000006ff1c7c19 */ /* 0x000fe40008011624 */
[----:B------:R-:W-:Y:S01]  /*1050*/  LOP3.LUT R11, R11, UR5, RZ, 0x30, !PT ;  /* 0x000000050b0b7c12 */ /* 0x000fe2000f8e30ff */
[----:B------:R1:W-:Y:S01]  /*1060*/  ATOMS.POPC.INC.32 RZ, [R27+URZ] ;  /* 0x000000001bff7f8c */ /* 0x0003e2000d8000ff */
[----:B--2---:R-:W-:Y:S02]  /*1070*/  LOP3.LUT R25, R26, UR5, RZ, 0x30, !PT ;  /* 0x000000051a197c12 */ /* 0x004fe4000f8e30ff */
[----:B------:R-:W-:Y:S01]  /*1080*/  SHF.R.U32.HI R26, RZ, UR6, R35 ;  /* 0x00000006ff1a7c19 */ /* 0x000fe20008011623 */
[--C-:B0-----:R-:W-:Y:S01]  /*1090*/  IMAD R5, R11, 0x4, R4.reuse ;  /* 0x000000040b057824 */ /* 0x101fe200078e0204 */
[----:B------:R-:W-:Y:S01]  /*10a0*/  LOP3.LUT R7, R7, UR5, RZ, 0x30, !PT ;  /* 0x0000000507077c12 */ /* 0x000fe2000f8e30ff */
[----:B------:R-:W-:Y:S01]  /*10b0*/  IMAD R25, R25, 0x4, R4 ;  /* 0x0000000419197824 */ /* 0x000fe200078e0204 */
[----:B------:R-:W-:-:S02]  /*10c0*/  LOP3.LUT R29, R26, UR5, RZ, 0x30, !PT ;  /* 0x000000051a1d7c12 */ /* 0x000fc4000f8e30ff */
[----:B-1----:R-:W-:Y:S01]  /*10d0*/  LOP3.LUT R27, R28, UR5, RZ, 0x30, !PT ;  /* 0x000000051c1b7c12 */ /* 0x002fe2000f8e30ff */
[--C-:B------:R-:W-:Y:S01]  /*10e0*/  IMAD R26, R7, 0x4, R4.reuse ;  /* 0x00000004071a7824 */ /* 0x100fe200078e0204 */
[----:B------:R-:W-:Y:S01]  /*10f0*/  LOP3.LUT R34, R17, 0x80000000, RZ, 0x3c, !PT ;  /* 0x8000000011227812 */ /* 0x000fe200078e3cff */
[--C-:B------:R-:W-:Y:S01]  /*1100*/  IMAD R28, R29, 0x4, R4.reuse ;  /* 0x000000041d1c7824 */ /* 0x100fe200078e0204 */
[----:B------:R-:W-:Y:S01]  /*1110*/  LOP3.LUT R48, R18, 0x80000000, RZ, 0x3c, !PT ;  /* 0x8000000012307812 */ /* 0x000fe200078e3cff */
[----:B------:R-:W-:Y:S01]  /*1120*/  IMAD R27, R27, 0x4, R4 ;  /* 0x000000041b1b7824 */ /* 0x000fe200078e0204 */
[----:B------:R-:W-:Y:S01]  /*1130*/  ATOMS.POPC.INC.32 RZ, [R25+URZ] ;  /* 0x0000000019ff7f8c */ /* 0x000fe2000d8000ff */
[----:B------:R-:W-:Y:S02]  /*1140*/  LOP3.LUT R33, R19, 0x80000000, RZ, 0x3c, !PT ;  /* 0x8000000013217812 */ /* 0x000fe400078e3cff */
[----:B------:R-:W-:Y:S01]  /*1150*/  LOP3.LUT R32, R20, 0x80000000, RZ, 0x3c, !PT ;  /* 0x8000000014207812 */ /* 0x000fe200078e3cff */
[----:B------:R-:W-:Y:S01]  /*1160*/  ATOMS.POPC.INC.32 RZ, [R5+URZ] ;  /* 0x0000000005ff7f8c */ /* 0x000fe2000d8000ff */
[----:B------:R-:W-:-:S02]  /*1170*/  LOP3.LUT R31, R21, 0x80000000, RZ, 0x3c, !PT ;  /* 0x80000000151f7812 */ /* 0x000fc400078e3cff */
[----:B------:R-:W-:Y:S01]  /*1180*/  SHF.R.U32.HI R53, RZ, UR6, R34 ;  /* 0x00000006ff357c19 */ /* 0x000fe20008011622 */
[----:B------:R-:W-:Y:S01]  /*1190*/  ATOMS.POPC.INC.32 RZ, [R26+URZ] ;  /* 0x000000001aff7f8c */ /* 0x000fe2000d8000ff */
[----:B------:R-:W-:Y:S02]  /*11a0*/  LOP3.LUT R30, R22, 0x80000000, RZ, 0x3c, !PT ;  /* 0x80000000161e7812 */ /* 0x000fe400078e3cff */
[----:B------:R-:W-:Y:S01]  /*11b0*/  SHF.R.U32.HI R48, RZ, UR6, R48 ;  /* 0x00000006ff307c19 */ /* 0x000fe20008011630 */
[----:B------:R0:W-:Y:S01]  /*11c0*/  ATOMS.POPC.INC.32 RZ, [R27+URZ] ;  /* 0x000000001bff7f8c */ /* 0x0001e2000d8000ff */
[----:B------:R-:W-:Y:S02]  /*11d0*/  LOP3.LUT R29, R23, 0x80000000, RZ, 0x3c, !PT ;  /* 0x80000000171d7812 */ /* 0x000fe400078e3cff */
[----:B------:R-:W-:Y:S01]  /*11e0*/  SHF.R.U32.HI R50, RZ, UR6, R33 ;  /* 0x00000006ff327c19 */ /* 0x000fe20008011621 */
[----:B------:R1:W-:Y:S01]  /*11f0*/  ATOMS.POPC.INC.32 RZ, [R28+URZ] ;  /* 0x000000001cff7f8c */ /* 0x0003e2000d8000ff */
[----:B------:R-:W-:-:S02]  /*1200*/  SHF.R.U32.HI R51, RZ, UR6, R32 ;  /* 0x00000006ff337c19 */ /* 0x000fc40008011620 */
[----:B------:R-:W-:Y:S02]  /*1210*/  LOP3.LUT R53, R53, UR5, RZ, 0x30, !PT ;  /* 0x0000000535357c12 */ /* 0x000fe4000f8e30ff */
[----:B0-----:R-:W-:Y:S02]  /*1220*/  SHF.R.U32.HI R27, RZ, UR6, R31 ;  /* 0x00000006ff1b7c19 */ /* 0x001fe4000801161f */
[----:B------:R-:W-:Y:S01]  /*1230*/  LOP3.LUT R48, R48, UR5, RZ, 0x30, !PT ;  /* 0x0000000530307c12 */ /* 0x000fe2000f8e30ff */
[----:B------:R-:W-:Y:S01]  /*1240*/  IMAD R26, R53, 0x4, R4 ;  /* 0x00000004351a7824 */ /* 0x000fe200078e0204 */
[----:B-1----:R-:W-:Y:S02]  /*1250*/  LOP3.LUT R28, R24, 0x80000000, RZ, 0x3c, !PT ;  /* 0x80000000181c7812 */ /* 0x002fe400078e3cff */
[----:B------:R-:W-:Y:S01]  /*1260*/  SHF.R.U32.HI R25, RZ, UR6, R30 ;  /* 0x00000006ff197c19 */ /* 0x000fe2000801161e */
[----:B------:R-:W-:Y:S01]  /*1270*/  IMAD R48, R48, 0x4, R4 ;  /* 0x0000000430307824 */ /* 0x000fe200078e0204 */
[----:B------:R-:W-:Y:S01]  /*1280*/  LOP3.LUT R50, R50, UR5, RZ, 0x30, !PT ;  /* 0x0000000532327c12 */ /* 0x000fe2000f8e30ff */
[----:B------:R0:W-:Y:S01]  /*1290*/  ATOMS.POPC.INC.32 RZ, [R26+URZ] ;  /* 0x000000001aff7f8c */ /* 0x0001e2000d8000ff */
[----:B------:R-:W-:-:S02]  /*12a0*/  SHF.R.U32.HI R5, RZ, UR6, R29 ;  /* 0x00000006ff057c19 */ /* 0x000fc4000801161d */
[----:B------:R-:W-:Y:S01]  /*12b0*/  LOP3.LUT R51, R51, UR5, RZ, 0x30, !PT ;  /* 0x0000000533337c12 */ /* 0x000fe2000f8e30ff */
[----:B------:R-:W-:Y:S01]  /*12c0*/  IMAD R50, R50, 0x4, R4 ;  /* 0x0000000432327824 */ /* 0x000fe200078e0204 */
[----:B------:R-:W-:Y:S01]  /*12d0*/  SHF.R.U32.HI R49, RZ, UR6, R28 ;  /* 0x00000006ff317c19 */ /* 0x000fe2000801161c */
[----:B------:R0:W-:Y:S01]  /*12e0*/  ATOMS.POPC.INC.32 RZ, [R48+URZ] ;  /* 0x0000000030ff7f8c */ /* 0x0001e2000d8000ff */
[----:B------:R-:W-:Y:S01]  /*12f0*/  LOP3.LUT R27, R27, UR5, RZ, 0x30, !PT ;  /* 0x000000051b1b7c12 */ /* 0x000fe2000f8e30ff */
[--C-:B------:R-:W-:Y:S01]  /*1300*/  IMAD R51, R51, 0x4, R4.reuse ;  /* 0x0000000433337824 */ /* 0x100fe200078e0204 */
[----:B------:R-:W-:Y:S01]  /*1310*/  LOP3.LUT R25, R25, UR5, RZ, 0x30, !PT ;  /* 0x0000000519197c12 */ /* 0x000fe2000f8e30ff */
[----:B------:R0:W-:Y:S01]  /*1320*/  ATOMS.POPC.INC.32 RZ, [R50+URZ] ;  /* 0x0000000032ff7f8c */ /* 0x0001e2000d8000ff */
[----:B------:R-:W-:Y:S01]  /*1330*/  LOP3.LUT R5, R5, UR5, RZ, 0x30, !PT ;  /* 0x0000000505057c12 */ /* 0x000fe2000f8e30ff */
[--C-:B------:R-:W-:Y:S01]  /*1340*/  IMAD R52, R27, 0x4, R4.reuse ;  /* 0x000000041b347824 */ /* 0x100fe200078e0204 */
[----:B------:R-:W-:Y:S01]  /*1350*/  ISETP.GT.U32.AND P1, PT, R3, 0xff, PT ;  /* 0x000000ff0300780c */ /* 0x000fe20003f24070 */
[--C-:B------:R-:W-:Y:S01]  /*1360*/  IMAD R25, R25, 0x4, R4.reuse ;  /* 0x0000000419197824 */ /* 0x100fe200078e0204 */
[----:B------:R-:W-:Y:S01]  /*1370*/  LOP3.LUT R49, R49, UR5, RZ, 0x30, !PT ;  /* 0x0000000531317c12 */ /* 0x000fe2000f8e30ff */
[----:B------:R-:W-:Y:S01]  /*1380*/  IMAD R5, R5, 0x4, R4 ;  /* 0x0000000405057824 */ /* 0x000fe200078e0204 */
[----:B------:R0:W-:Y:S01]  /*1390*/  ATOMS.POPC.INC.32 RZ, [R51+URZ] ;  /* 0x0000000033ff7f8c */ /* 0x0001e2000d8000ff */
[----:B------:R-:W-:Y:S01]  /*13a0*/  P2R R53, PR, RZ, 0x2 ;  /* 0x00000002ff357803 */ /* 0x000fe20000000000 */
[----:B------:R-:W-:-:S02]  /*13b0*/  IMAD.MOV.U32 R27, RZ, RZ, RZ ;  /* 0x000000ffff1b7224 */ /* 0x000fc400078e00ff */
[----:B------:R-:W-:Y:S01]  /*13c0*/  IMAD R49, R49, 0x4, R4 ;  /* 0x0000000431317824 */ /* 0x000fe200078e0204 */
[----:B------:R0:W-:Y:S01]  /*13d0*/  ATOMS.POPC.INC.32 RZ, [R52+URZ] ;  /* 0x0000000034ff7f8c */ /* 0x0001e2000d8000ff */
[----:B------:R-:W-:-:S03]  /*13e0*/  LEA R4, R3, UR4, 0x2 ;  /* 0x0000000403047c11 */ /* 0x000fc6000f8e10ff */
[----:B------:R0:W-:Y:S04]  /*13f0*/  ATOMS.POPC.INC.32 RZ, [R25+URZ] ;  /* 0x0000000019ff7f8c */ /* 0x0001e8000d8000ff */
[----:B------:R0:W-:Y:S04]  /*1400*/  ATOMS.POPC.INC.32 RZ, [R5+URZ] ;  /* 0x0000000005ff7f8c */ /* 0x0001e8000d8000ff */
[----:B------:R0:W-:Y:S01]  /*1410*/  ATOMS.POPC.INC.32 RZ, [R49+URZ] ;  /* 0x0000000031ff7f8c */ /* 0x0001e2000d8000ff */
[----:B------:R-:W-:Y:S06]  /*1420*/  BAR.SYNC.DEFER_BLOCKING 0x0 ;  /* 0x0000000000007b1d */ /* 0x000fec0000010000 */
[----:B------:R-:W-:Y:S05]  /*1430*/  @P1 BRA `(.L_x_237) ;  /* 0x00000000008c1947 */ /* 0x000fea0003800000 */
[----:B0-----:R-:W0:Y:S04]  /*1440*/  LDS R51, [R4] ;  /* 0x0000000004337984 */ /* 0x001e280000000800 */
[----:B------:R-:W1:Y:S04]  /*1450*/  LDS R26, [R4+0x400] ;  /* 0x00040000041a7984 */ /* 0x000e680000000800 */
[----:B------:R-:W2:Y:S04]  /*1460*/  LDS R5, [R4+0x800] ;  /* 0x0008000004057984 */ /* 0x000ea80000000800 */
[----:B------:R-:W3:Y:S04]  /*1470*/  LDS R48, [R4+0xc00] ;  /* 0x000c000004307984 */ /* 0x000ee80000000800 */
[----:B------:R-:W4:Y:S04]  /*1480*/  LDS R49, [R4+0x1000] ;  /* 0x0010000004317984 */ /* 0x000f280000000800 */
[----:B------:R-:W5:Y:S04]  /*1490*/  LDS R50, [R4+0x1400] ;  /* 0x0014000004327984 */ /* 0x000f680000000800 */
[----:B------:R-:W-:Y:S04]  /*14a0*/  LDS R27, [R4+0x2000] ;  /* 0x00200000041b7984 */ /* 0x000fe80000000800 */
[----:B------:R-:W-:Y:S04]  /*14b0*/  STS [R4], RZ ;  /* 0x000000ff04007388 */ /* 0x000fe80000000800 */
[----:B0-----:R-:W-:Y:S01]  /*14c0*/  STS [R4+0x400], R51 ;  /* 0x0004003304007388 */ /* 0x001fe20000000800 */
[----:B-1----:R-:W-:-:S03]  /*14d0*/  IMAD.IADD R52, R51, 0x1, R26 ;  /* 0x0000000133347824 */ /* 0x002fc600078e021a */
[----:B------:R-:W-:Y:S01]  /*14e0*/  LDS R26, [R4+0x2400] ;  /* 0x00240000041a7984 */ /* 0x000fe20000000800 */
[----:B--2---:R-:W-:-:S03]  /*14f0*/  IMAD.IADD R25, R52, 0x1, R5 ;  /* 0x0000000134197824 */ /* 0x004fc600078e0205 */
[----:B------:R-:W0:Y:S04]  /*1500*/  LDS R5, [R4+0x1800] ;  /* 0x0018000004057984 */ /* 0x000e280000000800 */
[----:B------:R3:W-:Y:S04]  /*1510*/  STS [R4+0x800], R52 ;  /* 0x0008003404007388 */ /* 0x0007e80000000800 */
[----:B------:R-:W-:Y:S01]  /*1520*/  STS [R4+0xc00], R25 ;  /* 0x000c001904007388 */ /* 0x000fe20000000800 */
[----:B---3--:R-:W-:-:S03]  /*1530*/  IMAD.IADD R52, R25, 0x1, R48 ;  /* 0x0000000119347824 */ /* 0x008fc600078e0230 */
[----:B------:R-:W1:Y:S01]  /*1540*/  LDS R48, [R4+0x1c00] ;  /* 0x001c000004307984 */ /* 0x000e620000000800 */
[----:B----4-:R-:W-:-:S03]  /*1550*/  IMAD.IADD R49, R52, 0x1, R49 ;  /* 0x0000000134317824 */ /* 0x010fc600078e0231 */
[----:B------:R-:W2:Y:S01]  /*1560*/  LDS R25, [R4+0x2800] ;  /* 0x0028000004197984 */ /* 0x000ea20000000800 */
[----:B-----5:R-:W-:-:S03]  /*1570*/  IMAD.IADD R51, R49, 0x1, R50 ;  /* 0x0000000131337824 */ /* 0x020fc600078e0232 */
[----:B------:R-:W3:Y:S04]  /*1580*/  LDS R50, [R4+0x2c00] ;  /* 0x002c000004327984 */ /* 0x000ee80000000800 */
[----:B------:R-:W-:Y:S04]  /*1590*/  STS [R4+0x1000], R52 ;  /* 0x0010003404007388 */ /* 0x000fe80000000800 */
[----:B------:R-:W-:Y:S04]  /*15a0*/  STS [R4+0x1400], R49 ;  /* 0x0014003104007388 */ /* 0x000fe80000000800 */
[----:B------:R-:W-:Y:S01]  /*15b0*/  STS [R4+0x1800], R51 ;  /* 0x0018003304007388 */ /* 0x000fe20000000800 */
[----:B0-----:R-:W-:-:S05]  /*15c0*/  IMAD.IADD R5, R51, 0x1, R5 ;  /* 0x0000000133057824 */ /* 0x001fca00078e0205 */
[----:B------:R-:W-:Y:S01]  /*15d0*/  STS [R4+0x1c00], R5 ;  /* 0x001c000504007388 */ /* 0x000fe20000000800 */
[----:B-1----:R-:W-:-:S04]  /*15e0*/  IMAD.IADD R48, R5, 0x1, R48 ;  /* 0x0000000105307824 */ /* 0x002fc800078e0230 */
[----:B------:R-:W-:Y:S01]  /*15f0*/  IMAD.IADD R27, R48, 0x1, R27 ;  /* 0x00000001301b7824 */ /* 0x000fe200078e021b */
[----:B------:R-:W-:Y:S03]  /*1600*/  STS [R4+0x2000], R48 ;  /* 0x0020003004007388 */ /* 0x000fe60000000800 */
[----:B------:R-:W-:Y:S01]  /*1610*/  IMAD.IADD R26, R27, 0x1, R26 ;  /* 0x000000011b1a7824 */ /* 0x000fe200078e021a */
[----:B------:R3:W-:Y:S03]  /*1620*/  STS [R4+0x2400], R27 ;  /* 0x0024001b04007388 */ /* 0x0007e60000000800 */
[----:B--2---:R-:W-:Y:S01]  /*1630*/  IMAD.IADD R25, R26, 0x1, R25 ;  /* 0x000000011a197824 */ /* 0x004fe200078e0219 */
[----:B------:R1:W-:Y:S04]  /*1640*/  STS [R4+0x2800], R26 ;  /* 0x0028001a04007388 */ /* 0x0003e80000000800 */
[----:B------:R1:W-:Y:S01]  /*1650*/  STS [R4+0x2c00], R25 ;  /* 0x002c001904007388 */ /* 0x0003e20000000800 */
[----:B---3--:R-:W-:-:S07]  /*1660*/  IMAD.IADD R27, R25, 0x1, R50 ;  /* 0x00000001191b7824 */ /* 0x008fce00078e0232 */
.L_x_237:
[----:B------:R-:W-:Y:S05]  /*1670*/  BSYNC.RECONVERGENT B0 ;  /* 0x0000000000007941 */ /* 0x000fea0003800200 */
.L_x_236:
[----:B01----:R-:W0:Y:S01]  /*1680*/  LDC.64 R4, c[0x0][0x380] ;  /* 0x0000e000ff047b82 */ /* 0x003e220000000a00 */
[C---:B------:R-:W-:Y:S01]  /*1690*/  ISETP.NE.AND P0, PT, R27.reuse, 0x1c80, PT ;  /* 0x00001c801b00780c */ /* 0x040fe20003f05270 */
[----:B------:R-:W-:Y:S01]  /*16a0*/  IMAD.U32 R25, RZ, RZ, UR7 ;  /* 0x00000007ff197e24 */ /* 0x000fe2000f8e00ff */
[----:B------:R-:W-:Y:S02]  /*16b0*/  @!P1 LOP3.LUT R49, R27, 0x40000000, RZ, 0xfc, !PT ;  /* 0x400000001b319812 */ /* 0x000fe400078efcff */
[----:B------:R-:W-:Y:S01]  /*16c0*/  ISETP.LT.U32.AND P0, PT, R3, 0x100, !P0 ;  /* 0x000001000300780c */ /* 0x000fe20004701070 */
[----:B------:R-:W-:Y:S01]  /*16d0*/  IMAD R25, R25, 0x100, R3 ;  /* 0x0000010019197824 */ /* 0x000fe200078e0203 */
[----:B------:R-:W-:-:S03]  /*16e0*/  LOP3.LUT R26, R18, 0x80000000, RZ, 0x3c, !PT ;  /* 0x80000000121a7812 */ /* 0x000fc600078e3cff */
[----:B0-----:R-:W-:Y:S01]  /*16f0*/  IMAD.WIDE R4, R25, 0x4, R4 ;  /* 0x0000000419047825 */ /* 0x001fe200078e0204 */
[----:B------:R-:W-:-:S04]  /*1700*/  LOP3.LUT R25, R12, 0x80000000, RZ, 0x3c, !PT ;  /* 0x800000000c197812 */ /* 0x000fc800078e3cff */
[----:B------:R0:W-:Y:S03]  /*1710*/  @!P1 STG.E.STRONG.SYS desc[UR8][R4.64], R49 ;  /* 0x0000003104009986 */ /* 0x0001e6000c115908 */
[----:B------:R-:W-:Y:S06]  /*1720*/  BAR.RED.OR.DEFER_BLOCKING 0x0, P0 ;  /* 0x0000000000007b1d */ /* 0x000fec0000014800 */
[----:B------:R-:W1:Y:S02]  /*1730*/  B2R.RESULT RZ, P0 ;  /* 0x0000000000ff731c */ /* 0x000e640000004000 */
[----:B01----:R-:W-:Y:S05]  /*1740*/  @!P0 BRA `(.L_x_238) ;  /* 0x0000000800908947 */ /* 0x003fea0003800000 */
[C---:B------:R-:W-:Y:S01]  /*1750*/  ISETP.GT.U32.AND P0, PT, R3.reuse, R47, PT ;  /* 0x0000002f0300720c */ /* 0x040fe20003f04070 */
[----:B------:R-:W-:Y:S01]  /*1760*/  BSSY B1, `(.L_x_239) ;  /* 0x000002e000017945 */ /* 0x000fe20003800000 */
[----:B------:R-:W-:Y:S02]  /*1770*/  LEA R11, R3, UR4, 0x3 ;  /* 0x00000004030b7c11 */ /* 0x000fe4000f8e18ff */
[----:B------:R-:W-:Y:S01]  /*1780*/  SEL R0, RZ, 0x1c80, !P0 ;  /* 0x00001c80ff007807 */ /* 0x000fe20004000000 */
[----:B------:R-:W-:Y:S08]  /*1790*/  @P1 BRA `(.L_x_240) ;  /* 0x0000000000a81947 */ /* 0x000ff00003800000 */
[----:B------:R-:W0:Y:S02]  /*17a0*/  LDC.64 R28, c[0x0][0x398] ;  /* 0x0000e600ff1c7b82 */ /* 0x000e240000000a00 */
[----:B0-----:R-:W-:-:S06]  /*17b0*/  IMAD.WIDE.U32 R28, R3, 0x8, R28 ;  /* 0x00000008031c7825 */ /* 0x001fcc00078e001c */
[----:B------:R-:W2:Y:S01]  /*17c0*/  LDG.E.64 R28, desc[UR8][R28.64] ;  /* 0x000000081c1c7981 */ /* 0x000ea2000c1e1b00 */
[----:B------:R-:W-:Y:S01]  /*17d0*/  UISETP.GE.AND UP0, UPT, UR7, 0x1, UPT ;  /* 0x000000010700788c */ /* 0x000fe2000bf06270 */
[----:B------:R-:W-:Y:S01]  /*17e0*/  IMAD.MOV.U32 R26, RZ, RZ, R27 ;  /* 0x000000ffff1a7224 */ /* 0x000fe200078e001b */
[----:B--2---:R-:W-:-:S04]  /*17f0*/  IADD3 R6, P0, PT, -R0, R28, RZ ;  /* 0x0000001c00067210 */ /* 0x004fc80007f1e1ff */
[----:B------:R-:W-:-:S05]  /*1800*/  IADD3.X R7, PT, PT, R29, -0x1, RZ, P0, !PT ;  /* 0xffffffff1d077810 */ /* 0x000fca00007fe4ff */
[----:B------:R0:W-:Y:S01]  /*1810*/  STS.64 [R11+0x7200], R6 ;  /* 0x007200060b007388 */ /* 0x0001e20000000a00 */
[----:B------:R-:W-:Y:S05]  /*1820*/  BRA.U !UP0, `(.L_x_241) ;  /* 0x00000001086c7547 */ /* 0x000fea000b800000 */
[----:B------:R-:W-:Y:S01]  /*1830*/  BSSY B0, `(.L_x_242) ;  /* 0x0000019000007945 */ /* 0x000fe20003800000 */
[----:B------:R-:W-:Y:S02]  /*1840*/  IMAD.MOV.U32 R25, RZ, RZ, -0x1 ;  /* 0xffffffffff197424 */ /* 0x000fe400078e00ff */
[----:B------:R-:W-:Y:S02]  /*1850*/  IMAD.U32 R28, RZ, RZ, UR7 ;  /* 0x00000007ff1c7e24 */ /* 0x000fe4000f8e00ff */
[----:B------:R-:W-:-:S07]  /*1860*/  IMAD.MOV.U32 R26, RZ, RZ, R27 ;  /* 0x000000ffff1a7224 */ /* 0x000fce00078e001b */
.L_x_246:
[----:B0-----:R-:W0:Y:S01]  /*1870*/  LDC.64 R6, c[0x0][0x380] ;  /* 0x0000e000ff067b82 */ /* 0x001e220000000a00 */
[----:B------:R-:W-:Y:S01]  /*1880*/  VIADD R31, R28, 0xffffffff ;  /* 0xffffffff1c1f7836 */ /* 0x000fe20000000000 */
[----:B------:R-:W-:Y:S03]  /*1890*/  BSSY B2, `(.L_x_243) ;  /* 0x0000008000027945 */ /* 0x000fe60003800000 */
[----:B------:R-:W-:-:S04]  /*18a0*/  IMAD R29, R31, 0x100, R3 ;  /* 0x000001001f1d7824 */ /* 0x000fc800078e0203 */
[----:B0-----:R-:W-:-:S07]  /*18b0*/  IMAD.WIDE R6, R29, 0x4, R6 ;  /* 0x000000041d067825 */ /* 0x001fce00078e0206 */
.L_x_244:
[----:B------:R-:W-:Y:S05]  /*18c0*/  YIELD ;  /* 0x0000000000007946 */ /* 0x000fea0003800000 */
[----:B------:R0:W-:Y:S06]  /*18d0*/  MEMBAR.SC.CTA ;  /* 0x0000000000007992 */ /* 0x0001ec0000000000 */
[----:B0-----:R-:W2:Y:S02]  /*18e0*/  LDG.E.STRONG.SYS R29, desc[UR8][R6.64] ;  /* 0x00000008061d7981 */ /* 0x001ea4000c1f5900 */
[----:B--2---:R-:W-:-:S13]  /*18f0*/  ISETP.NE.AND P0, PT, R29, RZ, PT ;  /* 0x000000ff1d00720c */ /* 0x004fda0003f05270 */
[----:B------:R-:W-:Y:S05]  /*1900*/  @!P0 BRA `(.L_x_244) ;  /* 0xfffffffc00ec8947 */ /* 0x000fea000383ffff */
[----:B------:R-:W-:Y:S05]  /*1910*/  BSYNC B2 ;  /* 0x0000000000027941 */ /* 0x000fea0003800000 */
.L_x_243:
[----:B------:R-:W-:Y:S01]  /*1920*/  BSSY.RECONVERGENT B2, `(.L_x_245) ;  /* 0x0000006000027945 */ /* 0x000fe20003800200 */
[C---:B------:R-:W-:Y:S02]  /*1930*/  ISETP.GT.AND P0, PT, R29.reuse, -0x1, PT ;  /* 0xffffffff1d00780c */ /* 0x040fe40003f04270 */
[----:B------:R-:W-:Y:S01]  /*1940*/  LOP3.LUT R29, R29, 0x3fffffff, RZ, 0xc0, !PT ;  /* 0x3fffffff1d1d7812 */ /* 0x000fe200078ec0ff */
[----:B------:R-:W-:Y:S05]  /*1950*/  WARPSYNC.EXCLUSIVE R25 ;  /* 0x0000000019007348 */ /* 0x000fea0003a00000 */
[----:B------:R-:W-:-:S05]  /*1960*/  IMAD.IADD R26, R29, 0x1, R26 ;  /* 0x000000011d1a7824 */ /* 0x000fca00078e021a */
[----:B------:R-:W-:-:S07]  /*1970*/  VOTE.ANY R25, PT, P0 ;  /* 0x0000000000197806 */ /* 0x000fce00000e0100 */
[----:B------:R-:W-:Y:S05]  /*1980*/  BSYNC.RECONVERGENT B2 ;  /* 0x0000000000027941 */ /* 0x000fea0003800200 */
.L_x_245:
[----:B------:R-:W-:Y:S01]  /*1990*/  ISETP.GT.U32.AND P1, PT, R28, 0x1, PT ;  /* 0x000000011c00780c */ /* 0x000fe20003f24070 */
[----:B------:R-:W-:-:S12]  /*19a0*/  IMAD.MOV.U32 R28, RZ, RZ, R31 ;  /* 0x000000ffff1c7224 */ /* 0x000fd800078e001f */
[----:B------:R-:W-:Y:S05]  /*19b0*/  @P0 BRA P1, `(.L_x_246) ;  /* 0xfffffffc00ac0947 */ /* 0x000fea000083ffff */
[----:B------:R-:W-:Y:S05]  /*19c0*/  BSYNC B0 ;  /* 0x0000000000007941 */ /* 0x000fea0003800000 */
.L_x_242:
[----:B------:R1:W2:Y:S02]  /*19d0*/  LDS.64 R6, [R11+0x7200] ;  /* 0x007200000b067984 */ /* 0x0002a40000000a00 */
.L_x_241:
[C---:B------:R-:W-:Y:S01]  /*19e0*/  IMAD.IADD R29, R26.reuse, 0x1, -R27 ;  /* 0x000000011a1d7824 */ /* 0x040fe200078e0a1b */
[----:B------:R-:W-:-:S04]  /*19f0*/  LOP3.LUT R25, R26, 0x80000000, RZ, 0xfc, !PT ;  /* 0x800000001a197812 */ /* 0x000fc800078efcff */
[C---:B0-2---:R-:W-:Y:S01]  /*1a00*/  IADD3 R6, P0, PT, R29.reuse, R6, RZ ;  /* 0x000000061d067210 */ /* 0x045fe20007f1e0ff */
[----:B------:R0:W-:Y:S03]  /*1a10*/  STG.E.STRONG.SYS desc[UR8][R4.64], R25 ;  /* 0x0000001904007986 */ /* 0x0001e6000c115908 */
[----:B------:R-:W-:-:S05]  /*1a20*/  LEA.HI.X.SX32 R7, R29, R7, 0x1, P0 ;  /* 0x000000071d077211 */ /* 0x000fca00000f0eff */
[----:B------:R0:W-:Y:S04]  /*1a30*/  STS.64 [R11+0x7200], R6 ;  /* 0x007200060b007388 */ /* 0x0001e80000000a00 */
.L_x_240:
[----:B------:R-:W-:Y:S05]  /*1a40*/  BSYNC B1 ;  /* 0x0000000000017941 */ /* 0x000fea0003800000 */
.L_x_239:
[----:B------:R-:W2:Y:S01]  /*1a50*/  LDC R26, c[0x0][0x3c0] ;  /* 0x0000f000ff1a7b82 */ /* 0x000ea20000000800 */
[----:B------:R-:W-:-:S07]  /*1a60*/  LEA R47, R47, UR4, 0x3 ;  /* 0x000000042f2f7c11 */ /* 0x000fce000f8e18ff */
[----:B0-----:R-:W0:Y:S01]  /*1a70*/  LDC.64 R4, c[0x0][0x390] ;  /* 0x0000e400ff047b82 */ /* 0x001e220000000a00 */
[----:B--2---:R-:W-:Y:S02]  /*1a80*/  ISETP.LE.AND P0, PT, R26, UR10, PT ;  /* 0x0000000a1a007c0c */ /* 0x004fe4000bf03270 */
[----:B0-----:R-:W-:-:S04]  /*1a90*/  ISETP.EQ.U32.AND P1, PT, R4, RZ, PT ;  /* 0x000000ff0400720c */ /* 0x001fc80003f22070 */
[----:B------:R-:W-:-:S04]  /*1aa0*/  ISETP.EQ.OR.EX P0, PT, R5, RZ, !P0, P1 ;  /* 0x000000ff0500720c */ /* 0x000fc80004702710 */
[----:B------:R-:W-:-:S13]  /*1ab0*/  ISETP.GT.U32.OR P0, PT, R3, 0xff, P0 ;  /* 0x000000ff0300780c */ /* 0x000fda0000704470 */
[----:B------:R-:W-:Y:S05]  /*1ac0*/  @P0 BRA `(.L_x_247) ;  /* 0x00000000001c0947 */ /* 0x000fea0003800000 */
[----:B------:R-:W0:Y:S01]  /*1ad0*/  LDS.64 R6, [R11+0x7200] ;  /* 0x007200000b067984 */ /* 0x000e220000000a00 */
[C---:B------:R-:W-:Y:S02]  /*1ae0*/  LEA R4, P2, R3.reuse, R4, 0x3 ;  /* 0x0000000403047211 */ /* 0x040fe400078418ff */
[--C-:B------:R-:W-:Y:S02]  /*1af0*/  SHF.R.S32.HI R25, RZ, 0x1f, R27.reuse ;  /* 0x0000001fff197819 */ /* 0x100fe4000001141b */
[----:B------:R-:W-:Y:S02]  /*1b00*/  LEA.HI.X R5, R3, R5, RZ, 0x3, P2 ;  /* 0x0000000503057211 */ /* 0x000fe400010f1cff */
[----:B0-----:R-:W-:-:S04]  /*1b10*/  IADD3 R6, P0, P1, R6, R0, R27 ;  /* 0x0000000006067210 */ /* 0x001fc8000791e01b */
[----:B------:R-:W-:-:S05]  /*1b20*/  IADD3.X R7, PT, PT, R7, RZ, R25, P0, P1 ;  /* 0x000000ff07077210 */ /* 0x000fca00007e2419 */
[----:B------:R0:W-:Y:S04]  /*1b30*/  STG.E.64 desc[UR8][R4.64], R6 ;  /* 0x0000000604007986 */ /* 0x0001e8000c101b08 */
.L_x_247:
[----:B------:R-:W-:Y:S05]  /*1b40*/  WARPSYNC.ALL ;  /* 0x0000000000007948 */ /* 0x000fea0003800000 */
[----:B------:R-:W-:Y:S01]  /*1b50*/  BAR.SYNC.DEFER_BLOCKING 0x0 ;  /* 0x0000000000007b1d */ /* 0x000fe20000010000 */
[----:B------:R-:W-:-:S05]  /*1b60*/  ISETP.LT.AND P0, PT, R26, UR10, PT ;  /* 0x0000000a1a007c0c */ /* 0x000fca000bf01270 */
[----:B0-----:R0:W2:Y:S08]  /*1b70*/  LDS.64 R4, [R47+0x7200] ;  /* 0x007200002f047984 */ /* 0x0010b00000000a00 */
[----:B0-----:R-:W-:Y:S05]  /*1b80*/  @P0 BRA `(.L_x_248) ;  /* 0x0000000000700947 */ /* 0x001fea0003800000 */
[----:B------:R-:W0:Y:S01]  /*1b90*/  LDCU.64 UR12, c[0x0][0x3a0] ;  /* 0x00007400ff0c77ac */ /* 0x000e220008000a00 */
[C---:B------:R-:W-:Y:S02]  /*1ba0*/  LOP3.LUT R7, R3.reuse, 0x3e0, RZ, 0xc0, !PT ;  /* 0x000003e003077812 */ /* 0x040fe400078ec0ff */
[----:B------:R-:W-:-:S05]  /*1bb0*/  LOP3.LUT R2, R3, 0x1f, RZ, 0xc0, !PT ;  /* 0x0000001f03027812 */ /* 0x000fca00078ec0ff */
[----:B------:R-:W-:-:S05]  /*1bc0*/  IMAD R7, R7, 0x13, R2 ;  /* 0x0000001307077824 */ /* 0x000fca00078e0202 */
[----:B--2---:R-:W-:-:S05]  /*1bd0*/  IADD3 R0, P0, PT, R7, R4, RZ ;  /* 0x0000000407007210 */ /* 0x004fca0007f1e0ff */
[----:B------:R-:W-:Y:S01]  /*1be0*/  IMAD.X R5, RZ, RZ, R5, P0 ;  /* 0x000000ffff057224 */ /* 0x000fe200000e0605 */
[----:B0-----:R-:W-:-:S04]  /*1bf0*/  LEA R2, P0, R0, UR12, 0x2 ;  /* 0x0000000c00027c11 */ /* 0x001fc8000f8010ff */
[----:B------:R-:W-:-:S05]  /*1c00*/  LEA.HI.X R3, R0, UR13, R5, 0x2, P0 ;  /* 0x0000000d00037c11 */ /* 0x000fca00080f1405 */
        /* <DEDUP_REMOVED lines=20> */
.L_x_248:
[C---:B------:R-:W-:Y:S01]  /*1d50*/  LOP3.LUT R7, R3.reuse, 0x3e0, RZ, 0xc0, !PT ;  /* 0x000003e003077812 */ /* 0x040fe200078ec0ff */
[----:B------:R-:W0:Y:S01]  /*1d60*/  LDCU.64 UR12, c[0x0][0x3a0] ;  /* 0x00007400ff0c77ac */ /* 0x000e220008000a00 */
[----:B------:R-:W-:Y:S01]  /*1d70*/  LOP3.LUT R2, R3, 0x1f, RZ, 0xc0, !PT ;  /* 0x0000001f03027812 */ /* 0x000fe200078ec0ff */
[----:B-1----:R-:W-:-:S04]  /*1d80*/  IMAD.U32 R11, RZ, RZ, UR7 ;  /* 0x00000007ff0b7e24 */ /* 0x002fc8000f8e00ff */
[----:B------:R-:W-:Y:S02]  /*1d90*/  IMAD R7, R7, 0x13, R2 ;  /* 0x0000001307077824 */ /* 0x000fe400078e0202 */
[----:B------:R-:W-:Y:S02]  /*1da0*/  IMAD R0, R11, -0x1c80, R26 ;  /* 0xffffe3800b007824 */ /* 0x000fe400078e021a */
[C---:B------:R-:W-:Y:S01]  /*1db0*/  VIADD R11, R7.reuse, 0x20 ;  /* 0x00000020070b7836 */ /* 0x040fe20000000000 */
[C---:B--2---:R-:W-:Y:S01]  /*1dc0*/  IADD3 R3, P0, PT, R7.reuse, R4, RZ ;  /* 0x0000000407037210 */ /* 0x044fe20007f1e0ff */
[C---:B------:R-:W-:Y:S01]  /*1dd0*/  VIADD R25, R7.reuse, 0x60 ;  /* 0x0000006007197836 */ /* 0x040fe20000000000 */
[-C--:B------:R-:W-:Y:S02]  /*1de0*/  ISETP.GE.AND P1, PT, R7, R0.reuse, PT ;  /* 0x000000000700720c */ /* 0x080fe40003f26270 */
[-C--:B------:R-:W-:Y:S01]  /*1df0*/  ISETP.GE.AND P2, PT, R11, R0.reuse, PT ;  /* 0x000000000b00720c */ /* 0x080fe20003f46270 */
[----:B------:R-:W-:Y:S01]  /*1e00*/  IMAD.X R4, RZ, RZ, R5, P0 ;  /* 0x000000ffff047224 */ /* 0x000fe200000e0605 */
[----:B------:R-:W-:Y:S01]  /*1e10*/  ISETP.GE.AND P4, PT, R25, R0, PT ;  /* 0x000000001900720c */ /* 0x000fe20003f86270 */
[----:B------:R-:W-:Y:S01]  /*1e20*/  VIADD R5, R7, 0x40 ;  /* 0x0000004007057836 */ /* 0x000fe20000000000 */
[----:B0-----:R-:W-:Y:S01]  /*1e30*/  LEA R2, P0, R3, UR12, 0x2 ;  /* 0x0000000c03027c11 */ /* 0x001fe2000f8010ff */
[----:B------:R-:W-:-:S02]  /*1e40*/  VIADD R11, R7, 0xa0 ;  /* 0x000000a0070b7836 */ /* 0x000fc40000000000 */
[----:B------:R-:W-:Y:S01]  /*1e50*/  VIADD R25, R7, 0xc0 ;  /* 0x000000c007197836 */ /* 0x000fe20000000000 */
[-C--:B------:R-:W-:Y:S01]  /*1e60*/  ISETP.GE.AND P3, PT, R5, R0.reuse, PT ;  /* 0x000000000500720c */ /* 0x080fe20003f66270 */
[----:B------:R-:W-:Y:S01]  /*1e70*/  VIADD R5, R7, 0x80 ;  /* 0x0000008007057836 */ /* 0x000fe20000000000 */
[----:B------:R-:W-:Y:S02]  /*1e80*/  LEA.HI.X R3, R3, UR13, R4, 0x2, P0 ;  /* 0x0000000d03037c11 */ /* 0x000fe400080f1404 */
[-C--:B------:R-:W-:Y:S01]  /*1e90*/  ISETP.GE.AND P6, PT, R11, R0.reuse, PT ;  /* 0x000000000b00720c */ /* 0x080fe20003fc6270 */
[----:B------:R-:W-:Y:S01]  /*1ea0*/  VIADD R11, R7, 0x100 ;  /* 0x00000100070b7836 */ /* 0x000fe20000000000 */
[-C--:B------:R-:W-:Y:S01]  /*1eb0*/  ISETP.GE.AND P5, PT, R5, R0.reuse, PT ;  /* 0x000000000500720c */ /* 0x080fe20003fa6270 */
[----:B------:R-:W-:Y:S01]  /*1ec0*/  VIADD R5, R7, 0xe0 ;  /* 0x000000e007057836 */ /* 0x000fe20000000000 */
[----:B------:R-:W-:Y:S01]  /*1ed0*/  @!P1 STG.E desc[UR8][R2.64], R44 ;  /* 0x0000002c02009986 */ /* 0x000fe2000c101908 */
[----:B------:R-:W-:-:S03]  /*1ee0*/  ISETP.GE.AND P0, PT, R25, R0, PT ;  /* 0x000000001900720c */ /* 0x000fc60003f06270 */
[-C--:B------:R-:W-:Y:S01]  /*1ef0*/  ISETP.GE.AND P1, PT, R5, R0.reuse, PT ;  /* 0x000000000500720c */ /* 0x080fe20003f26270 */
[----:B------:R-:W-:Y:S01]  /*1f00*/  VIADD R5, R7, 0x120 ;  /* 0x0000012007057836 */ /* 0x000fe20000000000 */
[----:B------:R-:W-:Y:S04]  /*1f10*/  @!P3 STG.E desc[UR8][R2.64+0x100], R42 ;  /* 0x0001002a0200b986 */ /* 0x000fe8000c101908 */
[-C--:B------:R-:W-:Y:S01]  /*1f20*/  ISETP.GE.AND P3, PT, R5, R0.reuse, PT ;  /* 0x000000000500720c */ /* 0x080fe20003f66270 */
[----:B------:R-:W-:Y:S01]  /*1f30*/  VIADD R5, R7, 0x160 ;  /* 0x0000016007057836 */ /* 0x000fe20000000000 */
[----:B------:R-:W-:Y:S01]  /*1f40*/  @!P2 STG.E desc[UR8][R2.64+0x80], R43 ;  /* 0x0000802b0200a986 */ /* 0x000fe2000c101908 */
        /* <DEDUP_REMOVED lines=16> */
[C---:B0-----:R-:W-:Y:S02]  /*2050*/  VIADD R9, R7.reuse, 0x200 ;  /* 0x0000020007097836 */ /* 0x041fe40000000000 */
[C---:B------:R-:W-:Y:S01]  /*2060*/  VIADD R5, R7.reuse, 0x220 ;  /* 0x0000022007057836 */ /* 0x040fe20000000000 */
[----:B------:R1:W-:Y:S01]  /*2070*/  @!P1 STG.E desc[UR8][R2.64+0x380], R13 ;  /* 0x0003800d02009986 */ /* 0x0003e2000c101908 */
[----:B------:R-:W-:Y:S01]  /*2080*/  VIADD R7, R7, 0x240 ;  /* 0x0000024007077836 */ /* 0x000fe20000000000 */
[----:B------:R-:W-:-:S02]  /*2090*/  ISETP.GE.AND P1, PT, R11, R0, PT ;  /* 0x000000000b00720c */ /* 0x000fc40003f26270 */
        /* <DEDUP_REMOVED lines=15> */
.L_x_238:
[----:B------:R-:W-:Y:S01]  /*2190*/  IMAD.MOV.U32 R2, RZ, RZ, RZ ;  /* 0x000000ffff027224 */ /* 0x000fe200078e00ff */
[C---:B------:R-:W-:Y:S01]  /*21a0*/  ISETP.GT.U32.AND P0, PT, R3.reuse, 0x1f, PT ;  /* 0x0000001f0300780c */ /* 0x040fe20003f04070 */
[----:B------:R-:W-:Y:S05]  /*21b0*/  WARPSYNC.ALL ;  /* 0x0000000000007948 */ /* 0x000fea0003800000 */
[----:B------:R-:W-:-:S05]  /*21c0*/  IMAD.HI.U32 R24, R3, 0x15555556, R2 ;  /* 0x1555555603187827 */ /* 0x000fca00078e0002 */
[----:B------:R-:W-:-:S05]  /*21d0*/  LEA R24, R24, UR4, 0x2 ;  /* 0x0000000418187c11 */ /* 0x000fca000f8e10ff */
[----:B------:R0:W-:Y:S01]  /*21e0*/  STS [R24+0x3410], R27 ;  /* 0x0034101b18007388 */ /* 0x0001e20000000800 */
[----:B------:R-:W-:Y:S06]  /*21f0*/  BAR.SYNC.DEFER_BLOCKING 0x0 ;  /* 0x0000000000007b1d */ /* 0x000fec0000010000 */
[----:B------:R-:W-:Y:S05]  /*2200*/  @P0 BRA `(.L_x_249) ;  /* 0x0000000000e00947 */ /* 0x000fea0003800000 */
[----:B------:R-:W-:Y:S01]  /*2210*/  IMAD.MOV.U32 R5, RZ, RZ, 0x34 ;  /* 0x00000034ff057424 */ /* 0x000fe200078e00ff */
[----:B------:R-:W-:-:S03]  /*2220*/  UMOV UR11, 0xffffffff ;  /* 0xffffffff000b7882 */ /* 0x000fc60000000000 */
[----:B------:R-:W-:-:S05]  /*2230*/  IMAD R18, R3, R5, UR4 ;  /* 0x0000000403127e24 */ /* 0x000fca000f8e0205 */
        /* <DEDUP_REMOVED lines=28> */
.L_x_342:
        /* <DEDUP_REMOVED lines=25> */
.L_x_249:
        /* <DEDUP_REMOVED lines=8> */
[----:B------:R-:W-:-:S05]  /*2610*/  LEA R4, R3, UR4, 0x2 ;  /* 0x0000000403047c11 */ /* 0x000fca000f8e10ff */
        /* <DEDUP_REMOVED lines=13> */
[----:B-1----:R-:W-:-:S03]  /*26f0*/  IMAD.IADD R15, R24, 0x1, R15 ;  /* 0x00000001180f7824 */ /* 0x002fc600078e020f */
[----:B------:R1:W-:Y:S01]  /*2700*/  STS [R4], R13 ;  /* 0x0000000d04007388 */ /* 0x0003e20000000800 */
[C---:B--2---:R-:W-:Y:S02]  /*2710*/  IMAD.IADD R17, R24.reuse, 0x1, R17 ;  /* 0x0000000118117824 */ /* 0x044fe400078e0211 */
[C---:B---3--:R-:W-:Y:S01]  /*2720*/  IMAD.IADD R19, R24.reuse, 0x1, R19 ;  /* 0x0000000118137824 */ /* 0x048fe200078e0213 */
        /* <DEDUP_REMOVED lines=13> */
[----:B-1----:R-:W-:-:S03]  /*2800*/  IMAD.IADD R13, R24, 0x1, R8 ;  /* 0x00000001180d7824 */ /* 0x002fc600078e0208 */
[----:B------:R2:W-:Y:S01]  /*2810*/  STS [R4+0x2000], R49 ;  /* 0x0020003104007388 */ /* 0x0005e20000000800 */
[----:B0-----:R-:W-:-:S03]  /*2820*/  IMAD.IADD R9, R24, 0x1, R9 ;  /* 0x0000000118097824 */ /* 0x001fc600078e0209 */
[----:B------:R2:W-:Y:S04]  /*2830*/  STS [R4+0x2400], R51 ;  /* 0x0024003304007388 */ /* 0x0005e80000000800 */
[----:B------:R2:W-:Y:S04]  /*2840*/  STS [R4+0x2800], R13 ;  /* 0x0028000d04007388 */ /* 0x0005e80000000800 */
[----:B------:R2:W-:Y:S02]  /*2850*/  STS [R4+0x2c00], R9 ;  /* 0x002c000904007388 */ /* 0x0005e40000000800 */
.L_x_252:
[----:B------:R-:W-:Y:S05]  /*2860*/  BSYNC.RECONVERGENT B0 ;  /* 0x0000000000007941 */ /* 0x000fea0003800200 */
.L_x_251:
[----:B------:R-:W-:Y:S01]  /*2870*/  BAR.SYNC.DEFER_BLOCKING 0x0 ;  /* 0x0000000000007b1d */ /* 0x000fe20000010000 */
[----:B------:R-:W-:Y:S01]  /*2880*/  R2P PR, R5, 0x7f ;  /* 0x0000007f05007804 */ /* 0x000fe20000000000 */
[----:B------:R-:W-:-:S04]  /*2890*/  IMAD.MOV.U32 R8, RZ, RZ, RZ ;  /* 0x000000ffff087224 */ /* 0x000fc800078e00ff */
[----:B------:R-:W-:Y:S01]  /*28a0*/  BSSY.RECONVERGENT B0, `(.L_x_253) ;  /* 0x0000026000007945 */ /* 0x000fe20003800200 */
[----:B--2---:R-:W1:Y:S07]  /*28b0*/  S2R R23, SR_LEMASK ;  /* 0x0000000000177919 */ /* 0x004e6e0000003a00 */
[----:B------:R-:W-:Y:S02]  /*28c0*/  VOTE.ANY R4, PT, P0 ;  /* 0x0000000000047806 */ /* 0x000fe400000e0100 */
        /* <DEDUP_REMOVED lines=10> */
[----:B------:R-:W-:Y:S02]  /*2970*/  LOP3.LUT P0, RZ, R5, 0x80, RZ, 0xc0, !PT ;  /* 0x0000008005ff7812 */ /* 0x000fe4000780c0ff */
[----:B------:R-:W-:Y:S02]  /*2980*/  LOP3.LUT R4, R15, R4, RZ, 0xc0, !PT ;  /* 0x000000040f047212 */ /* 0x000fe400078ec0ff */
[----:B------:R-:W-:-:S02]  /*2990*/  VOTE.ANY R13, PT, P5 ;  /* 0x00000000000d7806 */ /* 0x000fc400028e0100 */
[----:B------:R-:W-:Y:S02]  /*29a0*/  @!P4 LOP3.LUT R9, RZ, R9, RZ, 0x33, !PT ;  /* 0x00000009ff09c212 */ /* 0x000fe400078e33ff */
[----:B------:R-:W-:Y:S02]  /*29b0*/  @!P5 LOP3.LUT R13, RZ, R13, RZ, 0x33, !PT ;  /* 0x0000000dff0dd212 */ /* 0x000fe400078e33ff */
[----:B------:R-:W-:Y:S02]  /*29c0*/  LOP3.LUT R4, R9, R4, RZ, 0xc0, !PT ;  /* 0x0000000409047212 */ /* 0x000fe400078ec0ff */
[----:B------:R-:W-:Y:S02]  /*29d0*/  VOTE.ANY R9, PT, P6 ;  /* 0x0000000000097806 */ /* 0x000fe400030e0100 */
[----:B------:R-:W-:Y:S02]  /*29e0*/  LOP3.LUT R4, R13, R4, RZ, 0xc0, !PT ;  /* 0x000000040d047212 */ /* 0x000fe400078ec0ff */
[----:B------:R-:W-:-:S02]  /*29f0*/  VOTE.ANY R13, PT, P0 ;  /* 0x00000000000d7806 */ /* 0x000fc400000e0100 */
[----:B------:R-:W-:Y:S02]  /*2a00*/  @!P6 LOP3.LUT R9, RZ, R9, RZ, 0x33, !PT ;  /* 0x00000009ff09e212 */ /* 0x000fe400078e33ff */
[----:B------:R-:W-:Y:S02]  /*2a10*/  @!P0 LOP3.LUT R13, RZ, R13, RZ, 0x33, !PT ;  /* 0x0000000dff0d8212 */ /* 0x000fe400078e33ff */
[----:B------:R-:W-:Y:S02]  /*2a20*/  LOP3.LUT R4, R9, R4, RZ, 0xc0, !PT ;  /* 0x0000000409047212 */ /* 0x000fe400078ec0ff */
[----:B------:R-:W-:Y:S02]  /*2a30*/  SHF.R.U32.HI R9, RZ, UR6, R6 ;  /* 0x00000006ff097c19 */ /* 0x000fe40008011606 */
[----:B------:R-:W-:Y:S01]  /*2a40*/  LOP3.LUT R10, R13, R4, RZ, 0xc0, !PT ;  /* 0x000000040d0a7212 */ /* 0x000fe200078ec0ff */
[----:B------:R-:W-:Y:S01]  /*2a50*/  IMAD.SHL.U32 R4, R3, 0x20, RZ ;  /* 0x0000002003047824 */ /* 0x000fe200078e00ff */
[----:B------:R-:W-:-:S02]  /*2a60*/  LOP3.LUT R9, R9, UR5, RZ, 0x30, !PT ;  /* 0x0000000509097c12 */ /* 0x000fc4000f8e30ff */
[----:B------:R-:W2:Y:S01]  /*2a70*/  FLO.U32 R15, R10 ;  /* 0x0000000a000f7300 */ /* 0x000ea200000e0000 */
[----:B-1----:R-:W-:Y:S02]  /*2a80*/  LOP3.LUT R14, R23, R10, RZ, 0xc0, !PT ;  /* 0x0000000a170e7212 */ /* 0x002fe400078ec0ff */
[----:B------:R-:W-:-:S05]  /*2a90*/  LOP3.LUT R4, R4, 0x7c00, RZ, 0xc0, !PT ;  /* 0x00007c0004047812 */ /* 0x000fca00078ec0ff */
[----:B------:R-:W1:Y:S01]  /*2aa0*/  POPC R14, R14 ;  /* 0x0000000e000e7309 */ /* 0x000e620000000000 */
[----:B------:R-:W-:Y:S01]  /*2ab0*/  VIADD R22, R4, UR4 ;  /* 0x0000000404167c36 */ /* 0x000fe20008000000 */
[----:B--2---:R-:W-:-:S13]  /*2ac0*/  ISETP.NE.AND P0, PT, R46, R15, PT ;  /* 0x0000000f2e00720c */ /* 0x004fda0003f05270 */
[----:B-1----:R-:W-:Y:S05]  /*2ad0*/  @P0 BRA `(.L_x_254) ;  /* 0x0000000000080947 */ /* 0x002fea0003800000 */
[----:B------:R-:W-:-:S05]  /*2ae0*/  IMAD R5, R5, 0x4, R22 ;  /* 0x0000000405057824 */ /* 0x000fca00078e0216 */
[----:B------:R1:W2:Y:S02]  /*2af0*/  ATOMS.ADD R8, [R5], R14 ;  /* 0x0000000e0508738c */ /* 0x0002a40000000000 */
.L_x_254:
[----:B------:R-:W-:Y:S05]  /*2b00*/  BSYNC.RECONVERGENT B0 ;  /* 0x0000000000007941 */ /* 0x000fea0003800200 */
.L_x_253:
[----:B------:R-:W-:Y:S01]  /*2b10*/  R2P PR, R9, 0x7f ;  /* 0x0000007f09007804 */ /* 0x000fe20000000000 */
[----:B--2---:R2:W3:Y:S01]  /*2b20*/  SHFL.IDX PT, R8, R8, R15, 0x1f ;  /* 0x00001f0f08087589 */ /* 0x0044e200000e0000 */
[----:B------:R-:W-:Y:S01]  /*2b30*/  BSSY.RECONVERGENT B0, `(.L_x_255) ;  /* 0x0000023000007945 */ /* 0x000fe20003800200 */
[----:B------:R-:W-:-:S10]  /*2b40*/  IMAD.MOV.U32 R12, RZ, RZ, RZ ;  /* 0x000000ffff0c7224 */ /* 0x000fd400078e00ff */
[----:B------:R-:W-:Y:S02]  /*2b50*/  VOTE.ANY R4, PT, P0 ;  /* 0x0000000000047806 */ /* 0x000fe400000e0100 */
[----:B-1----:R-:W-:Y:S02]  /*2b60*/  VOTE.ANY R5, PT, P1 ;  /* 0x0000000000057806 */ /* 0x002fe400008e0100 */
        /* <DEDUP_REMOVED lines=23> */
[----:B------:R-:W1:Y:S01]  /*2ce0*/  FLO.U32 R5, R4 ;  /* 0x0000000400057300 */ /* 0x000e6200000e0000 */
[----:B------:R-:W-:Y:S02]  /*2cf0*/  LOP3.LUT R13, R23, R4, RZ, 0xc0, !PT ;  /* 0x00000004170d7212 */ /* 0x000fe400078ec0ff */
[----:B------:R-:W-:-:S05]  /*2d00*/  LOP3.LUT R17, R17, UR5, RZ, 0x30, !PT ;  /* 0x0000000511117c12 */ /* 0x000fca000f8e30ff */
[----:B------:R-:W4:Y:S01]  /*2d10*/  POPC R13, R13 ;  /* 0x0000000d000d7309 */ /* 0x000f220000000000 */
[----:B-1----:R-:W-:-:S13]  /*2d20*/  ISETP.NE.AND P0, PT, R46, R5, PT ;  /* 0x000000052e00720c */ /* 0x002fda0003f05270 */
[----:B--234-:R-:W-:Y:S05]  /*2d30*/  @P0 BRA `(.L_x_256) ;  /* 0x0000000000080947 */ /* 0x01cfea0003800000 */
[----:B------:R-:W-:-:S06]  /*2d40*/  IMAD R12, R9, 0x4, R22 ;  /* 0x00000004090c7824 */ /* 0x000fcc00078e0216 */
[----:B------:R1:W2:Y:S02]  /*2d50*/  ATOMS.ADD R12, [R12], R13 ;  /* 0x0000000d0c0c738c */ /* 0x0002a40000000000 */
.L_x_256:
[----:B------:R-:W-:Y:S05]  /*2d60*/  BSYNC.RECONVERGENT B0 ;  /* 0x0000000000007941 */ /* 0x000fea0003800200 */
.L_x_255:
[----:B------:R-:W-:Y:S01]  /*2d70*/  R2P PR, R17, 0x7f ;  /* 0x0000007f11007804 */ /* 0x000fe20000000000 */
[----:B--2---:R2:W3:Y:S01]  /*2d80*/  SHFL.IDX PT, R12, R12, R5, 0x1f ;  /* 0x00001f050c0c7589 */ /* 0x0044e200000e0000 */
[----:B------:R-:W-:Y:S11]  /*2d90*/  BSSY.RECONVERGENT B0, `(.L_x_257) ;  /* 0x0000023000007945 */ /* 0x000ff60003800200 */
[----:B------:R-:W-:-:S02]  /*2da0*/  VOTE.ANY R0, PT, P0 ;  /* 0x0000000000007806 */ /* 0x000fc400000e0100 */
[----:B------:R-:W-:Y:S02]  /*2db0*/  VOTE.ANY R9, PT, P1 ;  /* 0x0000000000097806 */ /* 0x000fe400008e0100 */
[----:B------:R-:W-:Y:S02]  /*2dc0*/  @!P0 LOP3.LUT R0, RZ, R0, RZ, 0x33, !PT ;  /* 0x00000000ff008212 */ /* 0x000fe400078e33ff */
[----:B------:R-:W-:Y:S02]  /*2dd0*/  VOTE.ANY R15, PT, P2 ;  /* 0x00000000000f7806 */ /* 0x000fe400010e0100 */
[----:B------:R-:W-:Y:S02]  /*2de0*/  @!P1 LOP3.LUT R9, RZ, R9, RZ, 0x33, !PT ;  /* 0x00000009ff099212 */ /* 0x000fe400078e33ff */
[----:B------:R-:W-:Y:S02]  /*2df0*/  @!P2 LOP3.LUT R15, RZ, R15, RZ, 0x33, !PT ;  /* 0x0000000fff0fa212 */ /* 0x000fe400078e33ff */
[----:B------:R-:W-:-:S02]  /*2e00*/  LOP3.LUT R0, R9, R0, RZ, 0xc0, !PT ;  /* 0x0000000009007212 */ /* 0x000fc400078ec0ff */
[----:B------:R-:W-:Y:S02]  /*2e10*/  VOTE.ANY R9, PT, P3 ;  /* 0x0000000000097806 */ /* 0x000fe400018e0100 */
[----:B------:R-:W-:Y:S02]  /*2e20*/  LOP3.LUT R0, R15, R0, RZ, 0xc0, !PT ;  /* 0x000000000f007212 */ /* 0x000fe400078ec0ff */
[----:B------:R-:W-:Y:S02]  /*2e30*/  LOP3.LUT P0, RZ, R17, 0x80, RZ, 0xc0, !PT ;  /* 0x0000008011ff7812 */ /* 0x000fe4000780c0ff */
[----:B------:R-:W-:Y:S02]  /*2e40*/  VOTE.ANY R15, PT, P4 ;  /* 0x00000000000f7806 */ /* 0x000fe400020e0100 */
[----:B------:R-:W-:Y:S02]  /*2e50*/  @!P3 LOP3.LUT R9, RZ, R9, RZ, 0x33, !PT ;  /* 0x00000009ff09b212 */ /* 0x000fe400078e33ff */
[----:B------:R-:W-:-:S02]  /*2e60*/  @!P4 LOP3.LUT R15, RZ, R15, RZ, 0x33, !PT ;  /* 0x0000000fff0fc212 */ /* 0x000fc400078e33ff */
[----:B------:R-:W-:Y:S02]  /*2e70*/  LOP3.LUT R0, R9, R0, RZ, 0xc0, !PT ;  /* 0x0000000009007212 */ /* 0x000fe400078ec0ff */
[----:B------:R-:W-:Y:S02]  /*2e80*/  VOTE.ANY R9, PT, P5 ;  /* 0x0000000000097806 */ /* 0x000fe400028e0100 */
[----:B------:R-:W-:Y:S02]  /*2e90*/  LOP3.LUT R0, R15, R0, RZ, 0xc0, !PT ;  /* 0x000000000f007212 */ /* 0x000fe400078ec0ff */
[----:B------:R-:W-:Y:S02]  /*2ea0*/  VOTE.ANY R15, PT, P6 ;  /* 0x00000000000f7806 */ /* 0x000fe400030e0100 */
[----:B------:R-:W-:Y:S02]  /*2eb0*/  @!P5 LOP3.LUT R9, RZ, R9, RZ, 0x33, !PT ;  /* 0x00000009ff09d212 */ /* 0x000fe400078e33ff */
[----:B------:R-:W-:-:S02]  /*2ec0*/  VOTE.ANY R19, PT, P0 ;  /* 0x0000000000137806 */ /* 0x000fc400000e0100 */
[----:B------:R-:W-:Y:S02]  /*2ed0*/  @!P6 LOP3.LUT R15, RZ, R15, RZ, 0x33, !PT ;  /* 0x0000000fff0fe212 */ /* 0x000fe400078e33ff */
[----:B------:R-:W-:Y:S02]  /*2ee0*/  LOP3.LUT R0, R9, R0, RZ, 0xc0, !PT ;  /* 0x0000000009007212 */ /* 0x000fe400078ec0ff */
[----:B------:R-:W-:Y:S02]  /*2ef0*/  @!P0 LOP3.LUT R19, RZ, R19, RZ, 0x33, !PT ;  /* 0x00000013ff138212 */ /* 0x000fe400078e33ff */
[----:B------:R-:W-:Y:S02]  /*2f00*/  LOP3.LUT R0, R15, R0, RZ, 0xc0, !PT ;  /* 0x000000000f007212 */ /* 0x000fe400078ec0ff */
[----:B------:R-:W-:Y:S02]  /*2f10*/  SHF.R.U32.HI R15, RZ, UR6, R41 ;  /* 0x00000006ff0f7c19 */ /* 0x000fe40008011629 */
[----:B------:R-:W-:Y:S01]  /*2f20*/  LOP3.LUT R4, R19, R0, RZ, 0xc0, !PT ;  /* 0x0000000013047212 */ /* 0x000fe200078ec0ff */
[----:B------:R-:W-:Y:S01]  /*2f30*/  IMAD.MOV.U32 R0, RZ, RZ, RZ ;  /* 0x000000ffff007224 */ /* 0x000fe200078e00ff */
[----:B------:R-:W-:-:S02]  /*2f40*/  LOP3.LUT R15, R15, UR5, RZ, 0x30, !PT ;  /* 0x000000050f0f7c12 */ /* 0x000fc4000f8e30ff */
[----:B------:R-:W4:Y:S01]  /*2f50*/  FLO.U32 R51, R4 ;  /* 0x0000000400337300 */ /* 0x000f2200000e0000 */
[----:B------:R-:W-:-:S07]  /*2f60*/  LOP3.LUT R10, R23, R4, RZ, 0xc0, !PT ;  /* 0x00000004170a7212 */ /* 0x000fce00078ec0ff */
[----:B------:R-:W0:Y:S01]  /*2f70*/  POPC R10, R10 ;  /* 0x0000000a000a7309 */ /* 0x000e220000000000 */
[----:B----4-:R-:W-:-:S13]  /*2f80*/  ISETP.NE.AND P0, PT, R46, R51, PT ;  /* 0x000000332e00720c */ /* 0x010fda0003f05270 */
[----:B0-23--:R-:W-:Y:S05]  /*2f90*/  @P0 BRA `(.L_x_258) ;  /* 0x0000000000080947 */ /* 0x00dfea0003800000 */
[----:B------:R-:W-:-:S05]  /*2fa0*/  IMAD R17, R17, 0x4, R22 ;  /* 0x0000000411117824 */ /* 0x000fca00078e0216 */
[----:B------:R0:W2:Y:S02]  /*2fb0*/  ATOMS.ADD R0, [R17], R10 ;  /* 0x0000000a1100738c */ /* 0x0000a40000000000 */
.L_x_258:
[----:B------:R-:W-:Y:S05]  /*2fc0*/  BSYNC.RECONVERGENT B0 ;  /* 0x0000000000007941 */ /* 0x000fea0003800200 */
.L_x_257:
        /* <DEDUP_REMOVED lines=21> */
[----:B0-----:R-:W-:-:S02]  /*3120*/  VOTE.ANY R17, PT, P0 ;  /* 0x0000000000117806 */ /* 0x001fc400000e0100 */
[----:B------:R-:W-:Y:S02]  /*3130*/  @!P6 LOP3.LUT R9, RZ, R9, RZ, 0x33, !PT ;  /* 0x00000009ff09e212 */ /* 0x000fe400078e33ff */
[----:B------:R-:W-:Y:S02]  /*3140*/  LOP3.LUT R4, R5, R4, RZ, 0xc0, !PT ;  /* 0x0000000405047212 */ /* 0x000fe400078ec0ff */
[----:B------:R-:W-:Y:S02]  /*3150*/  @!P0 LOP3.LUT R17, RZ, R17, RZ, 0x33, !PT ;  /* 0x00000011ff118212 */ /* 0x000fe400078e33ff */
[----:B------:R-:W-:-:S04]  /*3160*/  LOP3.LUT R4, R9, R4, RZ, 0xc0, !PT ;  /* 0x0000000409047212 */ /* 0x000fc800078ec0ff */
[----:B------:R-:W-:Y:S01]  /*3170*/  LOP3.LUT R6, R17, R4, RZ, 0xc0, !PT ;  /* 0x0000000411067212 */ /* 0x000fe200078ec0ff */
[----:B------:R-:W-:Y:S01]  /*3180*/  IMAD.MOV.U32 R4, RZ, RZ, RZ ;  /* 0x000000ffff047224 */ /* 0x000fe200078e00ff */
[----:B------:R-:W-:Y:S02]  /*3190*/  SHF.R.U32.HI R17, RZ, UR6, R40 ;  /* 0x00000006ff117c19 */ /* 0x000fe40008011628 */
[----:B------:R-:W0:Y:S01]  /*31a0*/  FLO.U32 R45, R6 ;  /* 0x00000006002d7300 */ /* 0x000e2200000e0000 */
[----:B------:R-:W-:Y:S02]  /*31b0*/  LOP3.LUT R9, R23, R6, RZ, 0xc0, !PT ;  /* 0x0000000617097212 */ /* 0x000fe400078ec0ff */
[----:B------:R-:W-:-:S05]  /*31c0*/  LOP3.LUT R17, R17, UR5, RZ, 0x30, !PT ;  /* 0x0000000511117c12 */ /* 0x000fca000f8e30ff */
[----:B------:R-:W4:Y:S01]  /*31d0*/  POPC R9, R9 ;  /* 0x0000000900097309 */ /* 0x000f220000000000 */
[----:B0-----:R-:W-:-:S13]  /*31e0*/  ISETP.NE.AND P0, PT, R46, R45, PT ;  /* 0x0000002d2e00720c */ /* 0x001fda0003f05270 */
[----:B--234-:R-:W-:Y:S05]  /*31f0*/  @P0 BRA `(.L_x_260) ;  /* 0x0000000000080947 */ /* 0x01cfea0003800000 */
[----:B------:R-:W-:-:S06]  /*3200*/  IMAD R4, R15, 0x4, R22 ;  /* 0x000000040f047824 */ /* 0x000fcc00078e0216 */
[----:B------:R0:W2:Y:S02]  /*3210*/  ATOMS.ADD R4, [R4], R9 ;  /* 0x000000090404738c */ /* 0x0000a40000000000 */
.L_x_260:
[----:B------:R-:W-:Y:S05]  /*3220*/  BSYNC.RECONVERGENT B0 ;  /* 0x0000000000007941 */ /* 0x000fea0003800200 */
.L_x_259:
[----:B------:R-:W-:Y:S01]  /*3230*/  R2P PR, R17, 0x7f ;  /* 0x0000007f11007804 */ /* 0x000fe20000000000 */
[----:B--2---:R2:W3:Y:S01]  /*3240*/  SHFL.IDX PT, R45, R4, R45, 0x1f ;  /* 0x00001f2d042d7589 */ /* 0x0044e200000e0000 */
        /* <DEDUP_REMOVED lines=24> */
[----:B------:R-:W-:Y:S02]  /*33d0*/  LOP3.LUT R0, R15, R0, RZ, 0xc0, !PT ;  /* 0x000000000f007212 */ /* 0x000fe400078ec0ff */
[----:B------:R-:W-:-:S02]  /*33e0*/  SHF.R.U32.HI R15, RZ, UR6, R39 ;  /* 0x00000006ff0f7c19 */ /* 0x000fc40008011627 */
[----:B------:R-:W-:Y:S02]  /*33f0*/  LOP3.LUT R0, R19, R0, RZ, 0xc0, !PT ;  /* 0x0000000013007212 */ /* 0x000fe400078ec0ff */
[----:B------:R-:W-:Y:S02]  /*3400*/  LOP3.LUT R15, R15, UR5, RZ, 0x30, !PT ;  /* 0x000000050f0f7c12 */ /* 0x000fe4000f8e30ff */
[----:B------:R-:W4:Y:S01]  /*3410*/  FLO.U32 R19, R0 ;  /* 0x0000000000137300 */ /* 0x000f2200000e0000 */
[----:B------:R-:W-:-:S07]  /*3420*/  LOP3.LUT R5, R23, R0, RZ, 0xc0, !PT ;  /* 0x0000000017057212 */ /* 0x000fce00078ec0ff */
[----:B------:R-:W0:Y:S01]  /*3430*/  POPC R5, R5 ;  /* 0x0000000500057309 */ /* 0x000e220000000000 */
[----:B----4-:R-:W-:-:S13]  /*3440*/  ISETP.NE.AND P0, PT, R46, R19, PT ;  /* 0x000000132e00720c */ /* 0x010fda0003f05270 */
[----:B0-23--:R-:W-:Y:S05]  /*3450*/  @P0 BRA `(.L_x_262) ;  /* 0x0000000000080947 */ /* 0x00dfea0003800000 */
[----:B------:R-:W-:-:S06]  /*3460*/  IMAD R6, R17, 0x4, R22 ;  /* 0x0000000411067824 */ /* 0x000fcc00078e0216 */
[----:B------:R0:W2:Y:S02]  /*3470*/  ATOMS.ADD R6, [R6], R5 ;  /* 0x000000050606738c */ /* 0x0000a40000000000 */
.L_x_262:
[----:B------:R-:W-:Y:S05]  /*3480*/  BSYNC.RECONVERGENT B0 ;  /* 0x0000000000007941 */ /* 0x000fea0003800200 */
.L_x_261:
        /* <DEDUP_REMOVED lines=37> */
.L_x_264:
[----:B------:R-:W-:Y:S05]  /*36e0*/  BSYNC.RECONVERGENT B0 ;  /* 0x0000000000007941 */ /* 0x000fea0003800200 */
.L_x_263:
[----:B------:R-:W-:Y:S01]  /*36f0*/  R2P PR, R17, 0x7f ;  /* 0x0000007f11007804 */ /* 0x000fe20000000000 */
[----:B--2---:R2:W3:Y:S01]  /*3700*/  SHFL.IDX PT, R47, R0, R47, 0x1f ;  /* 0x00001f2f002f7589 */ /* 0x0044e200000e0000 */
[----:B------:R-:W-:Y:S11]  /*3710*/  BSSY.RECONVERGENT B0, `(.L_x_265) ;  /* 0x0000021000007945 */ /* 0x000ff60003800200 */
[----:B0-----:R-:W-:-:S02]  /*3720*/  VOTE.ANY R15, PT, P0 ;  /* 0x00000000000f7806 */ /* 0x001fc400000e0100 */
        /* <DEDUP_REMOVED lines=19> */
[----:B------:R-:W-:Y:S01]  /*3860*/  LOP3.LUT R15, R16, R15, RZ, 0xc0, !PT ;  /* 0x0000000f100f7212 */ /* 0x000fe200078ec0ff */
[----:B------:R-:W-:Y:S01]  /*3870*/  IMAD.MOV.U32 R16, RZ, RZ, RZ ;  /* 0x000000ffff107224 */ /* 0x000fe200078e00ff */
[----:B------:R-:W-:Y:S02]  /*3880*/  @!P0 LOP3.LUT R20, RZ, R20, RZ, 0x33, !PT ;  /* 0x00000014ff148212 */ /* 0x000fe400078e33ff */
[----:B------:R-:W-:-:S04]  /*3890*/  LOP3.LUT R15, R18, R15, RZ, 0xc0, !PT ;  /* 0x0000000f120f7212 */ /* 0x000fc800078ec0ff */
[----:B------:R-:W-:-:S04]  /*38a0*/  LOP3.LUT R20, R20, R15, RZ, 0xc0, !PT ;  /* 0x0000000f14147212 */ /* 0x000fc800078ec0ff */
[----:B------:R-:W0:Y:S01]  /*38b0*/  FLO.U32 R49, R20 ;  /* 0x0000001400317300 */ /* 0x000e2200000e0000 */
[----:B------:R-:W-:-:S07]  /*38c0*/  LOP3.LUT R50, R23, R20, RZ, 0xc0, !PT ;  /* 0x0000001417327212 */ /* 0x000fce00078ec0ff */
[----:B------:R-:W4:Y:S01]  /*38d0*/  POPC R50, R50 ;  /* 0x0000003200327309 */ /* 0x000f220000000000 */
[----:B0-----:R-:W-:-:S13]  /*38e0*/  ISETP.NE.AND P0, PT, R46, R49, PT ;  /* 0x000000312e00720c */ /* 0x001fda0003f05270 */
[----:B--234-:R-:W-:Y:S05]  /*38f0*/  @P0 BRA `(.L_x_266) ;  /* 0x0000000000080947 */ /* 0x01cfea0003800000 */
[----:B------:R-:W-:-:S05]  /*3900*/  IMAD R17, R17, 0x4, R22 ;  /* 0x0000000411117824 */ /* 0x000fca00078e0216 */
[----:B------:R0:W2:Y:S02]  /*3910*/  ATOMS.ADD R16, [R17], R50 ;  /* 0x000000321110738c */ /* 0x0000a40000000000 */
.L_x_266:
[----:B------:R-:W-:Y:S05]  /*3920*/  BSYNC.RECONVERGENT B0 ;  /* 0x0000000000007941 */ /* 0x000fea0003800200 */
.L_x_265:
[----:B------:R-:W-:Y:S01]  /*3930*/  R2P PR, R11, 0x7f ;  /* 0x0000007f0b007804 */ /* 0x000fe20000000000 */
[----:B--2---:R2:W3:Y:S01]  /*3940*/  SHFL.IDX PT, R49, R16, R49, 0x1f ;  /* 0x00001f3110317589 */ /* 0x0044e200000e0000 */
[----:B------:R-:W-:Y:S01]  /*3950*/  BSSY.RECONVERGENT B0, `(.L_x_267) ;  /* 0x0000021000007945 */ /* 0x000fe20003800200 */
[----:B------:R-:W-:-:S10]  /*3960*/  IMAD.MOV.U32 R20, RZ, RZ, RZ ;  /* 0x000000ffff147224 */ /* 0x000fd400078e00ff */
[----:B------:R-:W-:Y:S02]  /*3970*/  VOTE.ANY R0, PT, P0 ;  /* 0x0000000000007806 */ /* 0x000fe400000e0100 */
[----:B------:R-:W-:Y:S02]  /*3980*/  VOTE.ANY R15, PT, P1 ;  /* 0x00000000000f7806 */ /* 0x000fe400008e0100 */
[----:B------:R-:W-:Y:S02]  /*3990*/  @!P0 LOP3.LUT R0, RZ, R0, RZ, 0x33, !PT ;  /* 0x00000000ff008212 */ /* 0x000fe400078e33ff */
[----:B0-----:R-:W-:Y:S02]  /*39a0*/  VOTE.ANY R17, PT, P2 ;  /* 0x0000000000117806 */ /* 0x001fe400010e0100 */
        /* <DEDUP_REMOVED lines=25> */
[----:B------:R-:W-:-:S06]  /*3b40*/  IMAD R20, R11, 0x4, R22 ;  /* 0x000000040b147824 */ /* 0x000fcc00078e0216 */
[----:B------:R0:W2:Y:S02]  /*3b50*/  ATOMS.ADD R20, [R20], R21 ;  /* 0x000000151414738c */ /* 0x0000a40000000000 */
.L_x_268:
[----:B------:R-:W-:Y:S05]  /*3b60*/  BSYNC.RECONVERGENT B0 ;  /* 0x0000000000007941 */ /* 0x000fea0003800200 */
.L_x_267:
[----:B------:R-:W-:Y:S01]  /*3b70*/  R2P PR, R7, 0x7f ;  /* 0x0000007f07007804 */ /* 0x000fe20000000000 */
[----:B--2---:R2:W3:Y:S01]  /*3b80*/  SHFL.IDX PT, R20, R20, R15, 0x1f ;  /* 0x00001f0f14147589 */ /* 0x0044e200000e0000 */
[----:B------:R-:W-:Y:S01]  /*3b90*/  BSSY.RECONVERGENT B0, `(.L_x_269) ;  /* 0x0000023000007945 */ /* 0x000fe20003800200 */
[----:B------:R-:W-:-:S10]  /*3ba0*/  IMAD.MOV.U32 R16, RZ, RZ, RZ ;  /* 0x000000ffff107224 */ /* 0x000fd400078e00ff */
        /* <DEDUP_REMOVED lines=23> */
[----:B------:R-:W-:Y:S02]  /*3d20*/  LOP3.LUT R48, R11, R0, RZ, 0xc0, !PT ;  /* 0x000000000b307212 */ /* 0x000fe400078ec0ff */
[----:B------:R-:W-:Y:S02]  /*3d30*/  SHF.R.U32.HI R0, RZ, UR6, R36 ;  /* 0x00000006ff007c19 */ /* 0x000fe40008011624 */
[----:B------:R-:W4:Y:S01]  /*3d40*/  FLO.U32 R18, R48 ;  /* 0x0000003000127300 */ /* 0x000f2200000e0000 */
[----:B------:R-:W-:Y:S02]  /*3d50*/  LOP3.LUT R19, R23, R48, RZ, 0xc0, !PT ;  /* 0x0000003017137212 */ /* 0x000fe400078ec0ff */
[----:B------:R-:W-:-:S05]  /*3d60*/  LOP3.LUT R0, R0, UR5, RZ, 0x30, !PT ;  /* 0x0000000500007c12 */ /* 0x000fca000f8e30ff */
[----:B------:R-:W0:Y:S01]  /*3d70*/  POPC R19, R19 ;  /* 0x0000001300137309 */ /* 0x000e220000000000 */
[----:B----4-:R-:W-:-:S13]  /*3d80*/  ISETP.NE.AND P0, PT, R46, R18, PT ;  /* 0x000000122e00720c */ /* 0x010fda0003f05270 */
[----:B0-23--:R-:W-:Y:S05]  /*3d90*/  @P0 BRA `(.L_x_270) ;  /* 0x0000000000080947 */ /* 0x00dfea0003800000 */
[----:B------:R-:W-:-:S06]  /*3da0*/  IMAD R16, R7, 0x4, R22 ;  /* 0x0000000407107824 */ /* 0x000fcc00078e0216 */
[----:B------:R0:W2:Y:S02]  /*3db0*/  ATOMS.ADD R16, [R16], R19 ;  /* 0x000000131010738c */ /* 0x0000a40000000000 */
.L_x_270:
[----:B------:R-:W-:Y:S05]  /*3dc0*/  BSYNC.RECONVERGENT B0 ;  /* 0x0000000000007941 */ /* 0x000fea0003800200 */
.L_x_269:
[----:B------:R-:W-:Y:S01]  /*3dd0*/  R2P PR, R0, 0x7f ;  /* 0x0000007f00007804 */ /* 0x000fe20000000000 */
[----:B--2---:R2:W3:Y:S01]  /*3de0*/  SHFL.IDX PT, R18, R16, R18, 0x1f ;  /* 0x00001f1210127589 */ /* 0x0044e200000e0000 */
        /* <DEDUP_REMOVED lines=28> */
[----:B------:R-:W4:Y:S01]  /*3fb0*/  FLO.U32 R52, R48 ;  /* 0x0000003000347300 */ /* 0x000f2200000e0000 */
[----:B------:R-:W-:-:S07]  /*3fc0*/  LOP3.LUT R17, R23, R48, RZ, 0xc0, !PT ;  /* 0x0000003017117212 */ /* 0x000fce00078ec0ff */
[----:B------:R-:W0:Y:S01]  /*3fd0*/  POPC R17, R17 ;  /* 0x0000001100117309 */ /* 0x000e220000000000 */
[----:B----4-:R-:W-:-:S13]  /*3fe0*/  ISETP.NE.AND P0, PT, R46, R52, PT ;  /* 0x000000342e00720c */ /* 0x010fda0003f05270 */
[----:B0-23--:R-:W-:Y:S05]  /*3ff0*/  @P0 BRA `(.L_x_272) ;  /* 0x0000000000080947 */ /* 0x00dfea0003800000 */
[----:B------:R-:W-:-:S05]  /*4000*/  IMAD R0, R0, 0x4, R22 ;  /* 0x0000000400007824 */ /* 0x000fca00078e0216 */
[----:B------:R0:W2:Y:S02]  /*4010*/  ATOMS.ADD R15, [R0], R17 ;  /* 0x00000011000f738c */ /* 0x0000a40000000000 */
.L_x_272:
[----:B------:R-:W-:Y:S05]  /*4020*/  BSYNC.RECONVERGENT B0 ;  /* 0x0000000000007941 */ /* 0x000fea0003800200 */
.L_x_271:
[----:B------:R-:W-:Y:S01]  /*4030*/  R2P PR, R11, 0x7f ;  /* 0x0000007f0b007804 */ /* 0x000fe20000000000 */
[----:B--2---:R2:W3:Y:S01]  /*4040*/  SHFL.IDX PT, R16, R15, R52, 0x1f ;  /* 0x00001f340f107589 */ /* 0x0044e200000e0000 */
[----:B------:R-:W-:Y:S11]  /*4050*/  BSSY.RECONVERGENT B0, `(.L_x_273) ;  /* 0x0000023000007945 */ /* 0x000ff60003800200 */
[----:B0-----:R-:W-:-:S02]  /*4060*/  VOTE.ANY R0, PT, P0 ;  /* 0x0000000000007806 */ /* 0x001fc400000e0100 */
        /* <DEDUP_REMOVED lines=23> */
[----:B------:R0:W4:Y:S01]  /*41e0*/  FLO.U32 R7, R0 ;  /* 0x0000000000077300 */ /* 0x00012200000e0000 */
[----:B------:R-:W-:-:S07]  /*41f0*/  LOP3.LUT R48, R23, R0, RZ, 0xc0, !PT ;  /* 0x0000000017307212 */ /* 0x000fce00078ec0ff */
[----:B--2---:R2:W1:Y:S01]  /*4200*/  POPC R15, R48 ;  /* 0x00000030000f7309 */ /* 0x0044620000000000 */
[----:B0-----:R-:W-:-:S04]  /*4210*/  SHF.R.U32.HI R0, RZ, UR6, R34 ;  /* 0x00000006ff007c19 */ /* 0x001fc80008011622 */
[----:B------:R-:W-:Y:S02]  /*4220*/  LOP3.LUT R0, R0, UR5, RZ, 0x30, !PT ;  /* 0x0000000500007c12 */ /* 0x000fe4000f8e30ff */
[----:B----4-:R-:W-:Y:S01]  /*4230*/  ISETP.NE.AND P0, PT, R46, R7, PT ;  /* 0x000000072e00720c */ /* 0x010fe20003f05270 */
[----:B--2---:R-:W-:-:S12]  /*4240*/  IMAD.MOV.U32 R48, RZ, RZ, RZ ;  /* 0x000000ffff307224 */ /* 0x004fd800078e00ff */
[----:B-1-3--:R-:W-:Y:S05]  /*4250*/  @P0 BRA `(.L_x_274) ;  /* 0x0000000000080947 */ /* 0x00afea0003800000 */
[----:B------:R-:W-:-:S06]  /*4260*/  IMAD R48, R11, 0x4, R22 ;  /* 0x000000040b307824 */ /* 0x000fcc00078e0216 */
[----:B------:R0:W1:Y:S02]  /*4270*/  ATOMS.ADD R48, [R48], R15 ;  /* 0x0000000f3030738c */ /* 0x0000640000000000 */
.L_x_274:
[----:B------:R-:W-:Y:S05]  /*4280*/  BSYNC.RECONVERGENT B0 ;  /* 0x0000000000007941 */ /* 0x000fea0003800200 */
.L_x_273:
[----:B------:R-:W-:Y:S01]  /*4290*/  R2P PR, R0, 0x7f ;  /* 0x0000007f00007804 */ /* 0x000fe20000000000 */
[----:B------:R-:W-:Y:S01]  /*42a0*/  IMAD.IADD R14, R14, 0x1, R8 ;  /* 0x000000010e0e7824 */ /* 0x000fe200078e0208 */
[----:B------:R-:W-:Y:S01]  /*42b0*/  BSSY.RECONVERGENT B0, `(.L_x_275) ;  /* 0x0000025000007945 */ /* 0x000fe20003800200 */
[----:B------:R-:W-:Y:S02]  /*42c0*/  IMAD.IADD R13, R13, 0x1, R12 ;  /* 0x000000010d0d7824 */ /* 0x000fe400078e020c */
[----:B-1----:R1:W2:Y:S08]  /*42d0*/  SHFL.IDX PT, R12, R48, R7, 0x1f ;  /* 0x00001f07300c7589 */ /* 0x0022b000000e0000 */
[----:B------:R-:W-:-:S02]  /*42e0*/  VOTE.ANY R11, PT, P0 ;  /* 0x00000000000b7806 */ /* 0x000fc400000e0100 */
[----:B------:R-:W-:Y:S01]  /*42f0*/  VOTE.ANY R8, PT, P1 ;  /* 0x0000000000087806 */ /* 0x000fe200008e0100 */
[----:B-1----:R-:W-:Y:S01]  /*4300*/  IMAD.MOV.U32 R7, RZ, RZ, RZ ;  /* 0x000000ffff077224 */ /* 0x002fe200078e00ff */
        /* <DEDUP_REMOVED lines=22> */
[----:B------:R1:W3:Y:S01]  /*4470*/  FLO.U32 R8, R52 ;  /* 0x0000003400087300 */ /* 0x0002e200000e0000 */
[----:B------:R-:W-:-:S07]  /*4480*/  LOP3.LUT R11, R23, R52, RZ, 0xc0, !PT ;  /* 0x00000034170b7212 */ /* 0x000fce00078ec0ff */
[----:B------:R-:W4:Y:S01]  /*4490*/  POPC R11, R11 ;  /* 0x0000000b000b7309 */ /* 0x000f220000000000 */
[----:B-1----:R-:W-:-:S04]  /*44a0*/  SHF.R.U32.HI R52, RZ, UR6, R26 ;  /* 0x00000006ff347c19 */ /* 0x002fc8000801161a */
[----:B------:R-:W-:Y:S02]  /*44b0*/  LOP3.LUT R48, R52, UR5, RZ, 0x30, !PT ;  /* 0x0000000534307c12 */ /* 0x000fe4000f8e30ff */
[----:B---3--:R-:W-:-:S13]  /*44c0*/  ISETP.NE.AND P0, PT, R46, R8, PT ;  /* 0x000000082e00720c */ /* 0x008fda0003f05270 */
[----:B--2-4-:R-:W-:Y:S05]  /*44d0*/  @P0 BRA `(.L_x_276) ;  /* 0x0000000000080947 */ /* 0x014fea0003800000 */
[----:B------:R-:W-:-:S05]  /*44e0*/  IMAD R0, R0, 0x4, R22 ;  /* 0x0000000400007824 */ /* 0x000fca00078e0216 */
[----:B------:R1:W2:Y:S02]  /*44f0*/  ATOMS.ADD R7, [R0], R11 ;  /* 0x0000000b0007738c */ /* 0x0002a40000000000 */
.L_x_276:
[----:B------:R-:W-:Y:S05]  /*4500*/  BSYNC.RECONVERGENT B0 ;  /* 0x0000000000007941 */ /* 0x000fea0003800200 */
.L_x_275:
[----:B------:R-:W-:Y:S01]  /*4510*/  R2P PR, R48, 0x7f ;  /* 0x0000007f30007804 */ /* 0x000fe20000000000 */
[----:B------:R-:W-:Y:S01]  /*4520*/  IMAD.IADD R10, R10, 0x1, R51 ;  /* 0x000000010a0a7824 */ /* 0x000fe200078e0233 */
[----:B--2---:R2:W3:Y:S01]  /*4530*/  SHFL.IDX PT, R8, R7, R8, 0x1f ;  /* 0x00001f0807087589 */ /* 0x0044e200000e0000 */
[----:B------:R-:W-:Y:S01]  /*4540*/  BSSY.RECONVERGENT B0, `(.L_x_277) ;  /* 0x0000024000007945 */ /* 0x000fe20003800200 */
[----:B------:R-:W-:Y:S02]  /*4550*/  IMAD.IADD R9, R9, 0x1, R45 ;  /* 0x0000000109097824 */ /* 0x000fe400078e022d */
[----:B------:R-:W-:-:S07]  /*4560*/  IMAD.MOV.U32 R45, RZ, RZ, RZ ;  /* 0x000000ffff2d7224 */ /* 0x000fce00078e00ff */
[----:B-1----:R-:W-:Y:S02]  /*4570*/  VOTE.ANY R0, PT, P0 ;  /* 0x0000000000007806 */ /* 0x002fe400000e0100 */
        /* <DEDUP_REMOVED lines=24> */
[----:B------:R1:W4:Y:S02]  /*4700*/  FLO.U32 R0, R52 ;  /* 0x0000003400007300 */ /* 0x00032400000e0000 */
[----:B------:R-:W-:Y:S02]  /*4710*/  LOP3.LUT R51, R51, UR5, RZ, 0x30, !PT ;  /* 0x0000000533337c12 */ /* 0x000fe4000f8e30ff */
[----:B-1----:R-:W-:-:S04]  /*4720*/  LOP3.LUT R52, R23, R52, RZ, 0xc0, !PT ;  /* 0x0000003417347212 */ /* 0x002fc800078ec0ff */
[----:B--2---:R1:W2:Y:S01]  /*4730*/  POPC R7, R52 ;  /* 0x0000003400077309 */ /* 0x0042a20000000000 */
[----:B----4-:R-:W-:-:S13]  /*4740*/  ISETP.NE.AND P0, PT, R46, R0, PT ;  /* 0x000000002e00720c */ /* 0x010fda0003f05270 */
[----:B-123--:R-:W-:Y:S05]  /*4750*/  @P0 BRA `(.L_x_278) ;  /* 0x0000000000080947 */ /* 0x00efea0003800000 */
[----:B------:R-:W-:-:S05]  /*4760*/  IMAD R48, R48, 0x4, R22 ;  /* 0x0000000430307824 */ /* 0x000fca00078e0216 */
[----:B------:R1:W2:Y:S02]  /*4770*/  ATOMS.ADD R45, [R48], R7 ;  /* 0x00000007302d738c */ /* 0x0002a40000000000 */
.L_x_278:
[----:B------:R-:W-:Y:S05]  /*4780*/  BSYNC.RECONVERGENT B0 ;  /* 0x0000000000007941 */ /* 0x000fea0003800200 */
.L_x_277:
[----:B------:R-:W-:Y:S01]  /*4790*/  R2P PR, R51, 0x7f ;  /* 0x0000007f33007804 */ /* 0x000fe20000000000 */
[----:B------:R-:W-:Y:S01]  /*47a0*/  IMAD.IADD R6, R5, 0x1, R6 ;  /* 0x0000000105067824 */ /* 0x000fe200078e0206 */
[----:B--2---:R2:W3:Y:S01]  /*47b0*/  SHFL.IDX PT, R0, R45, R0, 0x1f ;  /* 0x00001f002d007589 */ /* 0x0044e200000e0000 */
[----:B------:R-:W-:Y:S01]  /*47c0*/  IMAD.IADD R4, R4, 0x1, R47 ;  /* 0x0000000104047824 */ /* 0x000fe200078e022f */
[----:B------:R-:W-:Y:S01]  /*47d0*/  SHF.R.U32.HI R47, RZ, UR6, R32 ;  /* 0x00000006ff2f7c19 */ /* 0x000fe20008011620 */
[----:B------:R-:W-:Y:S03]  /*47e0*/  BSSY.RECONVERGENT B0, `(.L_x_279) ;  /* 0x0000022000007945 */ /* 0x000fe60003800200 */
[----:B------:R-:W-:-:S05]  /*47f0*/  LOP3.LUT R47, R47, UR5, RZ, 0x30, !PT ;  /* 0x000000052f2f7c12 */ /* 0x000fca000f8e30ff */
        /* <DEDUP_REMOVED lines=9> */
[----:B------:R-:W-:Y:S02]  /*4890*/  VOTE.ANY R48, PT, P3 ;  /* 0x0000000000307806 */ /* 0x000fe400018e0100 */
[----:B------:R-:W-:Y:S02]  /*48a0*/  VOTE.ANY R52, PT, P0 ;  /* 0x0000000000347806 */ /* 0x000fe400000e0100 */
[----:B------:R-:W-:Y:S02]  /*48b0*/  @!P3 LOP3.LUT R48, RZ, R48, RZ, 0x33, !PT ;  /* 0x00000030ff30b212 */ /* 0x000fe400078e33ff */
[----:B------:R-:W-:Y:S02]  /*48c0*/  @!P0 LOP3.LUT R52, RZ, R52, RZ, 0x33, !PT ;  /* 0x00000034ff348212 */ /* 0x000fe400078e33ff */
        /* <DEDUP_REMOVED lines=10> */
[----:B------:R-:W-:-:S03]  /*4970*/  IMAD.MOV.U32 R48, RZ, RZ, RZ ;  /* 0x000000ffff307224 */ /* 0x000fc600078e00ff */
[----:B------:R-:W-:-:S04]  /*4980*/  LOP3.LUT R52, R52, R5, RZ, 0xc0, !PT ;  /* 0x0000000534347212 */ /* 0x000fc800078ec0ff */
[----:B------:R1:W4:Y:S02]  /*4990*/  FLO.U32 R5, R52 ;  /* 0x0000003400057300 */ /* 0x00032400000e0000 */
[----:B-1----:R-:W-:-:S06]  /*49a0*/  LOP3.LUT R52, R23, R52, RZ, 0xc0, !PT ;  /* 0x0000003417347212 */ /* 0x002fcc00078ec0ff */
[----:B--2---:R1:W2:Y:S01]  /*49b0*/  POPC R45, R52 ;  /* 0x00000034002d7309 */ /* 0x0042a20000000000 */
[----:B----4-:R-:W-:-:S13]  /*49c0*/  ISETP.NE.AND P0, PT, R46, R5, PT ;  /* 0x000000052e00720c */ /* 0x010fda0003f05270 */
[----:B-1-3--:R-:W-:Y:S05]  /*49d0*/  @P0 BRA `(.L_x_280) ;  /* 0x0000000000080947 */ /* 0x00afea0003800000 */
[----:B------:R-:W-:-:S06]  /*49e0*/  IMAD R48, R51, 0x4, R22 ;  /* 0x0000000433307824 */ /* 0x000fcc00078e0216 */
[----:B--2---:R1:W3:Y:S02]  /*49f0*/  ATOMS.ADD R48, [R48], R45 ;  /* 0x0000002d3030738c */ /* 0x0042e40000000000 */
.L_x_280:
[----:B------:R-:W-:Y:S05]  /*4a00*/  BSYNC.RECONVERGENT B0 ;  /* 0x0000000000007941 */ /* 0x000fea0003800200 */
.L_x_279:
[----:B------:R-:W-:Y:S01]  /*4a10*/  R2P PR, R47, 0x7f ;  /* 0x0000007f2f007804 */ /* 0x000fe20000000000 */
[----:B------:R-:W-:Y:S01]  /*4a20*/  IMAD.IADD R50, R50, 0x1, R49 ;  /* 0x0000000132327824 */ /* 0x000fe200078e0231 */
[----:B---3--:R3:W4:Y:S01]  /*4a30*/  SHFL.IDX PT, R48, R48, R5, 0x1f ;  /* 0x00001f0530307589 */ /* 0x00872200000e0000 */
[----:B------:R-:W-:Y:S01]  /*4a40*/  IMAD.IADD R20, R21, 0x1, R20 ;  /* 0x0000000115147824 */ /* 0x000fe200078e0214 */
[----:B------:R-:W-:Y:S01]  /*4a50*/  SHF.R.U32.HI R21, RZ, UR6, R31 ;  /* 0x00000006ff157c19 */ /* 0x000fe2000801161f */
[----:B------:R-:W-:Y:S03]  /*4a60*/  BSSY.RECONVERGENT B0, `(.L_x_281) ;  /* 0x0000022000007945 */ /* 0x000fe60003800200 */
[----:B---3--:R-:W-:Y:S01]  /*4a70*/  LOP3.LUT R5, R21, UR5, RZ, 0x30, !PT ;  /* 0x0000000515057c12 */ /* 0x008fe2000f8e30ff */
[----:B------:R-:W-:-:S04]  /*4a80*/  IMAD.MOV.U32 R21, RZ, RZ, RZ ;  /* 0x000000ffff157224 */ /* 0x000fc800078e00ff */
        /* <DEDUP_REMOVED lines=23> */
[----:B------:R-:W-:-:S04]  /*4c00*/  LOP3.LUT R52, R49, R52, RZ, 0xc0, !PT ;  /* 0x0000003431347212 */ /* 0x000fc800078ec0ff */
[----:B------:R-:W3:Y:S01]  /*4c10*/  FLO.U32 R49, R52 ;  /* 0x0000003400317300 */ /* 0x000ee200000e0000 */
[----:B------:R-:W-:-:S07]  /*4c20*/  LOP3.LUT R51, R23, R52, RZ, 0xc0, !PT ;  /* 0x0000003417337212 */ /* 0x000fce00078ec0ff */
[----:B------:R-:W0:Y:S01]  /*4c30*/  POPC R51, R51 ;  /* 0x0000003300337309 */ /* 0x000e220000000000 */
[----:B---3--:R-:W-:-:S13]  /*4c40*/  ISETP.NE.AND P0, PT, R46, R49, PT ;  /* 0x000000312e00720c */ /* 0x008fda0003f05270 */
[----:B0---4-:R-:W-:Y:S05]  /*4c50*/  @P0 BRA `(.L_x_282) ;  /* 0x0000000000080947 */ /* 0x011fea0003800000 */
[----:B------:R-:W-:-:S05]  /*4c60*/  IMAD R52, R47, 0x4, R22 ;  /* 0x000000042f347824 */ /* 0x000fca00078e0216 */
[----:B------:R0:W3:Y:S02]  /*4c70*/  ATOMS.ADD R21, [R52], R51 ;  /* 0x000000333415738c */ /* 0x0000e40000000000 */
.L_x_282:
[----:B------:R-:W-:Y:S05]  /*4c80*/  BSYNC.RECONVERGENT B0 ;  /* 0x0000000000007941 */ /* 0x000fea0003800200 */
.L_x_281:
        /* <DEDUP_REMOVED lines=32> */
[----:B------:R-:W0:Y:S01]  /*4e90*/  FLO.U32 R19, R52 ;  /* 0x0000003400137300 */ /* 0x000e2200000e0000 */
[----:B------:R-:W-:-:S07]  /*4ea0*/  LOP3.LUT R47, R23, R52, RZ, 0xc0, !PT ;  /* 0x00000034172f7212 */ /* 0x000fce00078ec0ff */
[----:B------:R-:W3:Y:S01]  /*4eb0*/  POPC R47, R47 ;  /* 0x0000002f002f7309 */ /* 0x000ee20000000000 */
[----:B0-----:R-:W-:-:S13]  /*4ec0*/  ISETP.NE.AND P0, PT, R46, R19, PT ;  /* 0x000000132e00720c */ /* 0x001fda0003f05270 */
[----:B---34-:R-:W-:Y:S05]  /*4ed0*/  @P0 BRA `(.L_x_284) ;  /* 0x0000000000080947 */ /* 0x018fea0003800000 */
[----:B------:R-:W-:-:S05]  /*4ee0*/  IMAD R52, R5, 0x4, R22 ;  /* 0x0000000405347824 */ /* 0x000fca00078e0216 */
[----:B------:R0:W3:Y:S02]  /*4ef0*/  ATOMS.ADD R17, [R52], R47 ;  /* 0x0000002f3411738c */ /* 0x0000e40000000000 */
.L_x_284:
[----:B------:R-:W-:Y:S05]  /*4f00*/  BSYNC.RECONVERGENT B0 ;  /* 0x0000000000007941 */ /* 0x000fea0003800200 */
.L_x_283:
        /* <DEDUP_REMOVED lines=39> */
.L_x_286:
[----:B------:R-:W-:Y:S05]  /*5180*/  BSYNC.RECONVERGENT B0 ;  /* 0x0000000000007941 */ /* 0x000fea0003800200 */
.L_x_285:
[----:B------:R-:W-:Y:S01]  /*5190*/  R2P PR, R19, 0x7f ;  /* 0x0000007f13007804 */ /* 0x000fe20000000000 */
[----:B------:R-:W-:Y:S01]  /*51a0*/  IMAD.IADD R0, R7, 0x1, R0 ;  /* 0x0000000107007824 */ /* 0x000fe200078e0200 */
[----:B---3--:R3:W4:Y:S01]  /*51b0*/  SHFL.IDX PT, R11, R11, R5, 0x1f ;  /* 0x00001f050b0b7589 */ /* 0x00872200000e0000 */
[----:B--2---:R-:W-:Y:S01]  /*51c0*/  IMAD.IADD R48, R45, 0x1, R48 ;  /* 0x000000012d307824 */ /* 0x004fe200078e0230 */
[----:B-1----:R-:W-:Y:S01]  /*51d0*/  SHF.R.U32.HI R45, RZ, UR6, R28 ;  /* 0x00000006ff2d7c19 */ /* 0x002fe2000801161c */
[----:B------:R-:W-:Y:S03]  /*51e0*/  BSSY.RECONVERGENT B0, `(.L_x_287) ;  /* 0x0000022000007945 */ /* 0x000fe60003800200 */
[----:B------:R-:W-:-:S05]  /*51f0*/  LOP3.LUT R45, R45, UR5, RZ, 0x30, !PT ;  /* 0x000000052d2d7c12 */ /* 0x000fca000f8e30ff */
        /* <DEDUP_REMOVED lines=24> */
[----:B------:R0:W1:Y:S01]  /*5380*/  FLO.U32 R7, R52 ;  /* 0x0000003400077300 */ /* 0x00006200000e0000 */
[----:B------:R-:W-:-:S07]  /*5390*/  LOP3.LUT R49, R23, R52, RZ, 0xc0, !PT ;  /* 0x0000003417317212 */ /* 0x000fce00078ec0ff */
[----:B------:R-:W2:Y:S01]  /*53a0*/  POPC R49, R49 ;  /* 0x0000003100317309 */ /* 0x000ea20000000000 */
[----:B0-----:R-:W-:Y:S01]  /*53b0*/  IMAD.MOV.U32 R52, RZ, RZ, RZ ;  /* 0x000000ffff347224 */ /* 0x001fe200078e00ff */
[----:B-1----:R-:W-:-:S13]  /*53c0*/  ISETP.NE.AND P0, PT, R46, R7, PT ;  /* 0x000000072e00720c */ /* 0x002fda0003f05270 */
[----:B--234-:R-:W-:Y:S05]  /*53d0*/  @P0 BRA `(.L_x_288) ;  /* 0x0000000000080947 */ /* 0x01cfea0003800000 */
[----:B------:R-:W-:-:S06]  /*53e0*/  IMAD R52, R19, 0x4, R22 ;  /* 0x0000000413347824 */ /* 0x000fcc00078e0216 */
[----:B------:R0:W1:Y:S02]  /*53f0*/  ATOMS.ADD R52, [R52], R49 ;  /* 0x000000313434738c */ /* 0x0000640000000000 */
.L_x_288:
[----:B------:R-:W-:Y:S05]  /*5400*/  BSYNC.RECONVERGENT B0 ;  /* 0x0000000000007941 */ /* 0x000fea0003800200 */
.L_x_287:
[----:B------:R-:W-:Y:S01]  /*5410*/  R2P PR, R45, 0x7f ;  /* 0x0000007f2d007804 */ /* 0x000fe20000000000 */
[----:B-1----:R1:W2:Y:S01]  /*5420*/  SHFL.IDX PT, R52, R52, R7, 0x1f ;  /* 0x00001f0734347589 */ /* 0x0022a200000e0000 */
[----:B------:R-:W-:Y:S11]  /*5430*/  BSSY.RECONVERGENT B0, `(.L_x_289) ;  /* 0x0000021000007945 */ /* 0x000ff60003800200 */
[----:B------:R-:W-:-:S02]  /*5440*/  VOTE.ANY R5, PT, P0 ;  /* 0x0000000000057806 */ /* 0x000fc400000e0100 */
[----:B------:R-:W-:Y:S02]  /*5450*/  VOTE.ANY R19, PT, P1 ;  /* 0x0000000000137806 */ /* 0x000fe400008e0100 */
[----:B------:R-:W-:Y:S02]  /*5460*/  @!P0 LOP3.LUT R5, RZ, R5, RZ, 0x33, !PT ;  /* 0x00000005ff058212 */ /* 0x000fe400078e33ff */
[----:B------:R-:W-:Y:S02]  /*5470*/  @!P1 LOP3.LUT R19, RZ, R19, RZ, 0x33, !PT ;  /* 0x00000013ff139212 */ /* 0x000fe400078e33ff */
[----:B-1----:R-:W-:Y:S02]  /*5480*/  VOTE.ANY R7, PT, P5 ;  /* 0x0000000000077806 */ /* 0x002fe400028e0100 */
[----:B------:R-:W-:Y:S02]  /*5490*/  LOP3.LUT R5, R19, R5, RZ, 0xc0, !PT ;  /* 0x0000000513057212 */ /* 0x000fe400078ec0ff */
[----:B------:R-:W-:-:S02]  /*54a0*/  VOTE.ANY R19, PT, P2 ;  /* 0x0000000000137806 */ /* 0x000fc400010e0100 */
        /* <DEDUP_REMOVED lines=9> */
[----:B------:R-:W-:-:S04]  /*5540*/  LOP3.LUT R5, R19, R5, RZ, 0xc0, !PT ;  /* 0x0000000513057212 */ /* 0x000fc800078ec0ff */
[----:B------:R-:W-:Y:S02]  /*5550*/  LOP3.LUT R5, R7, R5, RZ, 0xc0, !PT ;  /* 0x0000000507057212 */ /* 0x000fe400078ec0ff */
[----:B------:R-:W-:-:S04]  /*5560*/  VOTE.ANY R7, PT, P6 ;  /* 0x0000000000077806 */ /* 0x000fc800030e0100 */
[----:B------:R-:W-:-:S04]  /*5570*/  @!P6 LOP3.LUT R7, RZ, R7, RZ, 0x33, !PT ;  /* 0x00000007ff07e212 */ /* 0x000fc800078e33ff */
[----:B------:R-:W-:Y:S02]  /*5580*/  LOP3.LUT R5, R7, R5, RZ, 0xc0, !PT ;  /* 0x0000000507057212 */ /* 0x000fe400078ec0ff */
[----:B------:R-:W-:-:S04]  /*5590*/  VOTE.ANY R7, PT, P0 ;  /* 0x0000000000077806 */ /* 0x000fc800000e0100 */
[----:B------:R-:W-:-:S04]  /*55a0*/  @!P0 LOP3.LUT R7, RZ, R7, RZ, 0x33, !PT ;  /* 0x00000007ff078212 */ /* 0x000fc800078e33ff */
[----:B------:R-:W-:-:S04]  /*55b0*/  LOP3.LUT R19, R7, R5, RZ, 0xc0, !PT ;  /* 0x0000000507137212 */ /* 0x000fc800078ec0ff */
[----:B------:R-:W1:Y:S01]  /*55c0*/  FLO.U32 R7, R19 ;  /* 0x0000001300077300 */ /* 0x000e6200000e0000 */
[----:B------:R-:W-:-:S07]  /*55d0*/  LOP3.LUT R5, R23, R19, RZ, 0xc0, !PT ;  /* 0x0000001317057212 */ /* 0x000fce00078ec0ff */
[----:B------:R-:W3:Y:S01]  /*55e0*/  POPC R5, R5 ;  /* 0x0000000500057309 */ /* 0x000ee20000000000 */
[----:B-1----:R-:W-:Y:S01]  /*55f0*/  ISETP.NE.AND P0, PT, R46, R7, PT ;  /* 0x000000072e00720c */ /* 0x002fe20003f05270 */
[----:B------:R-:W-:-:S12]  /*5600*/  IMAD.MOV.U32 R46, RZ, RZ, RZ ;  /* 0x000000ffff2e7224 */ /* 0x000fd800078e00ff */
[----:B--23--:R-:W-:Y:S05]  /*5610*/  @P0 BRA `(.L_x_290) ;  /* 0x0000000000080947 */ /* 0x00cfea0003800000 */
[----:B------:R-:W-:-:S05]  /*5620*/  IMAD R22, R45, 0x4, R22 ;  /* 0x000000042d167824 */ /* 0x000fca00078e0216 */
[----:B------:R1:W2:Y:S02]  /*5630*/  ATOMS.ADD R46, [R22], R5 ;  /* 0x00000005162e738c */ /* 0x0002a40000000000 */
.L_x_290:
[----:B------:R-:W-:Y:S05]  /*5640*/  BSYNC.RECONVERGENT B0 ;  /* 0x0000000000007941 */ /* 0x000fea0003800200 */
.L_x_289:
[----:B-12---:R1:W2:Y:S01]  /*5650*/  SHFL.IDX PT, R22, R46, R7, 0x1f ;  /* 0x00001f072e167589 */ /* 0x0062a200000e0000 */
[----:B------:R-:W-:Y:S01]  /*5660*/  LOP3.LUT R19, R44, 0x80000000, RZ, 0x3c, !PT ;  /* 0x800000002c137812 */ /* 0x000fe200078e3cff */
[----:B------:R-:W-:Y:S01]  /*5670*/  IMAD.IADD R11, R15, 0x1, R11 ;  /* 0x000000010f0b7824 */ /* 0x000fe200078e020b */
[----:B------:R-:W-:Y:S01]  /*5680*/  LEA R14, R14, UR4, 0x2 ;  /* 0x000000040e0e7c11 */ /* 0x000fe2000f8e10ff */
[----:B------:R-:W-:Y:S01]  /*5690*/  BAR.SYNC.DEFER_BLOCKING 0x0 ;  /* 0x0000000000007b1d */ /* 0x000fe20000010000 */
[----:B------:R-:W-:Y:S01]  /*56a0*/  LOP3.LUT R43, R43, 0x80000000, RZ, 0x3c, !PT ;  /* 0x800000002b2b7812 */ /* 0x000fe200078e3cff */
[----:B------:R-:W-:Y:S01]  /*56b0*/  IMAD.IADD R21, R51, 0x1, R21 ;  /* 0x0000000133157824 */ /* 0x000fe200078e0215 */
[----:B------:R-:W-:Y:S01]  /*56c0*/  LEA R13, R13, UR4, 0x2 ;  /* 0x000000040d0d7c11 */ /* 0x000fe2000f8e10ff */
[----:B------:R-:W-:Y:S01]  /*56d0*/  IMAD.IADD R17, R47, 0x1, R17 ;  /* 0x000000012f117824 */ /* 0x000fe200078e0211 */
[----:B------:R-:W-:Y:S01]  /*56e0*/  LOP3.LUT R15, R42, 0x80000000, RZ, 0x3c, !PT ;  /* 0x800000002a0f7812 */ /* 0x000fe200078e3cff */
[----:B------:R-:W-:Y:S01]  /*56f0*/  IMAD.IADD R52, R49, 0x1, R52 ;  /* 0x0000000131347824 */ /* 0x000fe200078e0234 */
[----:B------:R-:W-:Y:S01]  /*5700*/  LEA R10, R10, UR4, 0x2 ;  /* 0x000000040a0a7c11 */ /* 0x000fe2000f8e10ff */
[----:B------:R-:W-:Y:S01]  /*5710*/  BSSY B1, `(.L_x_291) ;  /* 0x0000058000017945 */ /* 0x000fe20003800000 */
[----:B------:R-:W-:-:S02]  /*5720*/  LEA R42, R9, UR4, 0x2 ;  /* 0x00000004092a7c11 */ /* 0x000fc4000f8e10ff */
[----:B------:R-:W-:Y:S02]  /*5730*/  LEA R4, R4, UR4, 0x2 ;  /* 0x0000000404047c11 */ /* 0x000fe4000f8e10ff */
[----:B------:R-:W-:Y:S02]  /*5740*/  LEA R50, R50, UR4, 0x2 ;  /* 0x0000000432327c11 */ /* 0x000fe4000f8e10ff */
[----:B-1----:R-:W-:Y:S02]  /*5750*/  LEA R7, R20, UR4, 0x2 ;  /* 0x0000000414077c11 */ /* 0x002fe4000f8e10ff */
[----:B------:R-:W-:Y:S02]  /*5760*/  LEA R18, R18, UR4, 0x2 ;  /* 0x0000000412127c11 */ /* 0x000fe4000f8e10ff */
[----:B------:R-:W-:Y:S01]  /*5770*/  LEA R9, R16, UR4, 0x2 ;  /* 0x0000000410097c11 */ /* 0x000fe2000f8e10ff */
[----:B--2---:R-:W-:Y:S01]  /*5780*/  IMAD.IADD R22, R5, 0x1, R22 ;  /* 0x0000000105167824 */ /* 0x004fe200078e0216 */
[----:B------:R-:W-:-:S02]  /*5790*/  LEA R5, R6, UR4, 0x2 ;  /* 0x0000000406057c11 */ /* 0x000fc4000f8e10ff */
[----:B------:R-:W-:Y:S01]  /*57a0*/  LEA R12, R12, UR4, 0x2 ;  /* 0x000000040c0c7c11 */ /* 0x000fe2000f8e10ff */
[----:B------:R-:W-:Y:S01]  /*57b0*/  STS [R14+-0x4], R19 ;  /* 0xfffffc130e007388 */ /* 0x000fe20000000800 */
[----:B------:R-:W-:Y:S02]  /*57c0*/  LEA R48, R48, UR4, 0x2 ;  /* 0x0000000430307c11 */ /* 0x000fe4000f8e10ff */
[----:B------:R-:W-:Y:S01]  /*57d0*/  LEA R21, R21, UR4, 0x2 ;  /* 0x0000000415157c11 */ /* 0x000fe2000f8e10ff */
[----:B------:R1:W-:Y:S01]  /*57e0*/  STS [R13+-0x4], R43 ;  /* 0xfffffc2b0d007388 */ /* 0x0003e20000000800 */
[----:B------:R-:W-:Y:S02]  /*57f0*/  LEA R11, R11, UR4, 0x2 ;  /* 0x000000040b0b7c11 */ /* 0x000fe4000f8e10ff */
[----:B------:R-:W-:Y:S01]  /*5800*/  LEA R52, R52, UR4, 0x2 ;  /* 0x0000000434347c11 */ /* 0x000fe2000f8e10ff */
[----:B------:R2:W-:Y:S01]  /*5810*/  STS [R10+-0x4], R15 ;  /* 0xfffffc0f0a007388 */ /* 0x0005e20000000800 */
[----:B------:R-:W-:-:S03]  /*5820*/  ISETP.NE.AND P0, PT, R53, RZ, PT ;  /* 0x000000ff3500720c */ /* 0x000fc60003f05270 */
[----:B------:R-:W-:Y:S01]  /*5830*/  STS [R42+-0x4], R41 ;  /* 0xfffffc292a007388 */ /* 0x000fe20000000800 */
[----:B-1----:R-:W-:-:S03]  /*5840*/  LEA R13, R8, UR4, 0x2 ;  /* 0x00000004080d7c11 */ /* 0x002fc6000f8e10ff */
[----:B------:R1:W-:Y:S01]  /*5850*/  STS [R5+-0x4], R40 ;  /* 0xfffffc2805007388 */ /* 0x0003e20000000800 */
[----:B--2---:R-:W-:-:S03]  /*5860*/  LEA R15, R0, UR4, 0x2 ;  /* 0x00000004000f7c11 */ /* 0x004fc6000f8e10ff */
[----:B------:R-:W-:Y:S01]  /*5870*/  STS [R4+-0x4], R39 ;  /* 0xfffffc2704007388 */ /* 0x000fe20000000800 */
[----:B------:R-:W-:-:S03]  /*5880*/  LEA R0, R17, UR4, 0x2 ;  /* 0x0000000411007c11 */ /* 0x000fc6000f8e10ff */
[----:B------:R-:W-:Y:S01]  /*5890*/  STS [R50+-0x4], R25 ;  /* 0xfffffc1932007388 */ /* 0x000fe20000000800 */
[----:B-1----:R-:W-:-:S03]  /*58a0*/  LEA R5, R22, UR4, 0x2 ;  /* 0x0000000416057c11 */ /* 0x002fc6000f8e10ff */
[----:B------:R-:W-:Y:S04]  /*58b0*/  STS [R7+-0x4], R38 ;  /* 0xfffffc2607007388 */ /* 0x000fe80000000800 */
[----:B------:R-:W-:Y:S04]  /*58c0*/  STS [R18+-0x4], R37 ;  /* 0xfffffc2512007388 */ /* 0x000fe80000000800 */
[----:B------:R-:W-:Y:S04]  /*58d0*/  STS [R9+-0x4], R36 ;  /* 0xfffffc2409007388 */ /* 0x000fe80000000800 */
[----:B------:R-:W-:Y:S04]  /*58e0*/  STS [R12+-0x4], R35 ;  /* 0xfffffc230c007388 */ /* 0x000fe80000000800 */
[----:B------:R1:W-:Y:S04]  /*58f0*/  STS [R13+-0x4], R34 ;  /* 0xfffffc220d007388 */ /* 0x0003e80000000800 */
[----:B------:R2:W-:Y:S04]  /*5900*/  STS [R15+-0x4], R26 ;  /* 0xfffffc1a0f007388 */ /* 0x0005e80000000800 */
[----:B------:R2:W-:Y:S01]  /*5910*/  STS [R48+-0x4], R33 ;  /* 0xfffffc2130007388 */ /* 0x0005e20000000800 */
[----:B-1----:R-:W-:-:S03]  /*5920*/  LEA R13, R3, UR4, 0x3 ;  /* 0x00000004030d7c11 */ /* 0x002fc6000f8e18ff */
[----:B------:R2:W-:Y:S04]  /*5930*/  STS [R21+-0x4], R32 ;  /* 0xfffffc2015007388 */ /* 0x0005e80000000800 */
[----:B------:R2:W-:Y:S04]  /*5940*/  STS [R0+-0x4], R31 ;  /* 0xfffffc1f00007388 */ /* 0x0005e80000000800 */
[----:B------:R2:W-:Y:S04]  /*5950*/  STS [R11+-0x4], R30 ;  /* 0xfffffc1e0b007388 */ /* 0x0005e80000000800 */
[----:B------:R2:W-:Y:S04]  /*5960*/  STS [R52+-0x4], R29 ;  /* 0xfffffc1d34007388 */ /* 0x0005e80000000800 */
[----:B------:R2:W-:Y:S01]  /*5970*/  STS [R5+-0x4], R28 ;  /* 0xfffffc1c05007388 */ /* 0x0005e20000000800 */
[----:B------:R-:W-:Y:S05]  /*5980*/  @P0 BRA `(.L_x_292) ;  /* 0x0000000000c00947 */ /* 0x000fea0003800000 */
[----:B------:R-:W1:Y:S02]  /*5990*/  LDCU.64 UR10, c[0x0][0x398] ;  /* 0x00007300ff0a77ac */ /* 0x000e640008000a00 */
[----:B-1----:R-:W-:-:S04]  /*59a0*/  LEA R6, P0, R3, UR10, 0x3 ;  /* 0x0000000a03067c11 */ /* 0x002fc8000f8018ff */
[----:B------:R-:W-:-:S05]  /*59b0*/  LEA.HI.X R7, R3, UR11, RZ, 0x3, P0 ;  /* 0x0000000b03077c11 */ /* 0x000fca00080f1cff */
[----:B--2---:R-:W2:Y:S01]  /*59c0*/  LDG.E.64 R4, desc[UR8][R6.64] ;  /* 0x0000000806047981 */ /* 0x004ea2000c1e1b00 */
[----:B------:R-:W-:Y:S01]  /*59d0*/  SHF.R.S32.HI R9, RZ, 0x1f, R24 ;  /* 0x0000001fff097819 */ /* 0x000fe20000011418 */
[----:B------:R-:W-:Y:S01]  /*59e0*/  UISETP.GE.AND UP0, UPT, UR7, 0x1, UPT ;  /* 0x000000010700788c */ /* 0x000fe2000bf06270 */
[----:B------:R-:W-:Y:S01]  /*59f0*/  IMAD.MOV.U32 R0, RZ, RZ, R27 ;  /* 0x000000ffff007224 */ /* 0x000fe200078e001b */
[----:B--2---:R-:W-:-:S05]  /*5a00*/  IADD3 R4, P0, PT, -R24, R4, RZ ;  /* 0x0000000418047210 */ /* 0x004fca0007f1e1ff */
[----:B------:R-:W-:-:S05]  /*5a10*/  IMAD.X R5, R5, 0x1, ~R9, P0 ;  /* 0x0000000105057824 */ /* 0x000fca00000e0e09 */
[----:B------:R1:W-:Y:S01]  /*5a20*/  STS.64 [R13+0x7200], R4 ;  /* 0x007200040d007388 */ /* 0x0003e20000000a00 */
[----:B------:R-:W-:Y:S05]  /*5a30*/  BRA.U !UP0, `(.L_x_293) ;  /* 0x00000001086c7547 */ /* 0x000fea000b800000 */
[----:B------:R-:W-:Y:S01]  /*5a40*/  BSSY B0, `(.L_x_294) ;  /* 0x0000019000007945 */ /* 0x000fe20003800000 */
[----:B------:R-:W-:Y:S02]  /*5a50*/  IMAD.MOV.U32 R6, RZ, RZ, -0x1 ;  /* 0xffffffffff067424 */ /* 0x000fe400078e00ff */
[----:B------:R-:W-:Y:S02]  /*5a60*/  IMAD.U32 R7, RZ, RZ, UR7 ;  /* 0x00000007ff077e24 */ /* 0x000fe4000f8e00ff */
[----:B------:R-:W-:-:S07]  /*5a70*/  IMAD.MOV.U32 R0, RZ, RZ, R27 ;  /* 0x000000ffff007224 */ /* 0x000fce00078e001b */
.L_x_298:
[----:B-1----:R-:W1:Y:S01]  /*5a80*/  LDC.64 R4, c[0x0][0x380] ;  /* 0x0000e000ff047b82 */ /* 0x002e620000000a00 */
[----:B------:R-:W-:Y:S01]  /*5a90*/  VIADD R11, R7, 0xffffffff ;  /* 0xffffffff070b7836 */ /* 0x000fe20000000000 */
[----:B------:R-:W-:Y:S03]  /*5aa0*/  BSSY B2, `(.L_x_295) ;  /* 0x0000008000027945 */ /* 0x000fe60003800000 */
[----:B------:R-:W-:-:S04]  /*5ab0*/  IMAD R9, R11, 0x100, R3 ;  /* 0x000001000b097824 */ /* 0x000fc800078e0203 */
[----:B-1----:R-:W-:-:S07]  /*5ac0*/  IMAD.WIDE R4, R9, 0x4, R4 ;  /* 0x0000000409047825 */ /* 0x002fce00078e0204 */
.L_x_296:
[----:B------:R-:W-:Y:S05]  /*5ad0*/  YIELD ;  /* 0x0000000000007946 */ /* 0x000fea0003800000 */
[----:B------:R1:W-:Y:S06]  /*5ae0*/  MEMBAR.SC.CTA ;  /* 0x0000000000007992 */ /* 0x0003ec0000000000 */
[----:B-1----:R-:W2:Y:S02]  /*5af0*/  LDG.E.STRONG.SYS R8, desc[UR8][R4.64] ;  /* 0x0000000804087981 */ /* 0x002ea4000c1f5900 */
[----:B--2---:R-:W-:-:S13]  /*5b00*/  ISETP.NE.AND P0, PT, R8, RZ, PT ;  /* 0x000000ff0800720c */ /* 0x004fda0003f05270 */
[----:B------:R-:W-:Y:S05]  /*5b10*/  @!P0 BRA `(.L_x_296) ;  /* 0xfffffffc00ec8947 */ /* 0x000fea000383ffff */
[----:B------:R-:W-:Y:S05]  /*5b20*/  BSYNC B2 ;  /* 0x0000000000027941 */ /* 0x000fea0003800000 */
.L_x_295:
[----:B------:R-:W-:Y:S01]  /*5b30*/  BSSY.RECONVERGENT B2, `(.L_x_297) ;  /* 0x0000006000027945 */ /* 0x000fe20003800200 */
[C---:B------:R-:W-:Y:S02]  /*5b40*/  ISETP.GT.AND P0, PT, R8.reuse, -0x1, PT ;  /* 0xffffffff0800780c */ /* 0x040fe40003f04270 */
[----:B------:R-:W-:Y:S01]  /*5b50*/  LOP3.LUT R5, R8, 0x3fffffff, RZ, 0xc0, !PT ;  /* 0x3fffffff08057812 */ /* 0x000fe200078ec0ff */
[----:B------:R-:W-:Y:S05]  /*5b60*/  WARPSYNC.EXCLUSIVE R6 ;  /* 0x0000000006007348 */ /* 0x000fea0003a00000 */
[----:B------:R-:W-:-:S05]  /*5b70*/  IMAD.IADD R0, R5, 0x1, R0 ;  /* 0x0000000105007824 */ /* 0x000fca00078e0200 */
[----:B------:R-:W-:-:S07]  /*5b80*/  VOTE.ANY R6, PT, P0 ;  /* 0x0000000000067806 */ /* 0x000fce00000e0100 */
[----:B------:R-:W-:Y:S05]  /*5b90*/  BSYNC.RECONVERGENT B2 ;  /* 0x0000000000027941 */ /* 0x000fea0003800200 */
.L_x_297:
[----:B------:R-:W-:Y:S01]  /*5ba0*/  ISETP.GT.U32.AND P1, PT, R7, 0x1, PT ;  /* 0x000000010700780c */ /* 0x000fe20003f24070 */
[----:B------:R-:W-:-:S12]  /*5bb0*/  IMAD.MOV.U32 R7, RZ, RZ, R11 ;  /* 0x000000ffff077224 */ /* 0x000fd800078e000b */
[----:B------:R-:W-:Y:S05]  /*5bc0*/  @P0 BRA P1, `(.L_x_298) ;  /* 0xfffffffc00ac0947 */ /* 0x000fea000083ffff */
[----:B------:R-:W-:Y:S05]  /*5bd0*/  BSYNC B0 ;  /* 0x0000000000007941 */ /* 0x000fea0003800000 */
.L_x_294:
[----:B------:R2:W3:Y:S02]  /*5be0*/  LDS.64 R4, [R13+0x7200] ;  /* 0x007200000d047984 */ /* 0x0004e40000000a00 */
.L_x_293:
[----:B------:R-:W4:Y:S01]  /*5bf0*/  LDC.64 R6, c[0x0][0x380] ;  /* 0x0000e000ff067b82 */ /* 0x000f220000000a00 */
[C---:B------:R-:W-:Y:S01]  /*5c00*/  IMAD.IADD R11, R0.reuse, 0x1, -R27 ;  /* 0x00000001000b7824 */ /* 0x040fe200078e0a1b */
[----:B------:R-:W-:Y:S01]  /*5c10*/  LOP3.LUT R9, R0, 0x80000000, RZ, 0xfc, !PT ;  /* 0x8000000000097812 */ /* 0x000fe200078efcff */
[----:B------:R-:W-:-:S03]  /*5c20*/  IMAD.U32 R15, RZ, RZ, UR7 ;  /* 0x00000007ff0f7e24 */ /* 0x000fc6000f8e00ff */
[----:B-1-3--:R-:W-:Y:S01]  /*5c30*/  IADD3 R4, P0, PT, R11, R4, RZ ;  /* 0x000000040b047210 */ /* 0x00afe20007f1e0ff */
[----:B------:R-:W-:-:S03]  /*5c40*/  IMAD R15, R15, 0x100, R3 ;  /* 0x000001000f0f7824 */ /* 0x000fc600078e0203 */
[----:B------:R-:W-:-:S05]  /*5c50*/  LEA.HI.X.SX32 R5, R11, R5, 0x1, P0 ;  /* 0x000000050b057211 */ /* 0x000fca00000f0eff */
[----:B------:R1:W-:Y:S01]  /*5c60*/  STS.64 [R13+0x7200], R4 ;  /* 0x007200040d007388 */ /* 0x0003e20000000a00 */
[----:B----4-:R-:W-:-:S05]  /*5c70*/  IMAD.WIDE R6, R15, 0x4, R6 ;  /* 0x000000040f067825 */ /* 0x010fca00078e0206 */
[----:B------:R1:W-:Y:S02]  /*5c80*/  STG.E.STRONG.SYS desc[UR8][R6.64], R9 ;  /* 0x0000000906007986 */ /* 0x0003e4000c115908 */
.L_x_292:
[----:B------:R-:W-:Y:S05]  /*5c90*/  BSYNC B1 ;  /* 0x0000000000017941 */ /* 0x000fea0003800000 */
.L_x_291:
[----:B-1----:R-:W1:Y:S01]  /*5ca0*/  LDC.64 R6, c[0x0][0x390] ;  /* 0x0000e400ff067b82 */ /* 0x002e620000000a00 */
[----:B------:R-:W-:-:S06]  /*5cb0*/  UIMAD UR6, UR7, 0x1c80, URZ ;  /* 0x00001c80070678a4 */ /* 0x000fcc000f8e02ff */
[----:B--2---:R-:W-:Y:S01]  /*5cc0*/  IMAD.U32 R0, RZ, RZ, UR6 ;  /* 0x00000006ff007e24 */ /* 0x004fe2000f8e00ff */
[----:B------:R-:W2:Y:S03]  /*5cd0*/  LDC R9, c[0x0][0x3c0] ;  /* 0x0000f000ff097b82 */ /* 0x000ea60000000800 */
[----:B------:R-:W-:Y:S01]  /*5ce0*/  VIADD R0, R0, 0x1c80 ;  /* 0x00001c8000007836 */ /* 0x000fe20000000000 */
[----:B-1----:R-:W-:-:S04]  /*5cf0*/  ISETP.EQ.U32.AND P1, PT, R6, RZ, PT ;  /* 0x000000ff0600720c */ /* 0x002fc80003f22070 */
[CC--:B--2---:R-:W-:Y:S02]  /*5d00*/  ISETP.GE.AND P0, PT, R0.reuse, R9.reuse, PT ;  /* 0x000000090000720c */ /* 0x0c4fe40003f06270 */
[----:B------:R-:W-:Y:S02]  /*5d10*/  ISETP.GT.AND P3, PT, R0, R9, PT ;  /* 0x000000090000720c */ /* 0x000fe40003f64270 */
[----:B------:R-:W-:Y:S02]  /*5d20*/  ISETP.EQ.OR.EX P0, PT, R7, RZ, !P0, P1 ;  /* 0x000000ff0700720c */ /* 0x000fe40004702710 */
[C---:B------:R-:W-:Y:S02]  /*5d30*/  LEA R0, R3.reuse, UR4, 0x2 ;  /* 0x0000000403007c11 */ /* 0x040fe4000f8e10ff */
        /* <DEDUP_REMOVED lines=10> */
.L_x_299:
[----:B------:R-:W-:Y:S05]  /*5de0*/  WARPSYNC.ALL ;  /* 0x0000000000007948 */ /* 0x000fea0003800000 */
[----:B------:R-:W-:Y:S06]  /*5df0*/  BAR.SYNC.DEFER_BLOCKING 0x0 ;  /* 0x0000000000007b1d */ /* 0x000fec0000010000 */
[----:B------:R-:W-:Y:S05]  /*5e00*/  @P3 BRA `(.L_x_300) ;  /* 0x0000000c009c3947 */ /* 0x000fea0003800000 */
[----:B------:R-:W1:Y:S01]  /*5e10*/  LDS R2, [R0] ;  /* 0x0000000000027984 */ /* 0x000e620000000800 */
[----:B------:R-:W1:Y:S01]  /*5e20*/  LDCU UR6, c[0x0][0x3c4] ;  /* 0x00007880ff0677ac */ /* 0x000e620008000800 */
[----:B------:R-:W2:Y:S01]  /*5e30*/  LDCU.64 UR10, c[0x0][0x3a0] ;  /* 0x00007400ff0a77ac */ /* 0x000ea20008000a00 */
[----:B-1----:R-:W-:Y:S02]  /*5e40*/  SHF.R.U32.HI R4, RZ, UR6, R2 ;  /* 0x00000006ff047c19 */ /* 0x002fe40008011602 */
[----:B------:R-:W-:Y:S02]  /*5e50*/  LOP3.LUT R11, R2, 0x80000000, RZ, 0x3c, !PT ;  /* 0x80000000020b7812 */ /* 0x000fe400078e3cff */
[----:B------:R-:W-:-:S04]  /*5e60*/  LOP3.LUT R4, R4, UR5, RZ, 0x30, !PT ;  /* 0x0000000504047c12 */ /* 0x000fc8000f8e30ff */
[----:B------:R-:W-:-:S06]  /*5e70*/  LEA R5, R4, UR4, 0x3 ;  /* 0x0000000404057c11 */ /* 0x000fcc000f8e18ff */
[----:B------:R-:W1:Y:S02]  /*5e80*/  LDS.64 R4, [R5+0x7200] ;  /* 0x0072000005047984 */ /* 0x000e640000000a00 */
[----:B-1----:R-:W-:-:S05]  /*5e90*/  IADD3 R4, P0, PT, R4, R3, RZ ;  /* 0x0000000304047210 */ /* 0x002fca0007f1e0ff */
[----:B------:R-:W-:Y:S01]  /*5ea0*/  IMAD.X R7, RZ, RZ, R5, P0 ;  /* 0x000000ffff077224 */ /* 0x000fe200000e0605 */
[----:B--2---:R-:W-:-:S04]  /*5eb0*/  LEA R6, P0, R4, UR10, 0x2 ;  /* 0x0000000a04067c11 */ /* 0x004fc8000f8010ff */
[----:B------:R-:W-:-:S05]  /*5ec0*/  LEA.HI.X R7, R4, UR11, R7, 0x2, P0 ;  /* 0x0000000b04077c11 */ /* 0x000fca00080f1407 */
[----:B------:R-:W-:Y:S01]  /*5ed0*/  STG.E desc[UR8][R6.64], R11 ;  /* 0x0000000b06007986 */ /* 0x000fe2000c101908 */
[----:B------:R-:W-:-:S03]  /*5ee0*/  NOP ;  /* 0x0000000000007918 */ /* 0x000fc60000000000 */
[----:B------:R-:W1:Y:S02]  /*5ef0*/  LDS R2, [R0+0x600] ;  /* 0x0006000000027984 */ /* 0x000e640000000800 */
[----:B-1----:R-:W-:Y:S02]  /*5f00*/  SHF.R.U32.HI R4, RZ, UR6, R2 ;  /* 0x00000006ff047c19 */ /* 0x002fe40008011602 */
[----:B------:R-:W-:Y:S02]  /*5f10*/  LOP3.LUT R11, R2, 0x80000000, RZ, 0x3c, !PT ;  /* 0x80000000020b7812 */ /* 0x000fe400078e3cff */
[----:B------:R-:W-:-:S04]  /*5f20*/  LOP3.LUT R4, R4, UR5, RZ, 0x30, !PT ;  /* 0x0000000504047c12 */ /* 0x000fc8000f8e30ff */
[----:B------:R-:W-:-:S06]  /*5f30*/  LEA R5, R4, UR4, 0x3 ;  /* 0x0000000404057c11 */ /* 0x000fcc000f8e18ff */
        /* <DEDUP_REMOVED lines=200> */
[----:B-1----:R-:W-:-:S04]  /*6bc0*/  SHF.R.U32.HI R2, RZ, UR6, R0 ;  /* 0x00000006ff027c19 */ /* 0x002fc80008011600 */
[----:B------:R-:W-:-:S04]  /*6bd0*/  LOP3.LUT R2, R2, UR5, RZ, 0x30, !PT ;  /* 0x0000000502027c12 */ /* 0x000fc8000f8e30ff */
[----:B------:R-:W-:-:S06]  /*6be0*/  LEA R4, R2, UR4, 0x3 ;  /* 0x0000000402047c11 */ /* 0x000fcc000f8e18ff */
[----:B------:R-:W1:Y:S02]  /*6bf0*/  LDS.64 R4, [R4+0x7200] ;  /* 0x0072000004047984 */ /* 0x000e640000000a00 */
[----:B-1----:R-:W-:-:S05]  /*6c00*/  IADD3 R3, P0, PT, R4, R3, RZ ;  /* 0x0000000304037210 */ /* 0x002fca0007f1e0ff */
[----:B------:R-:W-:Y:S01]  /*6c10*/  IMAD.X R6, RZ, RZ, R5, P0 ;  /* 0x000000ffff067224 */ /* 0x000fe200000e0605 */
[C---:B------:R-:W-:Y:S02]  /*6c20*/  LEA R2, P0, R3.reuse, UR10, 0x2 ;  /* 0x0000000a03027c11 */ /* 0x040fe4000f8010ff */
[----:B------:R-:W-:Y:S02]  /*6c30*/  LOP3.LUT R5, R0, 0x80000000, RZ, 0x3c, !PT ;  /* 0x8000000000057812 */ /* 0x000fe400078e3cff */
[----:B------:R-:W-:-:S05]  /*6c40*/  LEA.HI.X R3, R3, UR11, R6, 0x2, P0 ;  /* 0x0000000b03037c11 */ /* 0x000fca00080f1406 */
[----:B------:R-:W-:Y:S01]  /*6c50*/  STG.E desc[UR8][R2.64+0x6c00], R5 ;  /* 0x006c000502007986 */ /* 0x000fe2000c101908 */
[----:B------:R-:W-:Y:S01]  /*6c60*/  NOP ;  /* 0x0000000000007918 */ /* 0x000fe20000000000 */
[----:B------:R-:W-:Y:S05]  /*6c70*/  EXIT ;  /* 0x000000000000794d */ /* 0x000fea0003800000 */
.L_x_300:
[----:B-1----:R-:W-:Y:S01]  /*6c80*/  IMAD.U32 R4, RZ, RZ, UR7 ;  /* 0x00000007ff047e24 */ /* 0x002fe2000f8e00ff */
[----:B------:R-:W-:Y:S01]  /*6c90*/  BSSY.RECONVERGENT B0, `(.L_x_301) ;  /* 0x000001e000007945 */ /* 0x000fe20003800200 */
[C---:B------:R-:W-:Y:S02]  /*6ca0*/  VIADD R6, R3.reuse, 0x300 ;  /* 0x0000030003067836 */ /* 0x040fe40000000000 */
[----:B------:R-:W-:Y:S02]  /*6cb0*/  IMAD R5, R4, -0x1c80, R9 ;  /* 0xffffe38004057824 */ /* 0x000fe400078e0209 */
        /* <DEDUP_REMOVED lines=11> */
[-C--:B------:R-:W-:Y:S02]  /*6d70*/  ISETP.GE.AND P6, PT, R6, R5.reuse, PT ;  /* 0x000000050600720c */ /* 0x080fe40003fc6270 */
[----:B------:R-:W-:Y:S01]  /*6d80*/  ISETP.GE.AND P0, PT, R8, R5, PT ;  /* 0x000000050800720c */ /* 0x000fe20003f06270 */
[----:B------:R-:W-:-:S12]  /*6d90*/  @P1 BRA `(.L_x_302) ;  /* 0x0000000000341947 */ /* 0x000fd80003800000 */
[----:B------:R-:W1:Y:S01]  /*6da0*/  LDS R4, [R0] ;  /* 0x0000000000047984 */ /* 0x000e620000000800 */
[----:B------:R-:W1:Y:S01]  /*6db0*/  LDCU UR6, c[0x0][0x3c4] ;  /* 0x00007880ff0677ac */ /* 0x000e620008000800 */
[----:B------:R-:W2:Y:S01]  /*6dc0*/  LDCU.64 UR10, c[0x0][0x3a0] ;  /* 0x00007400ff0a77ac */ /* 0x000ea20008000a00 */
[----:B-1----:R-:W-:-:S04]  /*6dd0*/  SHF.R.U32.HI R6, RZ, UR6, R4 ;  /* 0x00000006ff067c19 */ /* 0x002fc80008011604 */
[----:B------:R-:W-:-:S04]  /*6de0*/  LOP3.LUT R6, R6, UR5, RZ, 0x30, !PT ;  /* 0x0000000506067c12 */ /* 0x000fc8000f8e30ff */
[----:B------:R-:W-:-:S05]  /*6df0*/  LEA R8, R6, UR4, 0x3 ;  /* 0x0000000406087c11 */ /* 0x000fca000f8e18ff */
[----:B------:R-:W1:Y:S02]  /*6e00*/  LDS.64 R6, [R8+0x7200] ;  /* 0x0072000008067984 */ /* 0x000e640000000a00 */
[----:B-1----:R-:W-:-:S05]  /*6e10*/  IADD3 R9, P1, PT, R6, R3, RZ ;  /* 0x0000000306097210 */ /* 0x002fca0007f3e0ff */
[----:B------:R-:W-:Y:S01]  /*6e20*/  IMAD.X R12, RZ, RZ, R7, P1 ;  /* 0x000000ffff0c7224 */ /* 0x000fe200008e0607 */
[----:B--2---:R-:W-:-:S04]  /*6e30*/  LEA R6, P1, R9, UR10, 0x2 ;  /* 0x0000000a09067c11 */ /* 0x004fc8000f8210ff */
[----:B------:R-:W-:Y:S02]  /*6e40*/  LEA.HI.X R7, R9, UR11, R12, 0x2, P1 ;  /* 0x0000000b09077c11 */ /* 0x000fe400088f140c */
[----:B------:R-:W-:-:S05]  /*6e50*/  LOP3.LUT R9, R4, 0x80000000, RZ, 0x3c, !PT ;  /* 0x8000000004097812 */ /* 0x000fca00078e3cff */
[----:B------:R1:W-:Y:S02]  /*6e60*/  STG.E desc[UR8][R6.64], R9 ;  /* 0x0000000906007986 */ /* 0x0003e4000c101908 */
.L_x_302:
[----:B------:R-:W-:Y:S05]  /*6e70*/  BSYNC.RECONVERGENT B0 ;  /* 0x0000000000007941 */ /* 0x000fea0003800200 */
.L_x_301:
[----:B------:R-:W-:Y:S01]  /*6e80*/  NOP ;  /* 0x0000000000007918 */ /* 0x000fe20000000000 */
[----:B------:R-:W-:Y:S01]  /*6e90*/  BSSY.RECONVERGENT B0, `(.L_x_303) ;  /* 0x0000011000007945 */ /* 0x000fe20003800200 */
[----:B------:R-:W-:Y:S02]  /*6ea0*/  ISETP.GE.AND P1, PT, R10, R5, PT ;  /* 0x000000050a00720c */ /* 0x000fe40003f26270 */
[----:B------:R-:W-:Y:S01]  /*6eb0*/  LOP3.LUT R10, R3, 0xc00, RZ, 0xfc, !PT ;  /* 0x00000c00030a7812 */ /* 0x000fe200078efcff */
[----:B------:R-:W-:Y:S10]  /*6ec0*/  @P2 BRA `(.L_x_304) ;  /* 0x0000000000342947 */ /* 0x000ff40003800000 */
[----:B------:R-:W1:Y:S01]  /*6ed0*/  LDS R4, [R0+0x600] ;  /* 0x0006000000047984 */ /* 0x000e620000000800 */
        /* <DEDUP_REMOVED lines=12> */
.L_x_304:
[----:B------:R-:W-:Y:S05]  /*6fa0*/  BSYNC.RECONVERGENT B0 ;  /* 0x0000000000007941 */ /* 0x000fea0003800200 */
.L_x_303:
[----:B------:R-:W-:Y:S01]  /*6fb0*/  NOP ;  /* 0x0000000000007918 */ /* 0x000fe20000000000 */
[----:B------:R-:W-:Y:S01]  /*6fc0*/  BSSY.RECONVERGENT B0, `(.L_x_305) ;  /* 0x0000011000007945 */ /* 0x000fe20003800200 */
[----:B------:R-:W-:Y:S01]  /*6fd0*/  ISETP.GE.AND P2, PT, R10, R5, PT ;  /* 0x000000050a00720c */ /* 0x000fe20003f46270 */
[----:B------:R-:W-:Y:S02]  /*6fe0*/  VIADD R10, R3, 0xd80 ;  /* 0x00000d80030a7836 */ /* 0x000fe40000000000 */
[----:B------:R-:W-:Y:S10]  /*6ff0*/  @P3 BRA `(.L_x_306) ;  /* 0x0000000000343947 */ /* 0x000ff40003800000 */
[----:B------:R-:W1:Y:S01]  /*7000*/  LDS R4, [R0+0xc00] ;  /* 0x000c000000047984 */ /* 0x000e620000000800 */
[----:B------:R-:W1:Y:S01]  /*7010*/  LDCU UR6, c[0x0][0x3c4] ;  /* 0x00007880ff0677ac */ /* 0x000e620008000800 */
[----:B------:R-:W3:Y:S01]  /*7020*/  LDCU.64 UR10, c[0x0][0x3a0] ;  /* 0x00007400ff0a77ac */ /* 0x000ee20008000a00 */
[----:B-12---:R-:W-:-:S04]  /*7030*/  SHF.R.U32.HI R6, RZ, UR6, R4 ;  /* 0x00000006ff067c19 */ /* 0x006fc80008011604 */
[----:B------:R-:W-:-:S04]  /*7040*/  LOP3.LUT R6, R6, UR5, RZ, 0x30, !PT ;  /* 0x0000000506067c12 */ /* 0x000fc8000f8e30ff */
[----:B------:R-:W-:-:S05]  /*7050*/  LEA R8, R6, UR4, 0x3 ;  /* 0x0000000406087c11 */ /* 0x000fca000f8e18ff */
[----:B------:R-:W1:Y:S02]  /*7060*/  LDS.64 R6, [R8+0x7200] ;  /* 0x0072000008067984 */ /* 0x000e640000000a00 */
[----:B-1----:R-:W-:-:S05]  /*7070*/  IADD3 R9, P3, PT, R6, R3, RZ ;  /* 0x0000000306097210 */ /* 0x002fca0007f7e0ff */
[----:B------:R-:W-:Y:S01]  /*7080*/  IMAD.X R12, RZ, RZ, R7, P3 ;  /* 0x000000ffff0c7224 */ /* 0x000fe200018e0607 */
[----:B---3--:R-:W-:-:S04]  /*7090*/  LEA R6, P3, R9, UR10, 0x2 ;  /* 0x0000000a09067c11 */ /* 0x008fc8000f8610ff */
[----:B------:R-:W-:Y:S02]  /*70a0*/  LEA.HI.X R7, R9, UR11, R12, 0x2, P3 ;  /* 0x0000000b09077c11 */ /* 0x000fe400098f140c */
[----:B------:R-:W-:-:S05]  /*70b0*/  LOP3.LUT R9, R4, 0x80000000, RZ, 0x3c, !PT ;  /* 0x8000000004097812 */ /* 0x000fca00078e3cff */
[----:B------:R3:W-:Y:S02]  /*70c0*/  STG.E desc[UR8][R6.64+0xc00], R9 ;  /* 0x000c000906007986 */ /* 0x0007e4000c101908 */
.L_x_306:
[----:B------:R-:W-:Y:S05]  /*70d0*/  BSYNC.RECONVERGENT B0 ;  /* 0x0000000000007941 */ /* 0x000fea0003800200 */
.L_x_305:
[----:B------:R-:W-:Y:S01]  /*70e0*/  NOP ;  /* 0x0000000000007918 */ /* 0x000fe20000000000 */
[----:B------:R-:W-:Y:S01]  /*70f0*/  BSSY.RECONVERGENT B0, `(.L_x_307) ;  /* 0x0000011000007945 */ /* 0x000fe20003800200 */
[----:B------:R-:W-:Y:S01]  /*7100*/  ISETP.GE.AND P3, PT, R10, R5, PT ;  /* 0x000000050a00720c */ /* 0x000fe20003f66270 */
[----:B------:R-:W-:Y:S02]  /*7110*/  VIADD R10, R3, 0xf00 ;  /* 0x00000f00030a7836 */ /* 0x000fe40000000000 */
[----:B------:R-:W-:Y:S10]  /*7120*/  @P4 BRA `(.L_x_308) ;  /* 0x0000000000344947 */ /* 0x000ff40003800000 */
[----:B------:R-:W1:Y:S01]  /*7130*/  LDS R4, [R0+0x1200] ;  /* 0x0012000000047984 */ /* 0x000e620000000800 */
[----:B------:R-:W1:Y:S01]  /*7140*/  LDCU UR6, c[0x0][0x3c4] ;  /* 0x00007880ff0677ac */ /* 0x000e620008000800 */
[----:B------:R-:W4:Y:S01]  /*7150*/  LDCU.64 UR10, c[0x0][0x3a0] ;  /* 0x00007400ff0a77ac */ /* 0x000f220008000a00 */
[----:B-123--:R-:W-:-:S04]  /*7160*/  SHF.R.U32.HI R6, RZ, UR6, R4 ;  /* 0x00000006ff067c19 */ /* 0x00efc80008011604 */
[----:B------:R-:W-:-:S04]  /*7170*/  LOP3.LUT R6, R6, UR5, RZ, 0x30, !PT ;  /* 0x0000000506067c12 */ /* 0x000fc8000f8e30ff */
[----:B------:R-:W-:-:S05]  /*7180*/  LEA R8, R6, UR4, 0x3 ;  /* 0x0000000406087c11 */ /* 0x000fca000f8e18ff */
[----:B------:R-:W1:Y:S02]  /*7190*/  LDS.64 R6, [R8+0x7200] ;  /* 0x0072000008067984 */ /* 0x000e640000000a00 */
[----:B-1----:R-:W-:-:S05]  /*71a0*/  IADD3 R9, P4, PT, R6, R3, RZ ;  /* 0x0000000306097210 */ /* 0x002fca0007f9e0ff */
[----:B------:R-:W-:Y:S01]  /*71b0*/  IMAD.X R12, RZ, RZ, R7, P4 ;  /* 0x000000ffff0c7224 */ /* 0x000fe200020e0607 */
[----:B----4-:R-:W-:-:S04]  /*71c0*/  LEA R6, P4, R9, UR10, 0x2 ;  /* 0x0000000a09067c11 */ /* 0x010fc8000f8810ff */
[----:B------:R-:W-:Y:S02]  /*71d0*/  LEA.HI.X R7, R9, UR11, R12, 0x2, P4 ;  /* 0x0000000b09077c11 */ /* 0x000fe4000a0f140c */
[----:B------:R-:W-:-:S05]  /*71e0*/  LOP3.LUT R9, R4, 0x80000000, RZ, 0x3c, !PT ;  /* 0x8000000004097812 */ /* 0x000fca00078e3cff */
[----:B------:R4:W-:Y:S02]  /*71f0*/  STG.E desc[UR8][R6.64+0x1200], R9 ;  /* 0x0012000906007986 */ /* 0x0009e4000c101908 */
.L_x_308:
[----:B------:R-:W-:Y:S05]  /*7200*/  BSYNC.RECONVERGENT B0 ;  /* 0x0000000000007941 */ /* 0x000fea0003800200 */
.L_x_307:
[----:B------:R-:W-:Y:S01]  /*7210*/  NOP ;  /* 0x0000000000007918 */ /* 0x000fe20000000000 */
[----:B------:R-:W-:Y:S01]  /*7220*/  BSSY.RECONVERGENT B0, `(.L_x_309) ;  /* 0x0000011000007945 */ /* 0x000fe20003800200 */
[----:B------:R-:W-:Y:S01]  /*7230*/  ISETP.GE.AND P4, PT, R10, R5, PT ;  /* 0x000000050a00720c */ /* 0x000fe20003f86270 */
[----:B------:R-:W-:Y:S02]  /*7240*/  VIADD R10, R3, 0x1080 ;  /* 0x00001080030a7836 */ /* 0x000fe40000000000 */
[----:B------:R-:W-:Y:S10]  /*7250*/  @P5 BRA `(.L_x_310) ;  /* 0x0000000000345947 */ /* 0x000ff40003800000 */
[----:B------:R-:W1:Y:S01]  /*7260*/  LDS R4, [R0+0x1800] ;  /* 0x0018000000047984 */ /* 0x000e620000000800 */
[----:B------:R-:W1:Y:S01]  /*7270*/  LDCU UR6, c[0x0][0x3c4] ;  /* 0x00007880ff0677ac */ /* 0x000e620008000800 */
[----:B------:R-:W5:Y:S01]  /*7280*/  LDCU.64 UR10, c[0x0][0x3a0] ;  /* 0x00007400ff0a77ac */ /* 0x000f620008000a00 */
[----:B-1234-:R-:W-:-:S04]  /*7290*/  SHF.R.U32.HI R6, RZ, UR6, R4 ;  /* 0x00000006ff067c19 */ /* 0x01efc80008011604 */
[----:B------:R-:W-:-:S04]  /*72a0*/  LOP3.LUT R6, R6, UR5, RZ, 0x30, !PT ;  /* 0x0000000506067c12 */ /* 0x000fc8000f8e30ff */
[----:B------:R-:W-:-:S05]  /*72b0*/  LEA R8, R6, UR4, 0x3 ;  /* 0x0000000406087c11 */ /* 0x000fca000f8e18ff */
[----:B------:R-:W1:Y:S02]  /*72c0*/  LDS.64 R6, [R8+0x7200] ;  /* 0x0072000008067984 */ /* 0x000e640000000a00 */
[----:B-1----:R-:W-:-:S05]  /*72d0*/  IADD3 R9, P5, PT, R6, R3, RZ ;  /* 0x0000000306097210 */ /* 0x002fca0007fbe0ff */
[----:B------:R-:W-:Y:S01]  /*72e0*/  IMAD.X R12, RZ, RZ, R7, P5 ;  /* 0x000000ffff0c7224 */ /* 0x000fe200028e0607 */
[----:B-----5:R-:W-:-:S04]  /*72f0*/  LEA R6, P5, R9, UR10, 0x2 ;  /* 0x0000000a09067c11 */ /* 0x020fc8000f8a10ff */
[----:B------:R-:W-:Y:S02]  /*7300*/  LEA.HI.X R7, R9, UR11, R12, 0x2, P5 ;  /* 0x0000000b09077c11 */ /* 0x000fe4000a8f140c */
[----:B------:R-:W-:-:S05]  /*7310*/  LOP3.LUT R9, R4, 0x80000000, RZ, 0x3c, !PT ;  /* 0x8000000004097812 */ /* 0x000fca00078e3cff */
[----:B------:R1:W-:Y:S02]  /*7320*/  STG.E desc[UR8][R6.64+0x1800], R9 ;  /* 0x0018000906007986 */ /* 0x0003e4000c101908 */
.L_x_310:
[----:B------:R-:W-:Y:S05]  /*7330*/  BSYNC.RECONVERGENT B0 ;  /* 0x0000000000007941 */ /* 0x000fea0003800200 */
.L_x_309:
        /* <DEDUP_REMOVED lines=18> */
.L_x_312:
[----:B------:R-:W-:Y:S05]  /*7460*/  BSYNC.RECONVERGENT B0 ;  /* 0x0000000000007941 */ /* 0x000fea0003800200 */
.L_x_311:
        /* <DEDUP_REMOVED lines=18> */
.L_x_314:
[----:B------:R-:W-:Y:S05]  /*7590*/  BSYNC.RECONVERGENT B0 ;  /* 0x0000000000007941 */ /* 0x000fea0003800200 */
.L_x_313:
        /* <DEDUP_REMOVED lines=18> */
.L_x_316:
[----:B------:R-:W-:Y:S05]  /*76c0*/  BSYNC.RECONVERGENT B0 ;  /* 0x0000000000007941 */ /* 0x000fea0003800200 */
.L_x_315:
        /* <DEDUP_REMOVED lines=18> */
.L_x_318:
[----:B------:R-:W-:Y:S05]  /*77f0*/  BSYNC.RECONVERGENT B0 ;  /* 0x0000000000007941 */ /* 0x000fea0003800200 */
.L_x_317:
[----:B------:R-:W-:Y:S01]  /*7800*/  NOP ;  /* 0x0000000000007918 */ /* 0x000fe20000000000 */
[----:B------:R-:W-:Y:S01]  /*7810*/  BSSY.RECONVERGENT B0, `(.L_x_319) ;  /* 0x0000011000007945 */ /* 0x000fe20003800200 */
[----:B------:R-:W-:Y:S02]  /*7820*/  ISETP.GE.AND P2, PT, R10, R5, PT ;  /* 0x000000050a00720c */ /* 0x000fe40003f46270 */
[----:B------:R-:W-:Y:S01]  /*7830*/  LOP3.LUT R10, R3, 0x1800, RZ, 0xfc, !PT ;  /* 0x00001800030a7812 */ /* 0x000fe200078efcff */
        /* <DEDUP_REMOVED lines=14> */
.L_x_320:
[----:B------:R-:W-:Y:S05]  /*7920*/  BSYNC.RECONVERGENT B0 ;  /* 0x0000000000007941 */ /* 0x000fea0003800200 */
.L_x_319:
        /* <DEDUP_REMOVED lines=18> */
.L_x_322:
[----:B------:R-:W-:Y:S05]  /*7a50*/  BSYNC.RECONVERGENT B0 ;  /* 0x0000000000007941 */ /* 0x000fea0003800200 */
.L_x_321:
[----:B------:R-:W-:Y:S01]  /*7a60*/  NOP ;  /* 0x0000000000007918 */ /* 0x000fe20000000000 */
[----:B------:R-:W-:Y:S01]  /*7a70*/  BSSY.RECONVERGENT B0, `(.L_x_323) ;  /* 0x0000010000007945 */ /* 0x000fe20003800200 */
[----:B------:R-:W-:-:S03]  /*7a80*/  ISETP.GE.AND P4, PT, R10, R5, PT ;  /* 0x000000050a00720c */ /* 0x000fc60003f86270 */
        /* <DEDUP_REMOVED lines=14> */
.L_x_324:
[----:B------:R-:W-:Y:S05]  /*7b70*/  BSYNC.RECONVERGENT B0 ;  /* 0x0000000000007941 */ /* 0x000fea0003800200 */
.L_x_323:
[----:B------:R-:W-:Y:S01]  /*7b80*/  NOP ;  /* 0x0000000000007918 */ /* 0x000fe20000000000 */
[----:B------:R-:W-:Y:S04]  /*7b90*/  BSSY.RECONVERGENT B0, `(.L_x_325) ;  /* 0x000000f000007945 */ /* 0x000fe80003800200 */
[----:B------:R-:W-:Y:S05]  /*7ba0*/  @P6 BRA `(.L_x_326) ;  /* 0x0000000000346947 */ /* 0x000fea0003800000 */
        /* <DEDUP_REMOVED lines=13> */
.L_x_326:
[----:B------:R-:W-:Y:S05]  /*7c80*/  BSYNC.RECONVERGENT B0 ;  /* 0x0000000000007941 */ /* 0x000fea0003800200 */
.L_x_325:
        /* <DEDUP_REMOVED lines=16> */
.L_x_328:
[----:B------:R-:W-:Y:S05]  /*7d90*/  BSYNC.RECONVERGENT B0 ;  /* 0x0000000000007941 */ /* 0x000fea0003800200 */
.L_x_327:
        /* <DEDUP_REMOVED lines=16> */
.L_x_330:
[----:B------:R-:W-:Y:S05]  /*7ea0*/  BSYNC.RECONVERGENT B0 ;  /* 0x0000000000007941 */ /* 0x000fea0003800200 */
.L_x_329:
        /* <DEDUP_REMOVED lines=16> */
.L_x_332:
[----:B------:R-:W-:Y:S05]  /*7fb0*/  BSYNC.RECONVERGENT B0 ;  /* 0x0000000000007941 */ /* 0x000fea0003800200 */
.L_x_331:
        /* <DEDUP_REMOVED lines=16> */
.L_x_334:
[----:B------:R-:W-:Y:S05]  /*80c0*/  BSYNC.RECONVERGENT B0 ;  /* 0x0000000000007941 */ /* 0x000fea0003800200 */
.L_x_333:
        /* <DEDUP_REMOVED lines=16> */
.L_x_336:
[----:B------:R-:W-:Y:S05]  /*81d0*/  BSYNC.RECONVERGENT B0 ;  /* 0x0000000000007941 */ /* 0x000fea0003800200 */
.L_x_335:
[----:B------:R-:W-:Y:S01]  /*81e0*/  NOP ;  /* 0x0000000000007918 */ /* 0x000fe20000000000 */
[----:B------:R-:W5:Y:S01]  /*81f0*/  LDS R0, [R0+0x6c00] ;  /* 0x006c000000007984 */ /* 0x000f620000000800 */
[----:B------:R-:W5:Y:S02]  /*8200*/  LDCU UR6, c[0x0][0x3c4] ;  /* 0x00007880ff0677ac */ /* 0x000f640008000800 */
[----:B-----5:R-:W-:-:S04]  /*8210*/  SHF.R.U32.HI R2, RZ, UR6, R0 ;  /* 0x00000006ff027c19 */ /* 0x020fc80008011600 */
[----:B------:R-:W-:-:S04]  /*8220*/  LOP3.LUT R2, R2, UR5, RZ, 0x30, !PT ;  /* 0x0000000502027c12 */ /* 0x000fc8000f8e30ff */
[----:B-1234-:R-:W-:Y:S01]  /*8230*/  LEA R6, R2, UR4, 0x3 ;  /* 0x0000000402067c11 */ /* 0x01efe2000f8e18ff */
[----:B------:R-:W-:-:S05]  /*8240*/  VIADD R2, R3, 0x1b00 ;  /* 0x00001b0003027836 */ /* 0x000fca0000000000 */
[----:B------:R-:W1:Y:S01]  /*8250*/  LDS.64 R6, [R6+0x7200] ;  /* 0x0072000006067984 */ /* 0x000e620000000a00 */
[----:B------:R-:W-:-:S13]  /*8260*/  ISETP.GE.AND P0, PT, R2, R5, PT ;  /* 0x000000050200720c */ /* 0x000fda0003f06270 */
[----:B------:R-:W2:Y:S01]  /*8270*/  @!P0 LDC.64 R8, c[0x0][0x3a0] ;  /* 0x0000e800ff088b82 */ /* 0x000ea20000000a00 */
[----:B------:R-:W-:Y:S02]  /*8280*/  @!P0 LOP3.LUT R5, R0, 0x80000000, RZ, 0x3c, !PT ;  /* 0x8000000000058812 */ /* 0x000fe400078e3cff */
[----:B-1----:R-:W-:-:S05]  /*8290*/  IADD3 R3, P1, PT, R6, R3, RZ ;  /* 0x0000000306037210 */ /* 0x002fca0007f3e0ff */
[----:B------:R-:W-:Y:S01]  /*82a0*/  IMAD.X R4, RZ, RZ, R7, P1 ;  /* 0x000000ffff047224 */ /* 0x000fe200008e0607 */
[----:B--2---:R-:W-:-:S04]  /*82b0*/  @!P0 LEA R2, P1, R3, R8, 0x2 ;  /* 0x0000000803028211 */ /* 0x004fc800078210ff */
[----:B------:R-:W-:-:S05]  /*82c0*/  @!P0 LEA.HI.X R3, R3, R9, R4, 0x2, P1 ;  /* 0x0000000903038211 */ /* 0x000fca00008f1404 */
[----:B------:R-:W-:Y:S01]  /*82d0*/  @!P0 STG.E desc[UR8][R2.64+0x6c00], R5 ;  /* 0x006c000502008986 */ /* 0x000fe2000c101908 */
[----:B------:R-:W-:Y:S01]  /*82e0*/  NOP ;  /* 0x0000000000007918 */ /* 0x000fe20000000000 */
[----:B------:R-:W-:Y:S05]  /*82f0*/  EXIT ;  /* 0x000000000000794d */ /* 0x000fea0003800000 */
.L_x_250:
[----:B------:R-:W-:Y:S02]  /*8300*/  IMAD.MOV.U32 R50, RZ, RZ, R19 ;  /* 0x000000ffff327224 */ /* 0x000fe400078e0013 */
[----:B------:R-:W-:Y:S02]  /*8310*/  IMAD.MOV.U32 R49, RZ, RZ, 0x1 ;  /* 0x00000001ff317424 */ /* 0x000fe400078e00ff */
[----:B------:R-:W-:Y:S02]  /*8320*/  IMAD.MOV.U32 R52, RZ, RZ, RZ ;  /* 0x000000ffff347224 */ /* 0x000fe400078e00ff */
[----:B------:R-:W-:-:S07]  /*8330*/  IMAD.MOV.U32 R47, RZ, RZ, -0x1 ;  /* 0xffffffffff2f7424 */ /* 0x000fce00078e00ff */
[----:B------:R-:W-:Y:S05]  /*8340*/  WARPSYNC.COLLECTIVE R47, `(.L_x_337) ;  /* 0x000000002f087348 */ /* 0x000fea0003c00000 */
[----:B------:R0:W1:Y:S02]  /*8350*/  SHFL.UP P0, R48, R50, R49, R52 ;  /* 0x0400003132307389 */ /* 0x0000640000000034 */
[----:B01----:R-:W-:Y:S05]  /*8360*/  ENDCOLLECTIVE ;  /* 0x000000000000791b */ /* 0x003fea0003800000 */
.L_x_337:
[----:B------:R-:W-:Y:S02]  /*8370*/  IMAD.MOV.U32 R49, RZ, RZ, 0x2 ;  /* 0x00000002ff317424 */ /* 0x000fe400078e00ff */
[----:B------:R-:W-:-:S04]  /*8380*/  IMAD.MOV.U32 R20, RZ, RZ, R48 ;  /* 0x000000ffff147224 */ /* 0x000fc800078e0030 */
[----:B------:R-:W-:-:S04]  /*8390*/  @P0 IMAD.IADD R20, R19, 0x1, R20 ;  /* 0x0000000113140824 */ /* 0x000fc800078e0214 */
[----:B------:R-:W-:-:S07]  /*83a0*/  IMAD.MOV.U32 R50, RZ, RZ, R20 ;  /* 0x000000ffff327224 */ /* 0x000fce00078e0014 */
[----:B------:R-:W-:Y:S05]  /*83b0*/  WARPSYNC.COLLECTIVE R47, `(.L_x_338) ;  /* 0x000000002f087348 */ /* 0x000fea0003c00000 */
[----:B------:R0:W1:Y:S02]  /*83c0*/  SHFL.UP P0, R48, R50, R49, R52 ;  /* 0x0400003132307389 */ /* 0x0000640000000034 */
[----:B01----:R-:W-:Y:S05]  /*83d0*/  ENDCOLLECTIVE ;  /* 0x000000000000791b */ /* 0x003fea0003800000 */
.L_x_338:
[----:B------:R-:W-:Y:S02]  /*83e0*/  IMAD.MOV.U32 R49, RZ, RZ, 0x4 ;  /* 0x00000004ff317424 */ /* 0x000fe400078e00ff */
[----:B------:R-:W-:-:S04]  /*83f0*/  IMAD.MOV.U32 R21, RZ, RZ, R48 ;  /* 0x000000ffff157224 */ /* 0x000fc800078e0030 */
[----:B------:R-:W-:-:S04]  /*8400*/  @P0 IMAD.IADD R21, R20, 0x1, R21 ;  /* 0x0000000114150824 */ /* 0x000fc800078e0215 */
[----:B------:R-:W-:-:S07]  /*8410*/  IMAD.MOV.U32 R50, RZ, RZ, R21 ;  /* 0x000000ffff327224 */ /* 0x000fce00078e0015 */
[----:B------:R-:W-:Y:S05]  /*8420*/  WARPSYNC.COLLECTIVE R47, `(.L_x_339) ;  /* 0x000000002f087348 */ /* 0x000fea0003c00000 */
[----:B------:R0:W1:Y:S02]  /*8430*/  SHFL.UP P0, R48, R50, R49, R52 ;  /* 0x0400003132307389 */ /* 0x0000640000000034 */
[----:B01----:R-:W-:Y:S05]  /*8440*/  ENDCOLLECTIVE ;  /* 0x000000000000791b */ /* 0x003fea0003800000 */
.L_x_339:
[----:B------:R-:W-:Y:S02]  /*8450*/  IMAD.MOV.U32 R49, RZ, RZ, 0x8 ;  /* 0x00000008ff317424 */ /* 0x000fe400078e00ff */
[----:B------:R-:W-:-:S04]  /*8460*/  IMAD.MOV.U32 R22, RZ, RZ, R48 ;  /* 0x000000ffff167224 */ /* 0x000fc800078e0030 */
[----:B------:R-:W-:-:S04]  /*8470*/  @P0 IMAD.IADD R22, R21, 0x1, R22 ;  /* 0x0000000115160824 */ /* 0x000fc800078e0216 */
[----:B------:R-:W-:-:S07]  /*8480*/  IMAD.MOV.U32 R50, RZ, RZ, R22 ;  /* 0x000000ffff327224 */ /* 0x000fce00078e0016 */
[----:B------:R-:W-:Y:S05]  /*8490*/  WARPSYNC.COLLECTIVE R47, `(.L_x_340) ;  /* 0x000000002f087348 */ /* 0x000fea0003c00000 */
[----:B------:R0:W1:Y:S02]  /*84a0*/  SHFL.UP P0, R48, R50, R49, R52 ;  /* 0x0400003132307389 */ /* 0x0000640000000034 */
[----:B01----:R-:W-:Y:S05]  /*84b0*/  ENDCOLLECTIVE ;  /* 0x000000000000791b */ /* 0x003fea0003800000 */
.L_x_340:
[----:B------:R-:W-:Y:S02]  /*84c0*/  IMAD.MOV.U32 R49, RZ, RZ, 0x10 ;  /* 0x00000010ff317424 */ /* 0x000fe400078e00ff */
[----:B------:R-:W-:-:S04]  /*84d0*/  IMAD.MOV.U32 R23, RZ, RZ, R48 ;  /* 0x000000ffff177224 */ /* 0x000fc800078e0030 */
[----:B------:R-:W-:-:S04]  /*84e0*/  @P0 IMAD.IADD R23, R22, 0x1, R23 ;  /* 0x0000000116170824 */ /* 0x000fc800078e0217 */
[----:B------:R-:W-:-:S07]  /*84f0*/  IMAD.MOV.U32 R50, RZ, RZ, R23 ;  /* 0x000000ffff327224 */ /* 0x000fce00078e0017 */
[----:B------:R-:W-:Y:S05]  /*8500*/  WARPSYNC.COLLECTIVE R47, `(.L_x_341) ;  /* 0x000000002f087348 */ /* 0x000fea0003c00000 */
[----:B------:R0:W1:Y:S02]  /*8510*/  SHFL.UP P0, R48, R50, R49, R52 ;  /* 0x0400003132307389 */ /* 0x0000640000000034 */
[----:B01----:R-:W-:Y:S05]  /*8520*/  ENDCOLLECTIVE ;  /* 0x000000000000791b */ /* 0x003fea0003800000 */
.L_x_341:
[----:B------:R-:W-:Y:S05]  /*8530*/  BRA `(.L_x_342) ;  /* 0xffffff9c00b07947 */ /* 0x000fea000383ffff */
.L_x_343:
        /* <DEDUP_REMOVED lines=12> */
.L_x_650:


//--------------------- .text._ZN3cub18CUB_300001_SM_10006detail10radix_sort33DeviceRadixSortExclusiveSumKernelINS1_5radix10policy_hubIiNS0_8NullTypeEyE10Policy1000EyEEvPT0_ --------------------------
	.section	.text._ZN3cub18CUB_300001_SM_10006detail10radix_sort33DeviceRadixSortExclusiveSumKernelINS1_5radix10policy_hubIiNS0_8NullTypeEyE10Policy1000EyEEvPT0_,"ax",@progbits
	.align	128
        .global         _ZN3cub18CUB_300001_SM_10006detail10radix_sort33DeviceRadixSortExclusiveSumKernelINS1_5radix10policy_hubIiNS0_8NullTypeEyE10Policy1000EyEEvPT0_
        .type           _ZN3cub18CUB_300001_SM_10006detail10radix_sort33DeviceRadixSortExclusiveSumKernelINS1_5radix10policy_hubIiNS0_8NullTypeEyE10Policy1000EyEEvPT0_,@function
        .size           _ZN3cub18CUB_300001_SM_10006detail10radix_sort33DeviceRadixSortExclusiveSumKernelINS1_5radix10policy_hubIiNS0_8NullTypeEyE10Policy1000EyEEvPT0_,(.L_x_651 - _ZN3cub18CUB_300001_SM_10006detail10radix_sort33DeviceRadixSortExclusiveSumKernelINS1_5radix10policy_hubIiNS0_8NullTypeEyE10Policy1000EyEEvPT0_)
        .other          _ZN3cub18CUB_300001_SM_10006detail10radix_sort33DeviceRadixSortExclusiveSumKernelINS1_5radix10policy_hubIiNS0_8NullTypeEyE10Policy1000EyEEvPT0_,@"STO_CUDA_ENTRY STV_DEFAULT"
_ZN3cub18CUB_300001_SM_10006detail10radix_sort33DeviceRadixSortExclusiveSumKernelINS1_5radix10policy_hubIiNS0_8NullTypeEyE10Policy1000EyEEvPT0_:
.text._ZN3cub18CUB_300001_SM_10006detail10radix_sort33DeviceRadixSortExclusiveSumKernelINS1_5radix10policy_hubIiNS0_8NullTypeEyE10Policy1000EyEEvPT0_:
        /* <DEDUP_REMOVED lines=63> */
.L_x_356:
        /* <DEDUP_REMOVED lines=28> */
.L_x_344:
[----:B------:R-:W-:Y:S05]  /*05b0*/  WARPSYNC.ALL ;  /* 0x0000000000007948 */ /* 0x000fea0003800000 */
[----:B------:R-:W-:Y:S06]  /*05c0*/  BAR.SYNC.DEFER_BLOCKING 0x0 ;  /* 0x0000000000007b1d */ /* 0x000fec0000010000 */
[----:B------:R-:W-:Y:S05]  /*05d0*/  @P1 EXIT ;  /* 0x000000000000194d */ /* 0x000fea0003800000 */
[----:B01----:R-:W0:Y:S04]  /*05e0*/  LDS.64 R2, [R0+0x10] ;  /* 0x0000100000027984 */ /* 0x003e280000000a00 */
[----:B0-----:R-:W-:Y:S01]  /*05f0*/  STG.E.64 desc[UR4][R16.64], R2 ;  /* 0x0000000210007986 */ /* 0x001fe2000c101b04 */
[----:B------:R-:W-:Y:S05]  /*0600*/  EXIT ;  /* 0x000000000000794d */ /* 0x000fea0003800000 */
.L_x_345:
[----:B------:R-:W-:Y:S02]  /*0610*/  IMAD.MOV.U32 R24, RZ, RZ, R20 ;  /* 0x000000ffff187224 */ /* 0x000fe400078e0014 */
[----:B------:R-:W-:Y:S02]  /*0620*/  IMAD.MOV.U32 R23, RZ, RZ, 0x1 ;  /* 0x00000001ff177424 */ /* 0x000fe400078e00ff */
[----:B------:R-:W-:Y:S02]  /*0630*/  IMAD.MOV.U32 R22, RZ, RZ, RZ ;  /* 0x000000ffff167224 */ /* 0x000fe400078e00ff */
[----:B------:R-:W-:-:S07]  /*0640*/  IMAD.MOV.U32 R21, RZ, RZ, -0x1 ;  /* 0xffffffffff157424 */ /* 0x000fce00078e00ff */
[----:B------:R-:W-:Y:S05]  /*0650*/  WARPSYNC.COLLECTIVE R21, `(.L_x_346) ;  /* 0x0000000015087348 */ /* 0x000fea0003c00000 */
[----:B------:R0:W1:Y:S02]  /*0660*/  SHFL.UP P0, R25, R24, R23, R22 ;  /* 0x0400001718197389 */ /* 0x0000640000000016 */
[----:B01----:R-:W-:Y:S05]  /*0670*/  ENDCOLLECTIVE ;  /* 0x000000000000791b */ /* 0x003fea0003800000 */
.L_x_346:
[----:B------:R-:W-:Y:S02]  /*0680*/  IMAD.MOV.U32 R24, RZ, RZ, R19 ;  /* 0x000000ffff187224 */ /* 0x000fe400078e0013 */
[----:B------:R-:W-:-:S07]  /*0690*/  IMAD.MOV.U32 R27, RZ, RZ, R25 ;  /* 0x000000ffff1b7224 */ /* 0x000fce00078e0019 */
[----:B------:R-:W-:Y:S05]  /*06a0*/  WARPSYNC.COLLECTIVE R21, `(.L_x_347) ;  /* 0x0000000015087348 */ /* 0x000fea0003c00000 */
[----:B------:R0:W1:Y:S02]  /*06b0*/  SHFL.UP P0, R25, R24, R23, R22 ;  /* 0x0400001718197389 */ /* 0x0000640000000016 */
[----:B01----:R-:W-:Y:S05]  /*06c0*/  ENDCOLLECTIVE ;  /* 0x000000000000791b */ /* 0x003fea0003800000 */
.L_x_347:
        /* <DEDUP_REMOVED lines=9> */
.L_x_348:
[----:B------:R-:W-:Y:S02]  /*0760*/  IMAD.MOV.U32 R24, RZ, RZ, R26 ;  /* 0x000000ffff187224 */ /* 0x000fe400078e001a */
[----:B------:R-:W-:-:S07]  /*0770*/  IMAD.MOV.U32 R28, RZ, RZ, R25 ;  /* 0x000000ffff1c7224 */ /* 0x000fce00078e0019 */
[----:B------:R-:W-:Y:S05]  /*0780*/  WARPSYNC.COLLECTIVE R21, `(.L_x_349) ;  /* 0x0000000015087348 */ /* 0x000fea0003c00000 */
[----:B------:R0:W1:Y:S02]  /*0790*/  SHFL.UP P0, R25, R24, R23, R22 ;  /* 0x0400001718197389 */ /* 0x0000640000000016 */
[----:B01----:R-:W-:Y:S05]  /*07a0*/  ENDCOLLECTIVE ;  /* 0x000000000000791b */ /* 0x003fea0003800000 */
.L_x_349:
        /* <DEDUP_REMOVED lines=9> */
.L_x_350:
[----:B------:R-:W-:Y:S02]  /*0840*/  IMAD.MOV.U32 R24, RZ, RZ, R29 ;  /* 0x000000ffff187224 */ /* 0x000fe400078e001d */
[----:B------:R-:W-:-:S07]  /*0850*/  IMAD.MOV.U32 R27, RZ, RZ, R25 ;  /* 0x000000ffff1b7224 */ /* 0x000fce00078e0019 */
[----:B------:R-:W-:Y:S05]  /*0860*/  WARPSYNC.COLLECTIVE R21, `(.L_x_351) ;  /* 0x0000000015087348 */ /* 0x000fea0003c00000 */
[----:B------:R0:W1:Y:S02]  /*0870*/  SHFL.UP P0, R25, R24, R23, R22 ;  /* 0x0400001718197389 */ /* 0x0000640000000016 */
[----:B01----:R-:W-:Y:S05]  /*0880*/  ENDCOLLECTIVE ;  /* 0x000000000000791b */ /* 0x003fea0003800000 */
.L_x_351:
        /* <DEDUP_REMOVED lines=9> */
.L_x_352:
[----:B------:R-:W-:Y:S02]  /*0920*/  IMAD.MOV.U32 R24, RZ, RZ, R29 ;  /* 0x000000ffff187224 */ /* 0x000fe400078e001d */
[----:B------:R-:W-:-:S07]  /*0930*/  IMAD.MOV.U32 R27, RZ, RZ, R25 ;  /* 0x000000ffff1b7224 */ /* 0x000fce00078e0019 */
[----:B------:R-:W-:Y:S05]  /*0940*/  WARPSYNC.COLLECTIVE R21, `(.L_x_353) ;  /* 0x0000000015087348 */ /* 0x000fea0003c00000 */
[----:B------:R0:W1:Y:S02]  /*0950*/  SHFL.UP P0, R25, R24, R23, R22 ;  /* 0x0400001718197389 */ /* 0x0000640000000016 */
[----:B01----:R-:W-:Y:S05]  /*0960*/  ENDCOLLECTIVE ;  /* 0x000000000000791b */ /* 0x003fea0003800000 */
.L_x_353:
        /* <DEDUP_REMOVED lines=9> */
.L_x_354:
[----:B------:R-:W-:Y:S02]  /*0a00*/  IMAD.MOV.U32 R24, RZ, RZ, R26 ;  /* 0x000000ffff187224 */ /* 0x000fe400078e001a */
[----:B------:R-:W-:-:S07]  /*0a10*/  IMAD.MOV.U32 R28, RZ, RZ, R25 ;  /* 0x000000ffff1c7224 */ /* 0x000fce00078e0019 */
[----:B------:R-:W-:Y:S05]  /*0a20*/  WARPSYNC.COLLECTIVE R21, `(.L_x_355) ;  /* 0x0000000015087348 */ /* 0x000fea0003c00000 */
[----:B------:R0:W1:Y:S02]  /*0a30*/  SHFL.UP P0, R25, R24, R23, R22 ;  /* 0x0400001718197389 */ /* 0x0000640000000016 */
[----:B01----:R-:W-:Y:S05]  /*0a40*/  ENDCOLLECTIVE ;  /* 0x000000000000791b */ /* 0x003fea0003800000 */
.L_x_355:
[----:B------:R-:W-:Y:S05]  /*0a50*/  BRA `(.L_x_356) ;  /* 0xfffffff800647947 */ /* 0x000fea000383ffff */
.L_x_357:
        /* <DEDUP_REMOVED lines=10> */
.L_x_651:


//--------------------- .text._ZN3cub18CUB_300001_SM_10006detail10radix_sort30DeviceRadixSortHistogramKernelINS1_5radix10policy_hubIiNS0_8NullTypeEyE10Policy1000ELNS0_9SortOrderE0EiyNS1_21identity_decomposer_tEEEvPT2_PKT1_SB_iiT3_ --------------------------
	.section	.text._ZN3cub18CUB_300001_SM_10006detail10radix_sort30DeviceRadixSortHistogramKernelINS1_5radix10policy_hubIiNS0_8NullTypeEyE10Policy1000ELNS0_9SortOrderE0EiyNS1_21identity_decomposer_tEEEvPT2_PKT1_SB_iiT3_,"ax",@progbits
	.align	128
        .global         _ZN3cub18CUB_300001_SM_10006detail10radix_sort30DeviceRadixSortHistogramKernelINS1_5radix10policy_hubIiNS0_8NullTypeEyE10Policy1000ELNS0_9SortOrderE0EiyNS1_21identity_decomposer_tEEEvPT2_PKT1_SB_iiT3_
        .type           _ZN3cub18CUB_300001_SM_10006detail10radix_sort30DeviceRadixSortHistogramKernelINS1_5radix10policy_hubIiNS0_8NullTypeEyE10Policy1000ELNS0_9SortOrderE0EiyNS1_21identity_decomposer_tEEEvPT2_PKT1_SB_iiT3_,@function
        .size           _ZN3cub18CUB_300001_SM_10006detail10radix_sort30DeviceRadixSortHistogramKernelINS1_5radix10policy_hubIiNS0_8NullTypeEyE10Policy1000ELNS0_9SortOrderE0EiyNS1_21identity_decomposer_tEEEvPT2_PKT1_SB_iiT3_,(.L_x_652 - _ZN3cub18CUB_300001_SM_10006detail10radix_sort30DeviceRadixSortHistogramKernelINS1_5radix10policy_hubIiNS0_8NullTypeEyE10Policy1000ELNS0_9SortOrderE0EiyNS1_21identity_decomposer_tEEEvPT2_PKT1_SB_iiT3_)
        .other          _ZN3cub18CUB_300001_SM_10006detail10radix_sort30DeviceRadixSortHistogramKernelINS1_5radix10policy_hubIiNS0_8NullTypeEyE10Policy1000ELNS0_9SortOrderE0EiyNS1_21identity_decomposer_tEEEvPT2_PKT1_SB_iiT3_,@"STO_CUDA_ENTRY STV_DEFAULT"
_ZN3cub18CUB_300001_SM_10006detail10radix_sort30DeviceRadixSortHistogramKernelINS1_5radix10policy_hubIiNS0_8NullTypeEyE10Policy1000ELNS0_9SortOrderE0EiyNS1_21identity_decomposer_tEEEvPT2_PKT1_SB_iiT3_:
.text._ZN3cub18CUB_300001_SM_10006detail10radix_sort30DeviceRadixSortHistogramKernelINS1_5radix10policy_hubIiNS0_8NullTypeEyE10Policy1000ELNS0_9SortOrderE0EiyNS1_21identity_decomposer_tEEEvPT2_PKT1_SB_iiT3_:
        /* <DEDUP_REMOVED lines=42> */
.L_x_441:
        /* <DEDUP_REMOVED lines=9> */
.L_x_361:
        /* <DEDUP_REMOVED lines=21> */
.L_x_360:
        /* <DEDUP_REMOVED lines=19> */
.L_x_363:
        /* <DEDUP_REMOVED lines=18> */
.L_x_362:
[----:B------:R-:W-:-:S13]  /*06d0*/  ISETP.GT.U32.AND P2, PT, R4, 0x7f, PT ;  /* 0x0000007f0400780c */ /* 0x000fda0003f44070 */
[----:B------:R-:W-:Y:S05]  /*06e0*/  @P2 BRA `(.L_x_359) ;  /* 0x0000000000e02947 */ /* 0x000fea0003800000 */
[----:B--23--:R-:W-:Y:S01]  /*06f0*/  HFMA2 R3, -RZ, RZ, 0, 0 ;  /* 0x00000000ff037431 */ /* 0x00cfe200000001ff */
[----:B------:R-:W-:Y:S06]  /*0700*/  @!P1 BRA `(.L_x_364) ;  /* 0x0000000000589947 */ /* 0x000fec0003800000 */
[----:B------:R-:W-:-:S07]  /*0710*/  IMAD.MOV.U32 R3, RZ, RZ, RZ ;  /* 0x000000ffff037224 */ /* 0x000fce00078e00ff */
.L_x_365:
        /* <DEDUP_REMOVED lines=21> */
.L_x_364:
        /* <DEDUP_REMOVED lines=14> */
.L_x_366:
        /* <DEDUP_REMOVED lines=18> */
.L_x_359:
[----:B------:R-:W-:Y:S05]  /*0a70*/  BSYNC.RECONVERGENT B0 ;  /* 0x0000000000007941 */ /* 0x000fea0003800200 */
.L_x_358:
        /* <DEDUP_REMOVED lines=16> */
.L_x_372:
        /* <DEDUP_REMOVED lines=36> */
.L_x_368:
        /* <DEDUP_REMOVED lines=67> */
.L_x_369:
        /* <DEDUP_REMOVED lines=24> */
.L_x_371:
        /* <DEDUP_REMOVED lines=73> */
.L_x_370:
[----:B------:R-:W-:Y:S05]  /*1800*/  BRA.U !UP0, `(.L_x_372) ;  /* 0xfffffff108dc7547 */ /* 0x000fea000b83ffff */
.L_x_367:
        /* <DEDUP_REMOVED lines=9> */
.L_x_392:
        /* <DEDUP_REMOVED lines=16> */
.L_x_377:
[----:B------:R-:W-:Y:S05]  /*19a0*/  BSYNC.RECONVERGENT B1 ;  /* 0x0000000000017941 */ /* 0x000fea0003800200 */
.L_x_376:
        /* <DEDUP_REMOVED lines=15> */
.L_x_379:
[----:B------:R-:W-:Y:S05]  /*1aa0*/  BSYNC.RECONVERGENT B1 ;  /* 0x0000000000017941 */ /* 0x000fea0003800200 */
.L_x_378:
[----:B------:R-:W-:Y:S04]  /*1ab0*/  BSSY.RECONVERGENT B1, `(.L_x_380) ;  /* 0x0000007000017945 */ /* 0x000fe80003800200 */
[----:B------:R-:W-:Y:S05]  /*1ac0*/  @!P0 BRA `(.L_x_381) ;  /* 0x0000000000148947 */ /* 0x000fea0003800000 */
[----:B01----:R-:W-:Y:S02]  /*1ad0*/  IMAD R17, R5, 0x100, R4 ;  /* 0x0000010005117824 */ /* 0x003fe400078e0204 */
[----:B------:R-:W-:-:S03]  /*1ae0*/  IMAD.MOV.U32 R23, RZ, RZ, RZ ;  /* 0x000000ffff177224 */ /* 0x000fc600078e00ff */
[----:B------:R-:W-:-:S05]  /*1af0*/  IADD3 R17, PT, PT, R17, 0x200, RZ ;  /* 0x0000020011117810 */ /* 0x000fca0007ffe0ff */
[----:B------:R-:W-:-:S05]  /*1b00*/  IMAD.WIDE.U32 R16, R17, 0x8, R2 ;  /* 0x0000000811107825 */ /* 0x000fca00078e0002 */
[----:B------:R2:W-:Y:S02]  /*1b10*/  REDG.E.ADD.64.STRONG.GPU desc[UR20][R16.64], R22 ;  /* 0x000000161000798e */ /* 0x0005e4000c12e514 */
.L_x_381:
[----:B------:R-:W-:Y:S05]  /*1b20*/  BSYNC.RECONVERGENT B1 ;  /* 0x0000000000017941 */ /* 0x000fea0003800200 */
.L_x_380:
[----:B------:R-:W-:Y:S04]  /*1b30*/  BSSY.RECONVERGENT B1, `(.L_x_382) ;  /* 0x0000007000017945 */ /* 0x000fe80003800200 */
[----:B------:R-:W-:Y:S05]  /*1b40*/  @!P1 BRA `(.L_x_383) ;  /* 0x0000000000149947 */ /* 0x000fea0003800000 */
[----:B012---:R-:W-:Y:S02]  /*1b50*/  IMAD R17, R5, 0x100, R4 ;  /* 0x0000010005117824 */ /* 0x007fe400078e0204 */
[----:B------:R-:W-:Y:S02]  /*1b60*/  IMAD.MOV.U32 R15, RZ, RZ, RZ ;  /* 0x000000ffff0f7224 */ /* 0x000fe400078e00ff */
[----:B------:R-:W-:-:S04]  /*1b70*/  VIADD R17, R17, 0x300 ;  /* 0x0000030011117836 */ /* 0x000fc80000000000 */
[----:B------:R-:W-:-:S05]  /*1b80*/  IMAD.WIDE.U32 R16, R17, 0x8, R2 ;  /* 0x0000000811107825 */ /* 0x000fca00078e0002 */
[----:B------:R3:W-:Y:S02]  /*1b90*/  REDG.E.ADD.64.STRONG.GPU desc[UR20][R16.64], R14 ;  /* 0x0000000e1000798e */ /* 0x0007e4000c12e514 */
.L_x_383:
[----:B------:R-:W-:Y:S05]  /*1ba0*/  BSYNC.RECONVERGENT B1 ;  /* 0x0000000000017941 */ /* 0x000fea0003800200 */
.L_x_382:
[----:B------:R-:W-:Y:S04]  /*1bb0*/  BSSY.RECONVERGENT B1, `(.L_x_384) ;  /* 0x0000007000017945 */ /* 0x000fe80003800200 */
[----:B------:R-:W-:Y:S05]  /*1bc0*/  @!P2 BRA `(.L_x_385) ;  /* 0x000000000014a947 */ /* 0x000fea0003800000 */
[----:B---3--:R-:W-:Y:S02]  /*1bd0*/  IMAD R15, R5, 0x100, R4 ;  /* 0x00000100050f7824 */ /* 0x008fe400078e0204 */
[----:B------:R-:W-:Y:S02]  /*1be0*/  HFMA2 R13, -RZ, RZ, 0, 0 ;  /* 0x00000000ff0d7431 */ /* 0x000fe400000001ff */
[----:B------:R-:W-:-:S04]  /*1bf0*/  VIADD R15, R15, 0x400 ;  /* 0x000004000f0f7836 */ /* 0x000fc80000000000 */
[----:B------:R-:W-:-:S05]  /*1c00*/  IMAD.WIDE.U32 R14, R15, 0x8, R2 ;  /* 0x000000080f0e7825 */ /* 0x000fca00078e0002 */
[----:B------:R4:W-:Y:S02]  /*1c10*/  REDG.E.ADD.64.STRONG.GPU desc[UR20][R14.64], R12 ;  /* 0x0000000c0e00798e */ /* 0x0009e4000c12e514 */
.L_x_385:
[----:B------:R-:W-:Y:S05]  /*1c20*/  BSYNC.RECONVERGENT B1 ;  /* 0x0000000000017941 */ /* 0x000fea0003800200 */
.L_x_384:
[----:B------:R-:W-:Y:S04]  /*1c30*/  BSSY.RECONVERGENT B1, `(.L_x_386) ;  /* 0x0000007000017945 */ /* 0x000fe80003800200 */
[----:B------:R-:W-:Y:S05]  /*1c40*/  @!P3 BRA `(.L_x_387) ;  /* 0x000000000014b947 */ /* 0x000fea0003800000 */
[----:B----4-:R-:W-:Y:S02]  /*1c50*/  IMAD R13, R5, 0x100, R4 ;  /* 0x00000100050d7824 */ /* 0x010fe400078e0204 */
[----:B------:R-:W-:Y:S02]  /*1c60*/  IMAD.MOV.U32 R7, RZ, RZ, RZ ;  /* 0x000000ffff077224 */ /* 0x000fe400078e00ff */
[----:B------:R-:W-:-:S04]  /*1c70*/  VIADD R13, R13, 0x500 ;  /* 0x000005000d0d7836 */ /* 0x000fc80000000000 */
[----:B------:R-:W-:-:S05]  /*1c80*/  IMAD.WIDE.U32 R12, R13, 0x8, R2 ;  /* 0x000000080d0c7825 */ /* 0x000fca00078e0002 */
[----:B------:R4:W-:Y:S02]  /*1c90*/  REDG.E.ADD.64.STRONG.GPU desc[UR20][R12.64], R6 ;  /* 0x000000060c00798e */ /* 0x0009e4000c12e514 */
.L_x_387:
[----:B------:R-:W-:Y:S05]  /*1ca0*/  BSYNC.RECONVERGENT B1 ;  /* 0x0000000000017941 */ /* 0x000fea0003800200 */
.L_x_386:
[----:B------:R-:W-:Y:S04]  /*1cb0*/  BSSY.RECONVERGENT B1, `(.L_x_388) ;  /* 0x0000007000017945 */ /* 0x000fe80003800200 */
[----:B------:R-:W-:Y:S05]  /*1cc0*/  @!P4 BRA `(.L_x_389) ;  /* 0x000000000014c947 */ /* 0x000fea0003800000 */
[----:B----4-:R-:W-:Y:S02]  /*1cd0*/  IMAD R7, R5, 0x100, R4 ;  /* 0x0000010005077824 */ /* 0x010fe400078e0204 */
[----:B------:R-:W-:Y:S02]  /*1ce0*/  IMAD.MOV.U32 R9, RZ, RZ, RZ ;  /* 0x000000ffff097224 */ /* 0x000fe400078e00ff */
[----:B------:R-:W-:-:S04]  /*1cf0*/  VIADD R7, R7, 0x600 ;  /* 0x0000060007077836 */ /* 0x000fc80000000000 */
[----:B------:R-:W-:-:S05]  /*1d00*/  IMAD.WIDE.U32 R6, R7, 0x8, R2 ;  /* 0x0000000807067825 */ /* 0x000fca00078e0002 */
[----:B------:R4:W-:Y:S02]  /*1d10*/  REDG.E.ADD.64.STRONG.GPU desc[UR20][R6.64], R8 ;  /* 0x000000080600798e */ /* 0x0009e4000c12e514 */
.L_x_389:
[----:B------:R-:W-:Y:S05]  /*1d20*/  BSYNC.RECONVERGENT B1 ;  /* 0x0000000000017941 */ /* 0x000fea0003800200 */
.L_x_388:
[----:B------:R-:W-:Y:S04]  /*1d30*/  BSSY.RECONVERGENT B1, `(.L_x_390) ;  /* 0x0000007000017945 */ /* 0x000fe80003800200 */
[----:B------:R-:W-:Y:S05]  /*1d40*/  @!P5 BRA `(.L_x_391) ;  /* 0x000000000014d947 */ /* 0x000fea0003800000 */
[----:B----4-:R-:W-:Y:S01]  /*1d50*/  LEA R7, R5, R4, 0x8 ;  /* 0x0000000405077211 */ /* 0x010fe200078e40ff */
[----:B------:R-:W-:-:S04]  /*1d60*/  IMAD.MOV.U32 R11, RZ, RZ, RZ ;  /* 0x000000ffff0b7224 */ /* 0x000fc800078e00ff */
[----:B------:R-:W-:-:S04]  /*1d70*/  VIADD R7, R7, 0x700 ;  /* 0x0000070007077836 */ /* 0x000fc80000000000 */
[----:B------:R-:W-:-:S05]  /*1d80*/  IMAD.WIDE.U32 R6, R7, 0x8, R2 ;  /* 0x0000000807067825 */ /* 0x000fca00078e0002 */
[----:B------:R4:W-:Y:S02]  /*1d90*/  REDG.E.ADD.64.STRONG.GPU desc[UR20][R6.64], R10 ;  /* 0x0000000a0600798e */ /* 0x0009e4000c12e514 */
.L_x_391:
[----:B------:R-:W-:Y:S05]  /*1da0*/  BSYNC.RECONVERGENT B1 ;  /* 0x0000000000017941 */ /* 0x000fea0003800200 */
.L_x_390:
[----:B------:R-:W-:-:S05]  /*1db0*/  VIADD R5, R5, 0x8 ;  /* 0x0000000805057836 */ /* 0x000fca0000000000 */
[----:B------:R-:W-:-:S13]  /*1dc0*/  ISETP.NE.AND P0, PT, R5, UR27, PT ;  /* 0x0000001b05007c0c */ /* 0x000fda000bf05270 */
[----:B------:R-:W-:Y:S05]  /*1dd0*/  @P0 BRA `(.L_x_392) ;  /* 0xfffffff800b00947 */ /* 0x000fea000383ffff */
[----:B------:R-:W-:-:S07]  /*1de0*/  IMAD.U32 R3, RZ, RZ, UR27 ;  /* 0x0000001bff037e24 */ /* 0x000fce000f8e00ff */
.L_x_375:
        /* <DEDUP_REMOVED lines=24> */
.L_x_396:
[----:B------:R-:W-:Y:S05]  /*1f70*/  BSYNC.RECONVERGENT B1 ;  /* 0x0000000000017941 */ /* 0x000fea0003800200 */
.L_x_395:
        /* <DEDUP_REMOVED lines=9> */
.L_x_398:
[----:B------:R-:W-:Y:S05]  /*2010*/  BSYNC.RECONVERGENT B1 ;  /* 0x0000000000017941 */ /* 0x000fea0003800200 */
.L_x_397:
        /* <DEDUP_REMOVED lines=8> */
.L_x_400:
[----:B------:R-:W-:Y:S05]  /*20a0*/  BSYNC.RECONVERGENT B1 ;  /* 0x0000000000017941 */ /* 0x000fea0003800200 */
.L_x_399:
        /* <DEDUP_REMOVED lines=9> */
.L_x_402:
[----:B------:R-:W-:Y:S05]  /*2140*/  BSYNC.RECONVERGENT B1 ;  /* 0x0000000000017941 */ /* 0x000fea0003800200 */
.L_x_401:
[----:B------:R-:W-:-:S07]  /*2150*/  VIADD R3, R3, 0x4 ;  /* 0x0000000403037836 */ /* 0x000fce0000000000 */
.L_x_394:
        /* <DEDUP_REMOVED lines=18> */
.L_x_406:
[----:B------:R-:W-:Y:S05]  /*2280*/  BSYNC.RECONVERGENT B2 ;  /* 0x0000000000027941 */ /* 0x000fea0003800200 */
.L_x_405:
        /* <DEDUP_REMOVED lines=9> */
.L_x_408:
[----:B------:R-:W-:Y:S05]  /*2320*/  BSYNC.RECONVERGENT B2 ;  /* 0x0000000000027941 */ /* 0x000fea0003800200 */
.L_x_407:
[----:B------:R-:W-:-:S07]  /*2330*/  VIADD R3, R3, 0x2 ;  /* 0x0000000203037836 */ /* 0x000fce0000000000 */
.L_x_404:
        /* <DEDUP_REMOVED lines=12> */
.L_x_403:
[----:B------:R-:W-:Y:S05]  /*2400*/  BSYNC.RECONVERGENT B1 ;  /* 0x0000000000017941 */ /* 0x000fea0003800200 */
.L_x_393:
[----:B------:R-:W-:-:S13]  /*2410*/  ISETP.GT.U32.AND P0, PT, R4, 0x7f, PT ;  /* 0x0000007f0400780c */ /* 0x000fda0003f04070 */
[----:B------:R-:W-:Y:S05]  /*2420*/  @P0 BRA `(.L_x_374) ;  /* 0x0000000800900947 */ /* 0x000fea0003800000 */
[----:B------:R-:W-:Y:S01]  /*2430*/  UISETP.GE.U32.AND UP0, UPT, UR22, 0x7, UPT ;  /* 0x000000071600788c */ /* 0x000fe2000bf06070 */
[----:B0-----:R-:W-:-:S08]  /*2440*/  IMAD.MOV.U32 R3, RZ, RZ, RZ ;  /* 0x000000ffff037224 */ /* 0x001fd000078e00ff */
[----:B------:R-:W-:Y:S05]  /*2450*/  BRA.U !UP0, `(.L_x_409) ;  /* 0x0000000508147547 */ /* 0x000fea000b800000 */
[----:B------:R-:W0:Y:S01]  /*2460*/  LDC.64 R2, c[0x0][0x380] ;  /* 0x0000e000ff027b82 */ /* 0x000e220000000a00 */
[----:B------:R-:W-:-:S07]  /*2470*/  IMAD.MOV.U32 R9, RZ, RZ, RZ ;  /* 0x000000ffff097224 */ /* 0x000fce00078e00ff */
.L_x_426:
        /* <DEDUP_REMOVED lines=18> */
.L_x_411:
[----:B------:R-:W-:Y:S05]  /*25a0*/  BSYNC.RECONVERGENT B1 ;  /* 0x0000000000017941 */ /* 0x000fea0003800200 */
.L_x_410:
[----:B------:R-:W-:Y:S04]  /*25b0*/  BSSY.RECONVERGENT B1, `(.L_x_412) ;  /* 0x0000005000017945 */ /* 0x000fe80003800200 */
[----:B------:R-:W-:Y:S05]  /*25c0*/  @!P1 BRA `(.L_x_413) ;  /* 0x00000000000c9947 */ /* 0x000fea0003800000 */
[----:B0-----:R-:W-:Y:S02]  /*25d0*/  IMAD.MOV.U32 R14, RZ, RZ, R13 ;  /* 0x000000ffff0e7224 */ /* 0x001fe400078e000d */
[----:B------:R-:W-:-:S05]  /*25e0*/  IMAD.MOV.U32 R15, RZ, RZ, RZ ;  /* 0x000000ffff0f7224 */ /* 0x000fca00078e00ff */
[----:B------:R1:W-:Y:S02]  /*25f0*/  REDG.E.ADD.64.STRONG.GPU desc[UR20][R6.64+0xc00], R14 ;  /* 0x000c000e0600798e */ /* 0x0003e4000c12e514 */
.L_x_413:
[----:B------:R-:W-:Y:S05]  /*2600*/  BSYNC.RECONVERGENT B1 ;  /* 0x0000000000017941 */ /* 0x000fea0003800200 */
.L_x_412:
        /* <DEDUP_REMOVED lines=12> */
.L_x_415:
[----:B------:R-:W-:Y:S05]  /*26d0*/  BSYNC.RECONVERGENT B1 ;  /* 0x0000000000017941 */ /* 0x000fea0003800200 */
.L_x_414:
[----:B------:R-:W-:Y:S04]  /*26e0*/  BSSY.RECONVERGENT B1, `(.L_x_416) ;  /* 0x0000005000017945 */ /* 0x000fe80003800200 */
[----:B------:R-:W-:Y:S05]  /*26f0*/  @!P1 BRA `(.L_x_417) ;  /* 0x00000000000c9947 */ /* 0x000fea0003800000 */
[----:B012---:R-:W-:Y:S02]  /*2700*/  IMAD.MOV.U32 R14, RZ, RZ, R18 ;  /* 0x000000ffff0e7224 */ /* 0x007fe400078e0012 */
[----:B------:R-:W-:-:S05]  /*2710*/  IMAD.MOV.U32 R15, RZ, RZ, RZ ;  /* 0x000000ffff0f7224 */ /* 0x000fca00078e00ff */
[----:B------:R3:W-:Y:S02]  /*2720*/  REDG.E.ADD.64.STRONG.GPU desc[UR20][R6.64+0x1c00], R14 ;  /* 0x001c000e0600798e */ /* 0x0007e4000c12e514 */
.L_x_417:
[----:B------:R-:W-:Y:S05]  /*2730*/  BSYNC.RECONVERGENT B1 ;  /* 0x0000000000017941 */ /* 0x000fea0003800200 */
.L_x_416:
[----:B------:R-:W-:Y:S04]  /*2740*/  BSSY.RECONVERGENT B1, `(.L_x_418) ;  /* 0x0000005000017945 */ /* 0x000fe80003800200 */
[----:B------:R-:W-:Y:S05]  /*2750*/  @!P2 BRA `(.L_x_419) ;  /* 0x00000000000ca947 */ /* 0x000fea0003800000 */
[----:B0123--:R-:W-:Y:S01]  /*2760*/  MOV R14, R19 ;  /* 0x00000013000e7202 */ /* 0x00ffe20000000f00 */
[----:B------:R-:W-:-:S05]  /*2770*/  IMAD.MOV.U32 R15, RZ, RZ, RZ ;  /* 0x000000ffff0f7224 */ /* 0x000fca00078e00ff */
[----:B------:R4:W-:Y:S02]  /*2780*/  REDG.E.ADD.64.STRONG.GPU desc[UR20][R6.64+0x2400], R14 ;  /* 0x0024000e0600798e */ /* 0x0009e4000c12e514 */
.L_x_419:
[----:B------:R-:W-:Y:S05]  /*2790*/  BSYNC.RECONVERGENT B1 ;  /* 0x0000000000017941 */ /* 0x000fea0003800200 */
.L_x_418:
[----:B------:R-:W-:Y:S04]  /*27a0*/  BSSY.RECONVERGENT B1, `(.L_x_420) ;  /* 0x0000004000017945 */ /* 0x000fe80003800200 */
[----:B------:R-:W-:Y:S05]  /*27b0*/  @!P3 BRA `(.L_x_421) ;  /* 0x000000000008b947 */ /* 0x000fea0003800000 */
[----:B------:R-:W-:-:S05]  /*27c0*/  IMAD.MOV.U32 R17, RZ, RZ, RZ ;  /* 0x000000ffff117224 */ /* 0x000fca00078e00ff */
[----:B------:R0:W-:Y:S02]  /*27d0*/  REDG.E.ADD.64.STRONG.GPU desc[UR20][R6.64+0x2c00], R16 ;  /* 0x002c00100600798e */ /* 0x0001e4000c12e514 */
.L_x_421:
[----:B------:R-:W-:Y:S05]  /*27e0*/  BSYNC.RECONVERGENT B1 ;  /* 0x0000000000017941 */ /* 0x000fea0003800200 */
.L_x_420:
[----:B------:R-:W-:Y:S04]  /*27f0*/  BSSY.RECONVERGENT B1, `(.L_x_422) ;  /* 0x0000004000017945 */ /* 0x000fe80003800200 */
[----:B------:R-:W-:Y:S05]  /*2800*/  @!P4 BRA `(.L_x_423) ;  /* 0x000000000008c947 */ /* 0x000fea0003800000 */
[----:B------:R-:W-:-:S05]  /*2810*/  IMAD.MOV.U32 R13, RZ, RZ, RZ ;  /* 0x000000ffff0d7224 */ /* 0x000fca00078e00ff */
[----:B------:R0:W-:Y:S02]  /*2820*/  REDG.E.ADD.64.STRONG.GPU desc[UR20][R6.64+0x3400], R12 ;  /* 0x0034000c0600798e */ /* 0x0001e4000c12e514 */
.L_x_423:
[----:B------:R-:W-:Y:S05]  /*2830*/  BSYNC.RECONVERGENT B1 ;  /* 0x0000000000017941 */ /* 0x000fea0003800200 */
.L_x_422:
[----:B------:R-:W-:Y:S04]  /*2840*/  BSSY.RECONVERGENT B1, `(.L_x_424) ;  /* 0x0000004000017945 */ /* 0x000fe80003800200 */
[----:B------:R-:W-:Y:S05]  /*2850*/  @!P5 BRA `(.L_x_425) ;  /* 0x000000000008d947 */ /* 0x000fea0003800000 */
[----:B------:R-:W-:-:S05]  /*2860*/  IMAD.MOV.U32 R11, RZ, RZ, RZ ;  /* 0x000000ffff0b7224 */ /* 0x000fca00078e00ff */
[----:B------:R0:W-:Y:S02]  /*2870*/  REDG.E.ADD.64.STRONG.GPU desc[UR20][R6.64+0x3c00], R10 ;  /* 0x003c000a0600798e */ /* 0x0001e4000c12e514 */
.L_x_425:
[----:B------:R-:W-:Y:S05]  /*2880*/  BSYNC.RECONVERGENT B1 ;  /* 0x0000000000017941 */ /* 0x000fea0003800200 */
.L_x_424:
[----:B------:R-:W-:Y:S05]  /*2890*/  @P0 BRA `(.L_x_426) ;  /* 0xfffffff800f80947 */ /* 0x000fea000383ffff */
[----:B------:R-:W-:-:S07]  /*28a0*/  IMAD.U32 R3, RZ, RZ, UR27 ;  /* 0x0000001bff037e24 */ /* 0x000fce000f8e00ff */
.L_x_409:
        /* <DEDUP_REMOVED lines=20> */
.L_x_429:
[----:B------:R-:W-:Y:S05]  /*29f0*/  BSYNC.RECONVERGENT B1 ;  /* 0x0000000000017941 */ /* 0x000fea0003800200 */
.L_x_428:
        /* <DEDUP_REMOVED lines=9> */
.L_x_431:
[----:B------:R-:W-:Y:S05]  /*2a90*/  BSYNC.RECONVERGENT B1 ;  /* 0x0000000000017941 */ /* 0x000fea0003800200 */
.L_x_430:
        /* <DEDUP_REMOVED lines=8> */
.L_x_433:
[----:B------:R-:W-:Y:S05]  /*2b20*/  BSYNC.RECONVERGENT B1 ;  /* 0x0000000000017941 */ /* 0x000fea0003800200 */
.L_x_432:
        /* <DEDUP_REMOVED lines=9> */
.L_x_435:
[----:B------:R-:W-:Y:S05]  /*2bc0*/  BSYNC.RECONVERGENT B1 ;  /* 0x0000000000017941 */ /* 0x000fea0003800200 */
.L_x_434:
[----:B------:R-:W-:-:S07]  /*2bd0*/  VIADD R3, R3, 0x4 ;  /* 0x0000000403037836 */ /* 0x000fce0000000000 */
.L_x_427:
        /* <DEDUP_REMOVED lines=17> */
.L_x_438:
[----:B------:R-:W-:Y:S05]  /*2cf0*/  BSYNC.RECONVERGENT B1 ;  /* 0x0000000000017941 */ /* 0x000fea0003800200 */
.L_x_437:
        /* <DEDUP_REMOVED lines=9> */
.L_x_440:
[----:B------:R-:W-:Y:S05]  /*2d90*/  BSYNC.RECONVERGENT B1 ;  /* 0x0000000000017941 */ /* 0x000fea0003800200 */
.L_x_439:
[----:B------:R-:W-:-:S07]  /*2da0*/  VIADD R3, R3, 0x2 ;  /* 0x0000000203037836 */ /* 0x000fce0000000000 */
.L_x_436:
        /* <DEDUP_REMOVED lines=12> */
.L_x_374:
[----:B------:R-:W-:Y:S05]  /*2e70*/  BSYNC.RECONVERGENT B0 ;  /* 0x0000000000007941 */ /* 0x000fea0003800200 */
.L_x_373:
[----:B------:R-:W-:Y:S01]  /*2e80*/  BAR.SYNC.DEFER_BLOCKING 0x0 ;  /* 0x0000000000007b1d */ /* 0x000fe20000010000 */
[----:B------:R-:W-:-:S04]  /*2e90*/  UIADD3 UR6, UP0, UPT, UR6, 0x1, URZ ;  /* 0x0000000106067890 */ /* 0x000fc8000ff1e0ff */
[----:B------:R-:W-:Y:S02]  /*2ea0*/  UIADD3.X UR7, UPT, UPT, URZ, UR7, URZ, UP0, !UPT ;  /* 0x00000007ff077290 */ /* 0x000fe400087fe4ff */
[----:B------:R-:W-:-:S04]  /*2eb0*/  UISETP.NE.U32.AND UP0, UPT, UR6, UR11, UPT ;  /* 0x0000000b0600728c */ /* 0x000fc8000bf05070 */
[----:B------:R-:W-:-:S09]  /*2ec0*/  UISETP.NE.AND.EX UP0, UPT, UR7, UR12, UPT, UP0 ;  /* 0x0000000c0700728c */ /* 0x000fd2000bf05300 */
[----:B------:R-:W-:Y:S05]  /*2ed0*/  BRA.U UP0, `(.L_x_441) ;  /* 0xffffffd100f07547 */ /* 0x000fea000b83ffff */
[----:B------:R-:W-:Y:S05]  /*2ee0*/  EXIT ;  /* 0x000000000000794d */ /* 0x000fea0003800000 */
.L_x_442:
        /* <DEDUP_REMOVED lines=9> */
.L_x_652:


//--------------------- .text._ZN3cub18CUB_300001_SM_10006detail10radix_sort31DeviceRadixSortSingleTileKernelINS1_5radix10policy_hubIiNS0_8NullTypeEyE10Policy1000ELNS0_9SortOrderE0EiS6_yNS1_21identity_decomposer_tEEEvPKT1_PSB_PKT2_PSF_T3_iiT4_ --------------------------
	.section	.text._ZN3cub18CUB_300001_SM_10006detail10radix_sort31DeviceRadixSortSingleTileKernelINS1_5radix10policy_hubIiNS0_8NullTypeEyE10Policy1000ELNS0_9SortOrderE0EiS6_yNS1_21identity_decomposer_tEEEvPKT1_PSB_PKT2_PSF_T3_iiT4_,"ax",@progbits
	.align	128
        .global         _ZN3cub18CUB_300001_SM_10006detail10radix_sort31DeviceRadixSortSingleTileKernelINS1_5radix10policy_hubIiNS0_8NullTypeEyE10Policy1000ELNS0_9SortOrderE0EiS6_yNS1_21identity_decomposer_tEEEvPKT1_PSB_PKT2_PSF_T3_iiT4_
        .type           _ZN3cub18CUB_300001_SM_10006detail10radix_sort31DeviceRadixSortSingleTileKernelINS1_5radix10policy_hubIiNS0_8NullTypeEyE10Policy1000ELNS0_9SortOrderE0EiS6_yNS1_21identity_decomposer_tEEEvPKT1_PSB_PKT2_PSF_T3_iiT4_,@function
        .size           _ZN3cub18CUB_300001_SM_10006detail10radix_sort31DeviceRadixSortSingleTileKernelINS1_5radix10policy_hubIiNS0_8NullTypeEyE10Policy1000ELNS0_9SortOrderE0EiS6_yNS1_21identity_decomposer_tEEEvPKT1_PSB_PKT2_PSF_T3_iiT4_,(.L_x_653 - _ZN3cub18CUB_300001_SM_10006detail10radix_sort31DeviceRadixSortSingleTileKernelINS1_5radix10policy_hubIiNS0_8NullTypeEyE10Policy1000ELNS0_9SortOrderE0EiS6_yNS1_21identity_decomposer_tEEEvPKT1_PSB_PKT2_PSF_T3_iiT4_)
        .other          _ZN3cub18CUB_300001_SM_10006detail10radix_sort31DeviceRadixSortSingleTileKernelINS1_5radix10policy_hubIiNS0_8NullTypeEyE10Policy1000ELNS0_9SortOrderE0EiS6_yNS1_21identity_decomposer_tEEEvPKT1_PSB_PKT2_PSF_T3_iiT4_,@"STO_CUDA_ENTRY STV_DEFAULT"
_ZN3cub18CUB_300001_SM_10006detail10radix_sort31DeviceRadixSortSingleTileKernelINS1_5radix10policy_hubIiNS0_8NullTypeEyE10Policy1000ELNS0_9SortOrderE0EiS6_yNS1_21identity_decomposer_tEEEvPKT1_PSB_PKT2_PSF_T3_iiT4_:
.text._ZN3cub18CUB_300001_SM_10006detail10radix_sort31DeviceRadixSortSingleTileKernelINS1_5radix10policy_hubIiNS0_8NullTypeEyE10Policy1000ELNS0_9SortOrderE0EiS6_yNS1_21identity_decomposer_tEEEvPKT1_PSB_PKT2_PSF_T3_iiT4_:
[----:B------:R-:W-:Y:S01]  /*0000*/  LDC R1, c[0x0][0x37c] ;  /* 0x0000df00ff017b82 */ /* 0x000fe20000000800 */
[----:B------:R-:W0:Y:S01]  /*0010*/  S2R R0, SR_TID.X ;  /* 0x0000000000007919 */ /* 0x000e220000002100 */
[----:B------:R-:W1:Y:S06]  /*0020*/  LDCU UR4, c[0x0][0x3a0] ;  /* 0x00007400ff0477ac */ /* 0x000e6c0008000800 */
[----:B------:R-:W2:Y:S01]  /*0030*/  LDC.64 R4, c[0x0][0x380] ;  /* 0x0000e000ff047b82 */ /* 0x000ea20000000a00 */
[----:B------:R-:W3:Y:S01]  /*0040*/  LDCU.64 UR8, c[0x0][0x358] ;  /* 0x00006b00ff0877ac */ /* 0x000ee20008000a00 */
[----:B------:R-:W-:-:S02]  /*0050*/  IMAD.MOV.U32 R13, RZ, RZ, -0x1 ;  /* 0xffffffffff0d7424 */ /* 0x000fc400078e00ff */
[----:B------:R-:W-:Y:S02]  /*0060*/  IMAD.MOV.U32 R14, RZ, RZ, -0x1 ;  /* 0xffffffffff0e7424 */ /* 0x000fe400078e00ff */
[----:B------:R-:W-:Y:S02]  /*0070*/  IMAD.MOV.U32 R20, RZ, RZ, -0x1 ;  /* 0xffffffffff147424 */ /* 0x000fe400078e00ff */
[----:B------:R-:W-:Y:S01]  /*0080*/  IMAD.MOV.U32 R21, RZ, RZ, -0x1 ;  /* 0xffffffffff157424 */ /* 0x000fe200078e00ff */
[----:B------:R-:W4:Y:S01]  /*0090*/  S2UR UR6, SR_CgaCtaId ;  /* 0x00000000000679c3 */ /* 0x000f220000008800 */
[----:B------:R-:W2:Y:S01]  /*00a0*/  S2R R23, SR_LANEID ;  /* 0x0000000000177919 */ /* 0x000ea20000000000 */
[----:B------:R-:W-:Y:S01]  /*00b0*/  IMAD.MOV.U32 R25, RZ, RZ, -0x1 ;  /* 0xffffffffff197424 */ /* 0x000fe200078e00ff */
[----:B------:R-:W1:Y:S01]  /*00c0*/  LDCU UR10, c[0x0][0x3ac] ;  /* 0x00007580ff0a77ac */ /* 0x000e620008000800 */
[----:B0-----:R-:W-:-:S04]  /*00d0*/  IMAD R7, R0, 0x13, RZ ;  /* 0x0000001300077824 */ /* 0x001fc800078e02ff */
[C---:B------:R-:W-:Y:S01]  /*00e0*/  VIADD R2, R7.reuse, 0x1 ;  /* 0x0000000107027836 */ /* 0x040fe20000000000 */
[C---:B-1----:R-:W-:Y:S01]  /*00f0*/  ISETP.GE.AND P1, PT, R7.reuse, UR4, PT ;  /* 0x0000000407007c0c */ /* 0x042fe2000bf26270 */
[----:B--2---:R-:W-:-:S03]  /*0100*/  IMAD.WIDE.U32 R4, R7, 0x4, R4 ;  /* 0x0000000407047825 */ /* 0x004fc600078e0004 */
[----:B------:R-:W-:Y:S01]  /*0110*/  ISETP.GE.AND P2, PT, R2, UR4, PT ;  /* 0x0000000402007c0c */ /* 0x000fe2000bf46270 */
[C---:B------:R-:W-:Y:S02]  /*0120*/  VIADD R2, R7.reuse, 0x2 ;  /* 0x0000000207027836 */ /* 0x040fe40000000000 */
[----:B------:R-:W-:-:S03]  /*0130*/  VIADD R3, R7, 0x3 ;  /* 0x0000000307037836 */ /* 0x000fc60000000000 */
[----:B------:R-:W-:Y:S01]  /*0140*/  ISETP.GE.AND P3, PT, R2, UR4, PT ;  /* 0x0000000402007c0c */ /* 0x000fe2000bf66270 */
[----:B------:R-:W-:Y:S01]  /*0150*/  VIADD R2, R7, 0x4 ;  /* 0x0000000407027836 */ /* 0x000fe20000000000 */
[----:B------:R-:W-:Y:S01]  /*0160*/  ISETP.GE.AND P4, PT, R3, UR4, PT ;  /* 0x0000000403007c0c */ /* 0x000fe2000bf86270 */
[----:B---3--:R-:W2:Y:S03]  /*0170*/  @!P1 LDG.E R12, desc[UR8][R4.64] ;  /* 0x00000008040c9981 */ /* 0x008ea6000c1e1900 */
[----:B------:R-:W-:Y:S01]  /*0180*/  ISETP.GE.AND P5, PT, R2, UR4, PT ;  /* 0x0000000402007c0c */ /* 0x000fe2000bfa6270 */
[----:B------:R-:W3:Y:S06]  /*0190*/  @!P2 LDG.E R6, desc[UR8][R4.64+0x4] ;  /* 0x000004080406a981 */ /* 0x000eec000c1e1900 */
[----:B------:R-:W5:Y:S04]  /*01a0*/  @!P3 LDG.E R8, desc[UR8][R4.64+0x8] ;  /* 0x000008080408b981 */ /* 0x000f68000c1e1900 */
[----:B------:R-:W4:Y:S04]  /*01b0*/  @!P4 LDG.E R9, desc[UR8][R4.64+0xc] ;  /* 0x00000c080409c981 */ /* 0x000f28000c1e1900 */
[----:B------:R-:W4:Y:S01]  /*01c0*/  @!P5 LDG.E R10, desc[UR8][R4.64+0x10] ;  /* 0x00001008040ad981 */ /* 0x000f22000c1e1900 */
[----:B------:R-:W-:-:S02]  /*01d0*/  VIADD R2, R7, 0x5 ;  /* 0x0000000507027836 */ /* 0x000fc40000000000 */
[C---:B------:R-:W-:Y:S02]  /*01e0*/  VIADD R11, R7.reuse, 0x7 ;  /* 0x00000007070b7836 */ /* 0x040fe40000000000 */
[----:B------:R-:W-:Y:S01]  /*01f0*/  VIADD R3, R7, 0x6 ;  /* 0x0000000607037836 */ /* 0x000fe20000000000 */
[----:B------:R-:W-:Y:S01]  /*0200*/  ISETP.GE.AND P6, PT, R2, UR4, PT ;  /* 0x0000000402007c0c */ /* 0x000fe2000bfc6270 */
[----:B------:R-:W-:-:S03]  /*0210*/  IMAD.MOV.U32 R2, RZ, RZ, -0x1 ;  /* 0xffffffffff027424 */ /* 0x000fc600078e00ff */
[----:B------:R-:W-:Y:S01]  /*0220*/  ISETP.GE.AND P0, PT, R3, UR4, PT ;  /* 0x0000000403007c0c */ /* 0x000fe2000bf06270 */
[----:B------:R-:W-:Y:S02]  /*0230*/  IMAD.MOV.U32 R3, RZ, RZ, -0x1 ;  /* 0xffffffffff037424 */ /* 0x000fe400078e00ff */
[----:B------:R-:W-:-:S06]  /*0240*/  VIADD R15, R7, 0xb ;  /* 0x0000000b070f7836 */ /* 0x000fcc0000000000 */
[----:B------:R-:W4:Y:S01]  /*0250*/  @!P6 LDG.E R17, desc[UR8][R4.64+0x14] ;  /* 0x000014080411e981 */ /* 0x000f22000c1e1900 */
[----:B--2---:R-:W-:Y:S01]  /*0260*/  @!P1 LOP3.LUT R2, R12, 0x80000000, RZ, 0x3c, !PT ;  /* 0x800000000c029812 */ /* 0x004fe200078e3cff */
[----:B------:R-:W-:Y:S01]  /*0270*/  IMAD.MOV.U32 R12, RZ, RZ, -0x1 ;  /* 0xffffffffff0c7424 */ /* 0x000fe200078e00ff */
[----:B------:R-:W-:Y:S01]  /*0280*/  ISETP.GE.AND P1, PT, R11, UR4, PT ;  /* 0x000000040b007c0c */ /* 0x000fe2000bf26270 */
[C---:B------:R-:W-:Y:S01]  /*0290*/  VIADD R11, R7.reuse, 0x8 ;  /* 0x00000008070b7836 */ /* 0x040fe20000000000 */
[----:B---3--:R-:W-:Y:S01]  /*02a0*/  @!P2 LOP3.LUT R3, R6, 0x80000000, RZ, 0x3c, !PT ;  /* 0x800000000603a812 */ /* 0x008fe200078e3cff */
[----:B------:R-:W-:-:S03]  /*02b0*/  VIADD R6, R7, 0x9 ;  /* 0x0000000907067836 */ /* 0x000fc60000000000 */
[----:B------:R-:W-:Y:S01]  /*02c0*/  ISETP.GE.AND P2, PT, R11, UR4, PT ;  /* 0x000000040b007c0c */ /* 0x000fe2000bf46270 */
[----:B------:R-:W-:Y:S01]  /*02d0*/  VIADD R11, R7, 0xa ;  /* 0x0000000a070b7836 */ /* 0x000fe20000000000 */
[----:B-----5:R-:W-:Y:S02]  /*02e0*/  @!P3 LOP3.LUT R12, R8, 0x80000000, RZ, 0x3c, !PT ;  /* 0x80000000080cb812 */ /* 0x020fe400078e3cff */
[----:B------:R-:W-:Y:S02]  /*02f0*/  ISETP.GE.AND P3, PT, R6, UR4, PT ;  /* 0x0000000406007c0c */ /* 0x000fe4000bf66270 */
[----:B----4-:R-:W-:Y:S01]  /*0300*/  @!P4 LOP3.LUT R13, R9, 0x80000000, RZ, 0x3c, !PT ;  /* 0x80000000090dc812 */ /* 0x010fe200078e3cff */
[----:B------:R-:W2:Y:S01]  /*0310*/  @!P0 LDG.E R6, desc[UR8][R4.64+0x18] ;  /* 0x0000180804068981 */ /* 0x000ea2000c1e1900 */
[----:B------:R-:W-:Y:S02]  /*0320*/  ISETP.GE.AND P4, PT, R11, UR4, PT ;  /* 0x000000040b007c0c */ /* 0x000fe4000bf86270 */
[----:B------:R-:W-:Y:S01]  /*0330*/  @!P5 LOP3.LUT R14, R10, 0x80000000, RZ, 0x3c, !PT ;  /* 0x800000000a0ed812 */ /* 0x000fe200078e3cff */
[----:B------:R-:W3:Y:S01]  /*0340*/  @!P1 LDG.E R8, desc[UR8][R4.64+0x1c] ;  /* 0x00001c0804089981 */ /* 0x000ee2000c1e1900 */
[----:B------:R-:W-:-:S03]  /*0350*/  ISETP.GE.AND P5, PT, R15, UR4, PT ;  /* 0x000000040f007c0c */ /* 0x000fc6000bfa6270 */
[----:B------:R-:W4:Y:S04]  /*0360*/  @!P2 LDG.E R9, desc[UR8][R4.64+0x20] ;  /* 0x000020080409a981 */ /* 0x000f28000c1e1900 */
[----:B------:R-:W5:Y:S04]  /*0370*/  @!P3 LDG.E R10, desc[UR8][R4.64+0x24] ;  /* 0x00002408040ab981 */ /* 0x000f68000c1e1900 */
[----:B------:R-:W5:Y:S04]  /*0380*/  @!P4 LDG.E R11, desc[UR8][R4.64+0x28] ;  /* 0x00002808040bc981 */ /* 0x000f68000c1e1900 */
[----:B------:R-:W5:Y:S01]  /*0390*/  @!P5 LDG.E R22, desc[UR8][R4.64+0x2c] ;  /* 0x00002c080416d981 */ /* 0x000f62000c1e1900 */
[----:B------:R-:W-:-:S02]  /*03a0*/  VIADD R16, R7, 0xc ;  /* 0x0000000c07107836 */ /* 0x000fc40000000000 */
[----:B------:R-:W-:Y:S01]  /*03b0*/  IMAD.MOV.U32 R15, RZ, RZ, -0x1 ;  /* 0xffffffffff0f7424 */ /* 0x000fe200078e00ff */
[----:B------:R-:W-:Y:S01]  /*03c0*/  @!P6 LOP3.LUT R15, R17, 0x80000000, RZ, 0x3c, !PT ;  /* 0x80000000110fe812 */ /* 0x000fe200078e3cff */
[C---:B------:R-:W-:Y:S01]  /*03d0*/  VIADD R18, R7.reuse, 0xd ;  /* 0x0000000d07127836 */ /* 0x040fe20000000000 */
[----:B------:R-:W-:Y:S01]  /*03e0*/  ISETP.GE.AND P6, PT, R16, UR4, PT ;  /* 0x0000000410007c0c */ /* 0x000fe2000bfc6270 */
[----:B------:R-:W-:Y:S02]  /*03f0*/  IMAD.MOV.U32 R16, RZ, RZ, -0x1 ;  /* 0xffffffffff107424 */ /* 0x000fe400078e00ff */
[----:B------:R-:W-:Y:S02]  /*0400*/  IMAD.MOV.U32 R17, RZ, RZ, -0x1 ;  /* 0xffffffffff117424 */ /* 0x000fe400078e00ff */
[----:B------:R-:W-:-:S08]  /*0410*/  VIADD R19, R7, 0xe ;  /* 0x0000000e07137836 */ /* 0x000fd00000000000 */
[----:B------:R-:W5:Y:S01]  /*0420*/  @!P6 LDG.E R24, desc[UR8][R4.64+0x30] ;  /* 0x000030080418e981 */ /* 0x000f62000c1e1900 */
[----:B--2---:R-:W-:Y:S01]  /*0430*/  @!P0 LOP3.LUT R16, R6, 0x80000000, RZ, 0x3c, !PT ;  /* 0x8000000006108812 */ /* 0x004fe200078e3cff */
[C---:B------:R-:W-:Y:S01]  /*0440*/  VIADD R6, R7.reuse, 0xf ;  /* 0x0000000f07067836 */ /* 0x040fe20000000000 */
[----:B------:R-:W-:Y:S01]  /*0450*/  ISETP.GE.AND P0, PT, R18, UR4, PT ;  /* 0x0000000412007c0c */ /* 0x000fe2000bf06270 */
[----:B------:R-:W-:Y:S01]  /*0460*/  IMAD.MOV.U32 R18, RZ, RZ, -0x1 ;  /* 0xffffffffff127424 */ /* 0x000fe200078e00ff */
[----:B---3--:R-:W-:Y:S01]  /*0470*/  @!P1 LOP3.LUT R17, R8, 0x80000000, RZ, 0x3c, !PT ;  /* 0x8000000008119812 */ /* 0x008fe200078e3cff */
[----:B------:R-:W-:Y:S01]  /*0480*/  VIADD R8, R7, 0x10 ;  /* 0x0000001007087836 */ /* 0x000fe20000000000 */
[----:B----4-:R-:W-:Y:S02]  /*0490*/  @!P2 LOP3.LUT R18, R9, 0x80000000, RZ, 0x3c, !PT ;  /* 0x800000000912a812 */ /* 0x010fe400078e3cff */
[----:B------:R-:W-:Y:S01]  /*04a0*/  ISETP.GE.AND P2, PT, R6, UR4, PT ;  /* 0x0000000406007c0c */ /* 0x000fe2000bf46270 */
[----:B------:R-:W-:-:S02]  /*04b0*/  VIADD R6, R7, 0x11 ;  /* 0x0000001107067836 */ /* 0x000fc40000000000 */
[----:B------:R-:W-:Y:S01]  /*04c0*/  VIADD R7, R7, 0x12 ;  /* 0x0000001207077836 */ /* 0x000fe20000000000 */
[----:B------:R-:W-:Y:S01]  /*04d0*/  ISETP.GE.AND P1, PT, R19, UR4, PT ;  /* 0x0000000413007c0c */ /* 0x000fe2000bf26270 */
[----:B------:R-:W-:Y:S01]  /*04e0*/  IMAD.MOV.U32 R19, RZ, RZ, -0x1 ;  /* 0xffffffffff137424 */ /* 0x000fe200078e00ff */
[----:B-----5:R-:W-:Y:S02]  /*04f0*/  @!P3 LOP3.LUT R19, R10, 0x80000000, RZ, 0x3c, !PT ;  /* 0x800000000a13b812 */ /* 0x020fe400078e3cff */
[----:B------:R-:W-:Y:S02]  /*0500*/  @!P4 LOP3.LUT R20, R11, 0x80000000, RZ, 0x3c, !PT ;  /* 0x800000000b14c812 */ /* 0x000fe400078e3cff */
[----:B------:R-:W-:Y:S02]  /*0510*/  @!P5 LOP3.LUT R21, R22, 0x80000000, RZ, 0x3c, !PT ;  /* 0x800000001615d812 */ /* 0x000fe400078e3cff */
[----:B------:R-:W-:Y:S02]  /*0520*/  ISETP.GE.AND P3, PT, R8, UR4, PT ;  /* 0x0000000408007c0c */ /* 0x000fe4000bf66270 */
[----:B------:R-:W-:Y:S01]  /*0530*/  ISETP.GE.AND P4, PT, R6, UR4, PT ;  /* 0x0000000406007c0c */ /* 0x000fe2000bf86270 */
[----:B------:R-:W2:Y:S01]  /*0540*/  @!P2 LDG.E R8, desc[UR8][R4.64+0x3c] ;  /* 0x00003c080408a981 */ /* 0x000ea2000c1e1900 */
[----:B------:R-:W-:Y:S01]  /*0550*/  ISETP.GE.AND P5, PT, R7, UR4, PT ;  /* 0x0000000407007c0c */ /* 0x000fe2000bfa6270 */
[----:B------:R-:W0:Y:S02]  /*0560*/  LDCU.64 UR4, c[0x0][0x3a8] ;  /* 0x00007500ff0477ac */ /* 0x000e240008000a00 */
[----:B------:R-:W3:Y:S04]  /*0570*/  @!P0 LDG.E R6, desc[UR8][R4.64+0x34] ;  /* 0x0000340804068981 */ /* 0x000ee8000c1e1900 */
[----:B------:R-:W4:Y:S04]  /*0580*/  @!P1 LDG.E R7, desc[UR8][R4.64+0x38] ;  /* 0x0000380804079981 */ /* 0x000f28000c1e1900 */
[----:B------:R-:W5:Y:S04]  /*0590*/  @!P3 LDG.E R9, desc[UR8][R4.64+0x40] ;  /* 0x000040080409b981 */ /* 0x000f68000c1e1900 */
[----:B------:R-:W5:Y:S04]  /*05a0*/  @!P4 LDG.E R10, desc[UR8][R4.64+0x44] ;  /* 0x00004408040ac981 */ /* 0x000f68000c1e1900 */
[----:B------:R-:W5:Y:S01]  /*05b0*/  @!P5 LDG.E R11, desc[UR8][R4.64+0x48] ;  /* 0x00004808040bd981 */ /* 0x000f62000c1e1900 */
[----:B0-----:R-:W-:-:S02]  /*05c0*/  UIADD3 UR7, UPT, UPT, UR4, 0x6, URZ ;  /* 0x0000000604077890 */ /* 0x001fc4000fffe0ff */
[----:B------:R-:W-:-:S03]  /*05d0*/  UIADD3 UR5, UPT, UPT, -UR4, UR5, URZ ;  /* 0x0000000504057290 */ /* 0x000fc6000fffe1ff */
[----:B------:R-:W-:Y:S02]  /*05e0*/  UMOV UR4, 0x400 ;  /* 0x0000040000047882 */ /* 0x000fe40000000000 */
[----:B------:R-:W-:Y:S01]  /*05f0*/  ULEA UR4, UR6, UR4, 0x18 ;  /* 0x0000000406047291 */ /* 0x000fe2000f8ec0ff */
[----:B------:R-:W-:-:S05]  /*0600*/  SHF.R.U32.HI R105, RZ, 0x5, R0 ;  /* 0x00000005ff697819 */ /* 0x000fca0000011600 */
[----:B------:R-:W-:Y:S01]  /*0610*/  LEA R29, R0, UR4, 0x2 ;  /* 0x00000004001d7c11 */ /* 0x000fe2000f8e10ff */
[----:B------:R-:W-:Y:S01]  /*0620*/  IMAD.MOV.U32 R22, RZ, RZ, -0x1 ;  /* 0xffffffffff167424 */ /* 0x000fe200078e00ff */
[----:B------:R-:W-:-:S03]  /*0630*/  @!P6 LOP3.LUT R22, R24, 0x80000000, RZ, 0x3c, !PT ;  /* 0x800000001816e812 */ /* 0x000fc600078e3cff */
[----:B------:R-:W-:Y:S01]  /*0640*/  IMAD R31, R0, 0x80, R29 ;  /* 0x00000080001f7824 */ /* 0x000fe200078e021d */
[----:B------:R-:W-:Y:S01]  /*0650*/  LEA R32, R105, UR4, 0x2 ;  /* 0x0000000469207c11 */ /* 0x000fe2000f8e10ff */
[----:B------:R-:W-:Y:S02]  /*0660*/  IMAD.MOV.U32 R24, RZ, RZ, -0x1 ;  /* 0xffffffffff187424 */ /* 0x000fe400078e00ff */
[----:B------:R-:W-:Y:S02]  /*0670*/  IMAD.MOV.U32 R26, RZ, RZ, -0x1 ;  /* 0xffffffffff1a7424 */ /* 0x000fe400078e00ff */
[----:B------:R-:W-:Y:S02]  /*0680*/  IMAD.MOV.U32 R27, RZ, RZ, -0x1 ;  /* 0xffffffffff1b7424 */ /* 0x000fe400078e00ff */
[----:B------:R-:W-:Y:S02]  /*0690*/  IMAD.MOV.U32 R28, RZ, RZ, -0x1 ;  /* 0xffffffffff1c7424 */ /* 0x000fe400078e00ff */
[----:B------:R-:W-:-:S02]  /*06a0*/  IMAD.MOV.U32 R30, RZ, RZ, -0x1 ;  /* 0xffffffffff1e7424 */ /* 0x000fc400078e00ff */
[----:B------:R-:W-:Y:S01]  /*06b0*/  IMAD R33, R0, -0x38, R31 ;  /* 0xffffffc800217824 */ /* 0x000fe200078e021f */
[----:B------:R-:W-:Y:S01]  /*06c0*/  BAR.SYNC.DEFER_BLOCKING 0x0 ;  /* 0x0000000000007b1d */ /* 0x000fe20000010000 */
[----:B--2---:R-:W-:Y:S02]  /*06d0*/  @!P2 LOP3.LUT R26, R8, 0x80000000, RZ, 0x3c, !PT ;  /* 0x80000000081aa812 */ /* 0x004fe400078e3cff */
[----:B---3--:R-:W-:Y:S02]  /*06e0*/  @!P0 LOP3.LUT R24, R6, 0x80000000, RZ, 0x3c, !PT ;  /* 0x8000000006188812 */ /* 0x008fe400078e3cff */
[----:B----4-:R-:W-:Y:S02]  /*06f0*/  @!P1 LOP3.LUT R25, R7, 0x80000000, RZ, 0x3c, !PT ;  /* 0x8000000007199812 */ /* 0x010fe400078e3cff */
[----:B-----5:R-:W-:Y:S02]  /*0700*/  @!P3 LOP3.LUT R27, R9, 0x80000000, RZ, 0x3c, !PT ;  /* 0x80000000091bb812 */ /* 0x020fe400078e3cff */
[----:B------:R-:W-:-:S02]  /*0710*/  @!P4 LOP3.LUT R28, R10, 0x80000000, RZ, 0x3c, !PT ;  /* 0x800000000a1cc812 */ /* 0x000fc400078e3cff */
[----:B------:R-:W-:-:S07]  /*0720*/  @!P5 LOP3.LUT R30, R11, 0x80000000, RZ, 0x3c, !PT ;  /* 0x800000000b1ed812 */ /* 0x000fce00078e3cff */
.L_x_444:
[----:B------:R-:W-:Y:S01]  /*0730*/  UISETP.LT.AND UP0, UPT, UR5, 0x6, UPT ;  /* 0x000000060500788c */ /* 0x000fe2000bf01270 */
[----:B------:R-:W-:Y:S01]  /*0740*/  STS [R29], RZ ;  /* 0x000000ff1d007388 */ /* 0x000fe20000000800 */
[----:B------:R-:W-:Y:S01]  /*0750*/  UIADD3 UR6, UPT, UPT, UR7, -0x6, URZ ;  /* 0xfffffffa07067890 */ /* 0x000fe2000fffe0ff */
[----:B------:R-:W-:Y:S01]  /*0760*/  ISETP.NE.AND P1, PT, R23, 0x1f, PT ;  /* 0x0000001f1700780c */ /* 0x000fe20003f25270 */
[----:B------:R-:W-:Y:S01]  /*0770*/  USEL UR4, UR5, 0x6, UP0 ;  /* 0x0000000605047887 */ /* 0x000fe20008000000 */
[----:B------:R-:W-:Y:S01]  /*0780*/  STS [R29+0x400], RZ ;  /* 0x000400ff1d007388 */ /* 0x000fe20000000800 */
[C---:B------:R-:W-:Y:S01]  /*0790*/  ISETP.NE.AND P2, PT, R105.reuse, 0x6, PT ;  /* 0x000000066900780c */ /* 0x040fe20003f45270 */
[----:B------:R-:W-:Y:S01]  /*07a0*/  UISETP.GE.AND UP0, UPT, UR7, UR10, UPT ;  /* 0x0000000a0700728c */ /* 0x000fe2000bf06270 */
[----:B0-2---:R-:W-:Y:S01]  /*07b0*/  SHF.R.U32.HI R4, RZ, UR6, R2 ;  /* 0x00000006ff047c19 */ /* 0x005fe20008011602 */
        /* <DEDUP_REMOVED lines=17> */
[----:B------:R-:W-:Y:S03]  /*08d0*/  STS [R29+0x2400], RZ ;  /* 0x002400ff1d007388 */ /* 0x000fe60000000800 */
[----:B------:R-:W-:Y:S01]  /*08e0*/  SHF.R.U32.HI R6, RZ, 0x4, R4 ;  /* 0x00000004ff067819 */ /* 0x000fe20000011604 */
[----:B------:R-:W-:Y:S01]  /*08f0*/  STS [R29+0x2800], RZ ;  /* 0x002800ff1d007388 */ /* 0x000fe20000000800 */
[----:B------:R-:W-:-:S02]  /*0900*/  IMAD.SHL.U32 R5, R4, 0x400, RZ ;  /* 0x0000040004057824 */ /* 0x000fc400078e00ff */
[----:B------:R-:W-:Y:S01]  /*0910*/  LOP3.LUT R6, R6, 0xffffffe, RZ, 0xc0, !PT ;  /* 0x0ffffffe06067812 */ /* 0x000fe200078ec0ff */
[----:B------:R-:W-:Y:S02]  /*0920*/  STS [R29+0x2c00], RZ ;  /* 0x002c00ff1d007388 */ /* 0x000fe40000000800 */
[----:B------:R-:W-:Y:S02]  /*0930*/  LOP3.LUT R4, R5, 0x7c00, RZ, 0xc0, !PT ;  /* 0x00007c0005047812 */ /* 0x000fe400078ec0ff */
[----:B------:R-:W-:Y:S02]  /*0940*/  STS [R29+0x3000], RZ ;  /* 0x003000ff1d007388 */ /* 0x000fe40000000800 */
[----:B------:R-:W-:Y:S02]  /*0950*/  IADD3 R37, PT, PT, R6, R29, R4 ;  /* 0x0000001d06257210 */ /* 0x000fe40007ffe004 */
[----:B------:R-:W-:Y:S01]  /*0960*/  STS [R29+0x3400], RZ ;  /* 0x003400ff1d007388 */ /* 0x000fe20000000800 */
[----:B------:R-:W-:-:S03]  /*0970*/  SHF.R.U32.HI R4, RZ, UR6, R12 ;  /* 0x00000006ff047c19 */ /* 0x000fc6000801160c */
        /* <DEDUP_REMOVED lines=10> */
[----:B------:R-:W-:-:S03]  /*0a20*/  IADD3 R39, PT, PT, R39, R29, R6 ;  /* 0x0000001d27277210 */ /* 0x000fc60007ffe006 */
        /* <DEDUP_REMOVED lines=18> */
[----:B0-----:R-:W-:-:S04]  /*0b50*/  SHF.R.U32.HI R5, RZ, UR6, R13 ;  /* 0x00000006ff057c19 */ /* 0x001fc8000801160d */
[----:B------:R-:W-:-:S05]  /*0b60*/  LOP3.LUT R5, R5, UR4, RZ, 0xc0, !PT ;  /* 0x0000000405057c12 */ /* 0x000fca000f8ec0ff */
[----:B------:R-:W-:Y:S01]  /*0b70*/  IMAD.SHL.U32 R6, R5, 0x400, RZ ;  /* 0x0000040005067824 */ /* 0x000fe200078e00ff */
[----:B------:R-:W-:-:S04]  /*0b80*/  SHF.R.U32.HI R5, RZ, 0x4, R5 ;  /* 0x00000004ff057819 */ /* 0x000fc80000011605 */
[----:B------:R-:W-:Y:S02]  /*0b90*/  LOP3.LUT R8, R6, 0x7c00, RZ, 0xc0, !PT ;  /* 0x00007c0006087812 */ /* 0x000fe400078ec0ff */
[----:B------:R-:W-:-:S04]  /*0ba0*/  LOP3.LUT R5, R5, 0xffffffe, RZ, 0xc0, !PT ;  /* 0x0ffffffe05057812 */ /* 0x000fc800078ec0ff */
[----:B------:R-:W-:Y:S01]  /*0bb0*/  IADD3 R41, PT, PT, R5, R29, R8 ;  /* 0x0000001d05297210 */ /* 0x000fe20007ffe008 */
[----:B-1----:R-:W-:-:S05]  /*0bc0*/  VIADD R4, R38, 0x1 ;  /* 0x0000000126047836 */ /* 0x002fca0000000000 */
[----:B------:R0:W-:Y:S04]  /*0bd0*/  STS.U16 [R37], R4 ;  /* 0x0000000425007388 */ /* 0x0001e80000000400 */
[----:B------:R-:W1:Y:S01]  /*0be0*/  LDS.U16 R40, [R39] ;  /* 0x0000000027287984 */ /* 0x000e620000000400 */
[----:B0-----:R-:W-:-:S04]  /*0bf0*/  SHF.R.U32.HI R4, RZ, UR6, R14 ;  /* 0x00000006ff047c19 */ /* 0x001fc8000801160e */
[----:B------:R-:W-:-:S05]  /*0c00*/  LOP3.LUT R4, R4, UR4, RZ, 0xc0, !PT ;  /* 0x0000000404047c12 */ /* 0x000fca000f8ec0ff */
[----:B------:R-:W-:Y:S01]  /*0c10*/  IMAD.SHL.U32 R5, R4, 0x400, RZ ;  /* 0x0000040004057824 */ /* 0x000fe200078e00ff */
[----:B------:R-:W-:-:S04]  /*0c20*/  SHF.R.U32.HI R4, RZ, 0x4, R4 ;  /* 0x00000004ff047819 */ /* 0x000fc80000011604 */
[----:B------:R-:W-:Y:S02]  /*0c30*/  LOP3.LUT R8, R5, 0x7c00, RZ, 0xc0, !PT ;  /* 0x00007c0005087812 */ /* 0x000fe400078ec0ff */
[----:B------:R-:W-:Y:S02]  /*0c40*/  LOP3.LUT R43, R4, 0xffffffe, RZ, 0xc0, !PT ;  /* 0x0ffffffe042b7812 */ /* 0x000fe400078ec0ff */
[----:B------:R-:W-:Y:S02]  /*0c50*/  SHF.R.U32.HI R5, RZ, UR6, R15 ;  /* 0x00000006ff057c19 */ /* 0x000fe4000801160f */
[----:B------:R-:W-:Y:S02]  /*0c60*/  IADD3 R43, PT, PT, R43, R29, R8 ;  /* 0x0000001d2b2b7210 */ /* 0x000fe40007ffe008 */
[----:B------:R-:W-:Y:S01]  /*0c70*/  LOP3.LUT R5, R5, UR4, RZ, 0xc0, !PT ;  /* 0x0000000405057c12 */ /* 0x000fe2000f8ec0ff */
[----:B-1----:R-:W-:-:S05]  /*0c80*/  VIADD R6, R40, 0x1 ;  /* 0x0000000128067836 */ /* 0x002fca0000000000 */
[----:B------:R0:W-:Y:S04]  /*0c90*/  STS.U16 [R39], R6 ;  /* 0x0000000627007388 */ /* 0x0001e80000000400 */
[----:B------:R-:W1:Y:S01]  /*0ca0*/  LDS.U16 R42, [R41] ;  /* 0x00000000292a7984 */ /* 0x000e620000000400 */
[----:B0-----:R-:W-:Y:S01]  /*0cb0*/  IMAD.SHL.U32 R6, R5, 0x400, RZ ;  /* 0x0000040005067824 */ /* 0x001fe200078e00ff */
        /* <DEDUP_REMOVED lines=127> */
[----:B0-----:R-:W-:Y:S01]  /*14b0*/  SHF.R.U32.HI R4, RZ, UR6, R30 ;  /* 0x00000006ff047c19 */ /* 0x001fe2000801161e */
        /* <DEDUP_REMOVED lines=8> */
[----:B0-----:R-:W-:Y:S01]  /*1540*/  ULEA UR4, UR6, UR4, 0x18 ;  /* 0x0000000406047291 */ /* 0x001fe2000f8ec0ff */
[----:B-1----:R-:W-:-:S05]  /*1550*/  VIADD R6, R68, 0x1 ;  /* 0x0000000144067836 */ /* 0x002fca0000000000 */
        /* <DEDUP_REMOVED lines=30> */
[----:B-----5:R-:W-:-:S03]  /*1740*/  IMAD.IADD R79, R79, 0x1, R78 ;  /* 0x000000014f4f7824 */ /* 0x020fc600078e024e */
[----:B------:R-:W5:Y:S01]  /*1750*/  LDS R90, [R31+0x44] ;  /* 0x000044001f5a7984 */ /* 0x000f620000000800 */
[----:B------:R-:W-:-:S03]  /*1760*/  IMAD.IADD R80, R80, 0x1, R79 ;  /* 0x0000000150507824 */ /* 0x000fc600078e024f */
        /* <DEDUP_REMOVED lines=29> */
[----:B------:R-:W-:-:S04]  /*1940*/  IMAD.IADD R95, R95, 0x1, R94 ;  /* 0x000000015f5f7824 */ /* 0x000fc800078e025e */
[----:B0-----:R-:W-:-:S04]  /*1950*/  IMAD.IADD R96, R96, 0x1, R95 ;  /* 0x0000000160607824 */ /* 0x001fc800078e025f */
[----:B-1----:R-:W-:-:S04]  /*1960*/  IMAD.IADD R97, R97, 0x1, R96 ;  /* 0x0000000161617824 */ /* 0x002fc800078e0260 */
[----:B--2---:R-:W-:-:S04]  /*1970*/  IMAD.IADD R98, R98, 0x1, R97 ;  /* 0x0000000162627824 */ /* 0x004fc800078e0261 */
[----:B---3--:R-:W-:-:S04]  /*1980*/  IMAD.IADD R99, R99, 0x1, R98 ;  /* 0x0000000163637824 */ /* 0x008fc800078e0262 */
[----:B----4-:R-:W-:-:S04]  /*1990*/  IMAD.IADD R100, R100, 0x1, R99 ;  /* 0x0000000164647824 */ /* 0x010fc800078e0263 */
[----:B-----5:R-:W-:-:S04]  /*19a0*/  IMAD.IADD R101, R101, 0x1, R100 ;  /* 0x0000000165657824 */ /* 0x020fc800078e0264 */
        /* <DEDUP_REMOVED lines=29> */
[----:B-1----:R-:W-:Y:S01]  /*1b80*/  IMAD.IADD R8, R7, 0x1, R8 ;  /* 0x0000000107087824 */ /* 0x002fe200078e0208 */
        /* <DEDUP_REMOVED lines=91> */
[----:B------:R-:W5:Y:S04]  /*2140*/  LDS.U16 R45, [R45] ;  /* 0x000000002d2d7984 */ /* 0x000f680000000400 */
[----:B------:R-:W5:Y:S04]  /*2150*/  LDS.U16 R47, [R47] ;  /* 0x000000002f2f7984 */ /* 0x000f680000000400 */
[----:B------:R-:W5:Y:S04]  /*2160*/  LDS.U16 R49, [R49] ;  /* 0x0000000031317984 */ /* 0x000f680000000400 */
[----:B------:R-:W5:Y:S04]  /*2170*/  LDS.U16 R51, [R51] ;  /* 0x0000000033337984 */ /* 0x000f680000000400 */
[----:B------:R-:W5:Y:S04]  /*2180*/  LDS.U16 R53, [R53] ;  /* 0x0000000035357984 */ /* 0x000f680000000400 */
[----:B------:R-:W5:Y:S01]  /*2190*/  LDS.U16 R55, [R55] ;  /* 0x0000000037377984 */ /* 0x000f620000000400 */
        /* <DEDUP_REMOVED lines=10> */
[----:B-----5:R-:W-:-:S03]  /*2240*/  IMAD.IADD R45, R46, 0x1, R45 ;  /* 0x000000012e2d7824 */ /* 0x020fc600078e022d */
[----:B------:R-:W5:Y:S01]  /*2250*/  LDS.U16 R67, [R67] ;  /* 0x0000000043437984 */ /* 0x000f620000000400 */
[----:B------:R-:W-:-:S03]  /*2260*/  IMAD.IADD R47, R48, 0x1, R47 ;  /* 0x00000001302f7824 */ /* 0x000fc600078e022f */
[----:B------:R-:W5:Y:S01]  /*2270*/  LDS.U16 R69, [R69] ;  /* 0x0000000045457984 */ /* 0x000f620000000400 */
[----:B------:R-:W-:-:S03]  /*2280*/  IMAD.IADD R49, R50, 0x1, R49 ;  /* 0x0000000132317824 */ /* 0x000fc600078e0231 */
[----:B------:R-:W5:Y:S01]  /*2290*/  LDS.U16 R71, [R71] ;  /* 0x0000000047477984 */ /* 0x000f620000000400 */
        /* <DEDUP_REMOVED lines=8> */
[----:B-----5:R-:W-:Y:S02]  /*2320*/  IMAD.IADD R67, R68, 0x1, R67 ;  /* 0x0000000144437824 */ /* 0x020fe400078e0243 */
        /* <DEDUP_REMOVED lines=17> */
[----:B0-----:R-:W-:Y:S01]  /*2440*/  LEA R5, R51, UR4, 0x2 ;  /* 0x0000000433057c11 */ /* 0x001fe2000f8e10ff */
[----:B------:R0:W-:Y:S01]  /*2450*/  STS [R6], R13 ;  /* 0x0000000d06007388 */ /* 0x0001e20000000800 */
[----:B------:R-:W-:Y:S02]  /*2460*/  LEA R2, R53, UR4, 0x2 ;  /* 0x0000000435027c11 */ /* 0x000fe4000f8e10ff */
[----:B-1----:R-:W-:Y:S01]  /*2470*/  LEA R3, R55, UR4, 0x2 ;  /* 0x0000000437037c11 */ /* 0x002fe2000f8e10ff */
[----:B------:R1:W-:Y:S01]  /*2480*/  STS [R9], R14 ;  /* 0x0000000e09007388 */ /* 0x0003e20000000800 */
[----:B------:R-:W-:-:S02]  /*2490*/  LEA R4, R57, UR4, 0x2 ;  /* 0x0000000439047c11 */ /* 0x000fc4000f8e10ff */
[----:B--2---:R-:W-:Y:S01]  /*24a0*/  LEA R7, R59, UR4, 0x2 ;  /* 0x000000043b077c11 */ /* 0x004fe2000f8e10ff */
[----:B------:R2:W-:Y:S01]  /*24b0*/  STS [R8], R15 ;  /* 0x0000000f08007388 */ /* 0x0005e20000000800 */
[----:B0-----:R-:W-:-:S03]  /*24c0*/  LEA R6, R63, UR4, 0x2 ;  /* 0x000000043f067c11 */ /* 0x001fc6000f8e10ff */
[----:B------:R0:W-:Y:S01]  /*24d0*/  STS [R11], R16 ;  /* 0x000000100b007388 */ /* 0x0001e20000000800 */
[----:B-1----:R-:W-:-:S03]  /*24e0*/  LEA R9, R61, UR4, 0x2 ;  /* 0x000000043d097c11 */ /* 0x002fc6000f8e10ff */
[----:B------:R-:W-:Y:S01]  /*24f0*/  STS [R10], R17 ;  /* 0x000000110a007388 */ /* 0x000fe20000000800 */
[----:B--2---:R-:W-:-:S03]  /*2500*/  LEA R8, R67, UR4, 0x2 ;  /* 0x0000000443087c11 */ /* 0x004fc6000f8e10ff */
[----:B------:R1:W-:Y:S01]  /*2510*/  STS [R5], R18 ;  /* 0x0000001205007388 */ /* 0x0003e20000000800 */
[----:B0-----:R-:W-:-:S03]  /*2520*/  LEA R11, R65, UR4, 0x2 ;  /* 0x00000004410b7c11 */ /* 0x001fc6000f8e10ff */
[----:B------:R0:W-:Y:S04]  /*2530*/  STS [R2], R19 ;  /* 0x0000001302007388 */ /* 0x0001e80000000800 */
[----:B------:R2:W-:Y:S01]  /*2540*/  STS [R3], R20 ;  /* 0x0000001403007388 */ /* 0x0005e20000000800 */
[----:B-1----:R-:W-:-:S03]  /*2550*/  LEA R5, R69, UR4, 0x2 ;  /* 0x0000000445057c11 */ /* 0x002fc6000f8e10ff */
[----:B------:R2:W-:Y:S01]  /*2560*/  STS [R4], R21 ;  /* 0x0000001504007388 */ /* 0x0005e20000000800 */
[----:B0-----:R-:W-:-:S03]  /*2570*/  LEA R19, R71, UR4, 0x2 ;  /* 0x0000000447137c11 */ /* 0x001fc6000f8e10ff */
        /* <DEDUP_REMOVED lines=9> */
[----:B------:R2:W1:Y:S04]  /*2610*/  LDS R3, [R33+0x4] ;  /* 0x0000040021037984 */ /* 0x0004680000000800 */
        /* <DEDUP_REMOVED lines=18> */
[----:B-1-34-:R-:W-:Y:S05]  /*2740*/  BRA `(.L_x_444) ;  /* 0xffffffdc00f87947 */ /* 0x01afea000383ffff */
.L_x_443:
[----:B------:R-:W-:Y:S01]  /*2750*/  LEA R5, R5, UR4, 0x2 ;  /* 0x0000000405057c11 */ /* 0x000fe2000f8e10ff */
[C---:B------:R-:W-:Y:S01]  /*2760*/  IMAD R33, R0.reuse, -0x48, R33 ;  /* 0xffffffb800217824 */ /* 0x040fe200078e0221 */
[----:B------:R-:W-:Y:S01]  /*2770*/  LEA R4, R37, UR4, 0x2 ;  /* 0x0000000425047c11 */ /* 0x000fe2000f8e10ff */
[C---:B------:R-:W-:Y:S01]  /*2780*/  VIADD R7, R0.reuse, 0x100 ;  /* 0x0000010000077836 */ /* 0x040fe20000000000 */
[----:B------:R-:W-:Y:S01]  /*2790*/  LEA R39, R39, UR4, 0x2 ;  /* 0x0000000427277c11 */ /* 0x000fe2000f8e10ff */
[----:B------:R0:W-:Y:S01]  /*27a0*/  STS [R5], R2 ;  /* 0x0000000205007388 */ /* 0x0001e20000000800 */
[----:B------:R-:W-:Y:S01]  /*27b0*/  LEA R6, R41, UR4, 0x2 ;  /* 0x0000000429067c11 */ /* 0x000fe2000f8e10ff */
[----:B------:R-:W-:Y:S01]  /*27c0*/  VIADD R9, R0, 0x200 ;  /* 0x0000020000097836 */ /* 0x000fe20000000000 */
[----:B------:R-:W-:Y:S01]  /*27d0*/  LEA R43, R43, UR4, 0x2 ;  /* 0x000000042b2b7c11 */ /* 0x000fe2000f8e10ff */
[----:B------:R1:W-:Y:S01]  /*27e0*/  STS [R4], R3 ;  /* 0x0000000304007388 */ /* 0x0003e20000000800 */
[----:B------:R-:W-:-:S02]  /*27f0*/  LEA R8, R45, UR4, 0x2 ;  /* 0x000000042d087c11 */ /* 0x000fc4000f8e10ff */
[----:B------:R-:W-:Y:S01]  /*2800*/  LEA R47, R47, UR4, 0x2 ;  /* 0x000000042f2f7c11 */ /* 0x000fe2000f8e10ff */
[----:B------:R-:W-:Y:S01]  /*2810*/  STS [R39], R12 ;  /* 0x0000000c27007388 */ /* 0x000fe20000000800 */
[----:B------:R-:W-:Y:S02]  /*2820*/  LEA R10, R49, UR4, 0x2 ;  /* 0x00000004310a7c11 */ /* 0x000fe4000f8e10ff */
[----:B------:R-:W-:Y:S01]  /*2830*/  LEA R51, R51, UR4, 0x2 ;  /* 0x0000000433337c11 */ /* 0x000fe2000f8e10ff */
[----:B------:R2:W-:Y:S01]  /*2840*/  STS [R6], R13 ;  /* 0x0000000d06007388 */ /* 0x0005e20000000800 */
[----:B0-----:R-:W-:Y:S02]  /*2850*/  LEA R2, R53, UR4, 0x2 ;  /* 0x0000000435027c11 */ /* 0x001fe4000f8e10ff */
[----:B------:R-:W-:Y:S01]  /*2860*/  LEA R55, R55, UR4, 0x2 ;  /* 0x0000000437377c11 */ /* 0x000fe2000f8e10ff */
[----:B------:R0:W-:Y:S01]  /*2870*/  STS [R43], R14 ;  /* 0x0000000e2b007388 */ /* 0x0001e20000000800 */
[----:B-1----:R-:W-:-:S02]  /*2880*/  LEA R4, R57, UR4, 0x2 ;  /* 0x0000000439047c11 */ /* 0x002fc4000f8e10ff */
[----:B------:R-:W-:Y:S01]  /*2890*/  LEA R59, R59, UR4, 0x2 ;  /* 0x000000043b3b7c11 */ /* 0x000fe2000f8e10ff */
[----:B------:R1:W-:Y:S01]  /*28a0*/  STS [R8], R15 ;  /* 0x0000000f08007388 */ /* 0x0003e20000000800 */
[----:B------:R-:W-:Y:S01]  /*28b0*/  LEA R61, R61, UR4, 0x2 ;  /* 0x000000043d3d7c11 */ /* 0x000fe2000f8e10ff */
[C---:B--2---:R-:W-:Y:S01]  /*28c0*/  VIADD R13, R0.reuse, 0x500 ;  /* 0x00000500000d7836 */ /* 0x044fe20000000000 */
[----:B------:R-:W-:Y:S01]  /*28d0*/  LEA R6, R63, UR4, 0x2 ;  /* 0x000000043f067c11 */ /* 0x000fe2000f8e10ff */
[----:B------:R2:W-:Y:S01]  /*28e0*/  STS [R47], R16 ;  /* 0x000000102f007388 */ /* 0x0005e20000000800 */
[----:B------:R-:W-:Y:S01]  /*28f0*/  LEA R65, R65, UR4, 0x2 ;  /* 0x0000000441417c11 */ /* 0x000fe2000f8e10ff */
[C---:B0-----:R-:W-:Y:S01]  /*2900*/  VIADD R14, R0.reuse, 0x600 ;  /* 0x00000600000e7836 */ /* 0x041fe20000000000 */
[----:B------:R-:W-:Y:S01]  /*2910*/  LEA R69, R69, UR4, 0x2 ;  /* 0x0000000445457c11 */ /* 0x000fe2000f8e10ff */
[----:B------:R0:W-:Y:S01]  /*2920*/  STS [R10], R17 ;  /* 0x000000110a007388 */ /* 0x0001e20000000800 */
[----:B------:R-:W-:Y:S01]  /*2930*/  LEA R71, R71, UR4, 0x2 ;  /* 0x0000000447477c11 */ /* 0x000fe2000f8e10ff */
[C---:B-1----:R-:W-:Y:S01]  /*2940*/  VIADD R15, R0.reuse, 0x700 ;  /* 0x00000700000f7836 */ /* 0x042fe20000000000 */
[----:B------:R-:W-:Y:S01]  /*2950*/  LEA R8, R67, UR4, 0x2 ;  /* 0x0000000443087c11 */ /* 0x000fe2000f8e10ff */
[----:B------:R-:W-:Y:S01]  /*2960*/  STS [R51], R18 ;  /* 0x0000001233007388 */ /* 0x000fe20000000800 */
[----:B------:R-:W1:Y:S01]  /*2970*/  LDCU.64 UR4, c[0x0][0x3a0] ;  /* 0x00007400ff0477ac */ /* 0x000e620008000a00 */
[C---:B------:R-:W-:Y:S01]  /*2980*/  LOP3.LUT R12, R0.reuse, 0x400, RZ, 0xfc, !PT ;  /* 0x00000400000c7812 */ /* 0x040fe200078efcff */
[C---:B--2---:R-:W-:Y:S01]  /*2990*/  VIADD R16, R0.reuse, 0xd00 ;  /* 0x00000d0000107836 */ /* 0x044fe20000000000 */
[----:B------:R2:W-:Y:S01]  /*29a0*/  STS [R2], R19 ;  /* 0x0000001302007388 */ /* 0x0005e20000000800 */
[----:B0-----:R-:W-:-:S03]  /*29b0*/  VIADD R10, R0, 0x300 ;  /* 0x00000300000a7836 */ /* 0x001fc60000000000 */
[----:B------:R-:W-:Y:S04]  /*29c0*/  STS [R55], R20 ;  /* 0x0000001437007388 */ /* 0x000fe80000000800 */
[----:B------:R-:W-:Y:S01]  /*29d0*/  STS [R4], R21 ;  /* 0x0000001504007388 */ /* 0x000fe20000000800 */
[----:B--2---:R-:W0:Y:S03]  /*29e0*/  LDC.64 R2, c[0x0][0x388] ;  /* 0x0000e200ff027b82 */ /* 0x004e260000000a00 */
[----:B------:R-:W-:Y:S01]  /*29f0*/  STS [R59], R22 ;  /* 0x000000163b007388 */ /* 0x000fe20000000800 */
[----:B-1----:R-:W-:-:S03]  /*2a00*/  ISETP.GE.U32.AND P2, PT, R7, UR4, PT ;  /* 0x0000000407007c0c */ /* 0x002fc6000bf46070 */
[----:B------:R-:W-:Y:S01]  /*2a10*/  STS [R61], R24 ;  /* 0x000000183d007388 */ /* 0x000fe20000000800 */
[----:B------:R-:W-:Y:S02]  /*2a20*/  ISETP.GE.U32.AND P3, PT, R9, UR4, PT ;  /* 0x0000000409007c0c */ /* 0x000fe4000bf66070 */
[----:B------:R-:W-:Y:S01]  /*2a30*/  ISETP.GE.U32.AND P6, PT, R10, UR4, PT ;  /* 0x000000040a007c0c */ /* 0x000fe2000bfc6070 */
[----:B------:R-:W-:Y:S01]  /*2a40*/  STS [R6], R25 ;  /* 0x0000001906007388 */ /* 0x000fe20000000800 */
[----:B------:R-:W-:Y:S02]  /*2a50*/  ISETP.GE.U32.AND.EX P3, PT, RZ, UR5, PT, P3 ;  /* 0x00000005ff007c0c */ /* 0x000fe4000bf66130 */
[----:B------:R-:W-:Y:S01]  /*2a60*/  ISETP.GE.U32.AND.EX P2, PT, RZ, UR5, PT, P2 ;  /* 0x00000005ff007c0c */ /* 0x000fe2000bf46120 */
[----:B------:R-:W-:Y:S01]  /*2a70*/  STS [R65], R26 ;  /* 0x0000001a41007388 */ /* 0x000fe20000000800 */
[----:B------:R-:W-:Y:S02]  /*2a80*/  ISETP.GE.U32.AND P1, PT, R13, UR4, PT ;  /* 0x000000040d007c0c */ /* 0x000fe4000bf26070 */
[----:B------:R-:W-:Y:S01]  /*2a90*/  ISETP.GE.U32.AND.EX P6, PT, RZ, UR5, PT, P6 ;  /* 0x00000005ff007c0c */ /* 0x000fe2000bfc6160 */
[----:B------:R-:W-:Y:S01]  /*2aa0*/  STS [R8], R27 ;  /* 0x0000001b08007388 */ /* 0x000fe20000000800 */
[----:B------:R-:W-:-:S02]  /*2ab0*/  ISETP.GE.U32.AND.EX P1, PT, RZ, UR5, PT, P1 ;  /* 0x00000005ff007c0c */ /* 0x000fc4000bf26110 */
[----:B------:R-:W-:Y:S01]  /*2ac0*/  ISETP.GE.U32.AND P5, PT, R12, UR4, PT ;  /* 0x000000040c007c0c */ /* 0x000fe2000bfa6070 */
[----:B------:R-:W-:Y:S01]  /*2ad0*/  STS [R69], R28 ;  /* 0x0000001c45007388 */ /* 0x000fe20000000800 */
[----:B------:R-:W-:Y:S01]  /*2ae0*/  ISETP.GE.U32.AND P4, PT, R15, UR4, PT ;  /* 0x000000040f007c0c */ /* 0x000fe2000bf86070 */
[----:B0-----:R-:W-:Y:S01]  /*2af0*/  IMAD.WIDE.U32 R2, R0, 0x4, R2 ;  /* 0x0000000400027825 */ /* 0x001fe200078e0002 */
[----:B------:R-:W-:Y:S01]  /*2b00*/  ISETP.GE.U32.AND.EX P5, PT, RZ, UR5, PT, P5 ;  /* 0x00000005ff007c0c */ /* 0x000fe2000bfa6150 */
[----:B------:R-:W-:Y:S01]  /*2b10*/  STS [R71], R30 ;  /* 0x0000001e47007388 */ /* 0x000fe20000000800 */
[----:B------:R-:W-:Y:S01]  /*2b20*/  BAR.SYNC.DEFER_BLOCKING 0x0 ;  /* 0x0000000000007b1d */ /* 0x000fe20000010000 */
[----:B------:R-:W-:Y:S01]  /*2b30*/  ISETP.GE.U32.AND P0, PT, R14, UR4, PT ;  /* 0x000000040e007c0c */ /* 0x000fe2000bf06070 */
[C---:B------:R-:W-:Y:S01]  /*2b40*/  VIADD R14, R0.reuse, 0x900 ;  /* 0x00000900000e7836 */ /* 0x040fe20000000000 */
[----:B------:R-:W-:Y:S02]  /*2b50*/  LOP3.LUT R12, R0, 0x800, RZ, 0xfc, !PT ;  /* 0x00000800000c7812 */ /* 0x000fe400078efcff */
[----:B------:R-:W-:-:S02]  /*2b60*/  ISETP.GE.U32.AND.EX P0, PT, RZ, UR5, PT, P0 ;  /* 0x00000005ff007c0c */ /* 0x000fc4000bf06100 */
[----:B------:R-:W-:Y:S01]  /*2b70*/  ISETP.GE.U32.AND.EX P4, PT, RZ, UR5, PT, P4 ;  /* 0x00000005ff007c0c */ /* 0x000fe2000bf86140 */
[----:B------:R-:W0:Y:S04]  /*2b80*/  LDS R5, [R33+0x800] ;  /* 0x0008000021057984 */ /* 0x000e280000000800 */
[----:B------:R-:W1:Y:S04]  /*2b90*/  LDS R4, [R33+0x400] ;  /* 0x0004000021047984 */ /* 0x000e680000000800 */
[----:B------:R-:W2:Y:S04]  /*2ba0*/  LDS R6, [R33+0xc00] ;  /* 0x000c000021067984 */ /* 0x000ea80000000800 */
[----:B------:R-:W3:Y:S04]  /*2bb0*/  LDS R8, [R33+0x1400] ;  /* 0x0014000021087984 */ /* 0x000ee80000000800 */
[----:B------:R-:W4:Y:S04]  /*2bc0*/  LDS R7, [R33+0x1000] ;  /* 0x0010000021077984 */ /* 0x000f280000000800 */
[----:B------:R-:W5:Y:S04]  /*2bd0*/  LDS R9, [R33+0x1800] ;  /* 0x0018000021097984 */ /* 0x000f680000000800 */
[----:B------:R-:W5:Y:S01]  /*2be0*/  LDS R10, [R33+0x1c00] ;  /* 0x001c0000210a7984 */ /* 0x000f620000000800 */
[----:B0-----:R-:W-:-:S03]  /*2bf0*/  @!P3 LOP3.LUT R13, R5, 0x80000000, RZ, 0x3c, !PT ;  /* 0x80000000050db812 */ /* 0x001fc600078e3cff */
[----:B------:R-:W-:Y:S01]  /*2c00*/  LDS R5, [R33+0x2400] ;  /* 0x0024000021057984 */ /* 0x000fe20000000800 */
[----:B-1----:R-:W-:-:S03]  /*2c10*/  @!P2 LOP3.LUT R11, R4, 0x80000000, RZ, 0x3c, !PT ;  /* 0x80000000040ba812 */ /* 0x002fc600078e3cff */
[----:B------:R-:W0:Y:S01]  /*2c20*/  LDS R4, [R33+0x2000] ;  /* 0x0020000021047984 */ /* 0x000e220000000800 */
[----:B--2---:R-:W-:-:S03]  /*2c30*/  @!P6 LOP3.LUT R15, R6, 0x80000000, RZ, 0x3c, !PT ;  /* 0x80000000060fe812 */ /* 0x004fc600078e3cff */
[----:B------:R-:W-:Y:S01]  /*2c40*/  @!P2 STG.E desc[UR8][R2.64+0x400], R11 ;  /* 0x0004000b0200a986 */ /* 0x000fe2000c101908 */
[----:B------:R-:W-:Y:S01]  /*2c50*/  ISETP.GE.U32.AND P2, PT, R12, UR4, PT ;  /* 0x000000040c007c0c */ /* 0x000fe2000bf46070 */
[----:B------:R-:W-:Y:S01]  /*2c60*/  VIADD R12, R0, 0xa00 ;  /* 0x00000a00000c7836 */ /* 0x000fe20000000000 */
[----:B---3--:R-:W-:Y:S01]  /*2c70*/  @!P1 LOP3.LUT R19, R8, 0x80000000, RZ, 0x3c, !PT ;  /* 0x8000000008139812 */ /* 0x008fe200078e3cff */
[----:B------:R-:W-:Y:S01]  /*2c80*/  LDS R11, [R33+0x2800] ;  /* 0x00280000210b7984 */ /* 0x000fe20000000800 */
[----:B------:R-:W-:Y:S02]  /*2c90*/  ISETP.GE.U32.AND.EX P2, PT, RZ, UR5, PT, P2 ;  /* 0x00000005ff007c0c */ /* 0x000fe4000bf46120 */
[----:B----4-:R-:W-:Y:S01]  /*2ca0*/  @!P5 LOP3.LUT R17, R7, 0x80000000, RZ, 0x3c, !PT ;  /* 0x800000000711d812 */ /* 0x010fe200078e3cff */
[----:B------:R-:W-:Y:S01]  /*2cb0*/  LDS R6, [R33+0x2c00] ;  /* 0x002c000021067984 */ /* 0x000fe20000000800 */
[----:B-----5:R-:W-:-:S03]  /*2cc0*/  @!P0 LOP3.LUT R21, R9, 0x80000000, RZ, 0x3c, !PT ;  /* 0x8000000009158812 */ /* 0x020fc600078e3cff */
[----:B------:R-:W-:Y:S01]  /*2cd0*/  @!P1 STG.E desc[UR8][R2.64+0x1400], R19 ;  /* 0x0014001302009986 */ /* 0x000fe2000c101908 */
[----:B------:R-:W-:-:S03]  /*2ce0*/  ISETP.GE.U32.AND P1, PT, R0, UR4, PT ;  /* 0x0000000400007c0c */ /* 0x000fc6000bf26070 */
[----:B------:R-:W1:Y:S01]  /*2cf0*/  LDS R7, [R33+0x3000] ;  /* 0x0030000021077984 */ /* 0x000e620000000800 */
[----:B------:R-:W-:-:S03]  /*2d00*/  ISETP.GE.U32.AND.EX P1, PT, RZ, UR5, PT, P1 ;  /* 0x00000005ff007c0c */ /* 0x000fc6000bf26110 */
[----:B------:R-:W-:Y:S01]  /*2d10*/  @!P3 STG.E desc[UR8][R2.64+0x800], R13 ;  /* 0x0008000d0200b986 */ /* 0x000fe2000c101908 */
[----:B------:R-:W-:Y:S01]  /*2d20*/  ISETP.GE.U32.AND P3, PT, R14, UR4, PT ;  /* 0x000000040e007c0c */ /* 0x000fe2000bf66070 */
[----:B------:R-:W-:Y:S02]  /*2d30*/  VIADD R14, R0, 0xb00 ;  /* 0x00000b00000e7836 */ /* 0x000fe40000000000 */
[----:B------:R2:W-:Y:S01]  /*2d40*/  @!P6 STG.E desc[UR8][R2.64+0xc00], R15 ;  /* 0x000c000f0200e986 */ /* 0x0005e2000c101908 */
[----:B------:R-:W-:Y:S02]  /*2d50*/  ISETP.GE.U32.AND P6, PT, R12, UR4, PT ;  /* 0x000000040c007c0c */ /* 0x000fe4000bfc6070 */
[----:B------:R-:W-:Y:S01]  /*2d60*/  LOP3.LUT R12, R0, 0xc00, RZ, 0xfc, !PT ;  /* 0x00000c00000c7812 */ /* 0x000fe200078efcff */
[----:B------:R0:W-:Y:S01]  /*2d70*/  @!P5 STG.E desc[UR8][R2.64+0x1000], R17 ;  /* 0x001000110200d986 */ /* 0x0001e2000c101908 */
[----:B------:R-:W-:Y:S02]  /*2d80*/  ISETP.GE.U32.AND.EX P3, PT, RZ, UR5, PT, P3 ;  /* 0x00000005ff007c0c */ /* 0x000fe4000bf66130 */
[----:B------:R-:W-:Y:S01]  /*2d90*/  ISETP.GE.U32.AND P5, PT, R14, UR4, PT ;  /* 0x000000040e007c0c */ /* 0x000fe2000bfa6070 */
[----:B------:R-:W-:Y:S01]  /*2da0*/  @!P0 STG.E desc[UR8][R2.64+0x1800], R21 ;  /* 0x0018001502008986 */ /* 0x000fe2000c101908 */
[----:B------:R-:W-:-:S02]  /*2db0*/  ISETP.GE.U32.AND P0, PT, R12, UR4, PT ;  /* 0x000000040c007c0c */ /* 0x000fc4000bf06070 */
[----:B--2---:R-:W-:Y:S01]  /*2dc0*/  @!P4 LOP3.LUT R15, R10, 0x80000000, RZ, 0x3c, !PT ;  /* 0x800000000a0fc812 */ /* 0x004fe200078e3cff */
[----:B------:R-:W2:Y:S01]  /*2dd0*/  LDS R8, [R33+0x3400] ;  /* 0x0034000021087984 */ /* 0x000ea20000000800 */
[----:B------:R-:W-:Y:S02]  /*2de0*/  ISETP.GE.U32.AND.EX P0, PT, RZ, UR5, PT, P0 ;  /* 0x00000005ff007c0c */ /* 0x000fe4000bf06100 */
[----:B0-----:R-:W-:Y:S01]  /*2df0*/  @!P2 LOP3.LUT R17, R4, 0x80000000, RZ, 0x3c, !PT ;  /* 0x800000000411a812 */ /* 0x001fe200078e3cff */
[----:B------:R-:W0:Y:S02]  /*2e00*/  LDS R9, [R33+0x3800] ;  /* 0x0038000021097984 */ /* 0x000e240000000800 */
[----:B------:R-:W-:Y:S01]  /*2e10*/  @!P3 LOP3.LUT R5, R5, 0x80000000, RZ, 0x3c, !PT ;  /* 0x800000000505b812 */ /* 0x000fe200078e3cff */
[----:B------:R-:W-:Y:S01]  /*2e20*/  VIADD R4, R0, 0xe00 ;  /* 0x00000e0000047836 */ /* 0x000fe20000000000 */
[----:B------:R-:W3:Y:S04]  /*2e30*/  LDS R10, [R33+0x3c00] ;  /* 0x003c0000210a7984 */ /* 0x000ee80000000800 */
[----:B------:R-:W4:Y:S04]  /*2e40*/  LDS R12, [R33+0x4000] ;  /* 0x00400000210c7984 */ /* 0x000f280000000800 */
[----:B------:R-:W5:Y:S01]  /*2e50*/  LDS R13, [R33+0x4400] ;  /* 0x00440000210d7984 */ /* 0x000f620000000800 */
[----:B-1----:R-:W-:-:S03]  /*2e60*/  @!P0 LOP3.LUT R7, R7, 0x80000000, RZ, 0x3c, !PT ;  /* 0x8000000007078812 */ /* 0x002fc600078e3cff */
[----:B------:R-:W1:Y:S04]  /*2e70*/  @!P1 LDS R14, [R33] ;  /* 0x00000000210e9984 */ /* 0x000e680000000800 */
[----:B------:R2:W-:Y:S01]  /*2e80*/  @!P4 STG.E desc[UR8][R2.64+0x1c00], R15 ;  /* 0x001c000f0200c986 */ /* 0x0005e2000c101908 */
[----:B------:R-:W-:Y:S02]  /*2e90*/  ISETP.GE.U32.AND.EX P4, PT, RZ, UR5, PT, P6 ;  /* 0x00000005ff007c0c */ /* 0x000fe4000bf86160 */
[----:B------:R-:W-:Y:S01]  /*2ea0*/  ISETP.GE.U32.AND.EX P6, PT, RZ, UR5, PT, P5 ;  /* 0x00000005ff007c0c */ /* 0x000fe2000bfc6150 */
[----:B------:R-:W-:Y:S01]  /*2eb0*/  @!P3 STG.E desc[UR8][R2.64+0x2400], R5 ;  /* 0x002400050200b986 */ /* 0x000fe2000c101908 */
[----:B------:R-:W-:-:S03]  /*2ec0*/  ISETP.GE.U32.AND P5, PT, R16, UR4, PT ;  /* 0x0000000410007c0c */ /* 0x000fc6000bfa6070 */
[----:B------:R0:W-:Y:S01]  /*2ed0*/  @!P2 STG.E desc[UR8][R2.64+0x2000], R17 ;  /* 0x002000110200a986 */ /* 0x0001e2000c101908 */
[----:B------:R-:W-:Y:S02]  /*2ee0*/  ISETP.GE.U32.AND P2, PT, R4, UR4, PT ;  /* 0x0000000404007c0c */ /* 0x000fe4000bf46070 */
[C---:B------:R-:W-:Y:S01]  /*2ef0*/  LOP3.LUT R4, R0.reuse, 0x1000, RZ, 0xfc, !PT ;  /* 0x0000100000047812 */ /* 0x040fe200078efcff */
[----:B--2---:R-:W-:Y:S01]  /*2f00*/  VIADD R15, R0, 0xf00 ;  /* 0x00000f00000f7836 */ /* 0x004fe20000000000 */
[----:B------:R-:W-:Y:S01]  /*2f10*/  ISETP.GE.U32.AND.EX P5, PT, RZ, UR5, PT, P5 ;  /* 0x00000005ff007c0c */ /* 0x000fe2000bfa6150 */
[----:B------:R-:W-:Y:S01]  /*2f20*/  @!P0 STG.E desc[UR8][R2.64+0x3000], R7 ;  /* 0x0030000702008986 */ /* 0x000fe2000c101908 */
[----:B------:R-:W-:Y:S02]  /*2f30*/  @!P4 LOP3.LUT R11, R11, 0x80000000, RZ, 0x3c, !PT ;  /* 0x800000000b0bc812 */ /* 0x000fe400078e3cff */
[----:B------:R-:W-:Y:S02]  /*2f40*/  ISETP.GE.U32.AND P3, PT, R15, UR4, PT ;  /* 0x000000040f007c0c */ /* 0x000fe4000bf66070 */
[----:B------:R-:W-:Y:S01]  /*2f50*/  @!P6 LOP3.LUT R15, R6, 0x80000000, RZ, 0x3c, !PT ;  /* 0x80000000060fe812 */ /* 0x000fe200078e3cff */
[----:B------:R-:W-:Y:S01]  /*2f60*/  VIADD R6, R0, 0x1100 ;  /* 0x0000110000067836 */ /* 0x000fe20000000000 */
[----:B------:R3:W-:Y:S01]  /*2f70*/  @!P4 STG.E desc[UR8][R2.64+0x2800], R11 ;  /* 0x0028000b0200c986 */ /* 0x0007e2000c101908 */
[----:B------:R-:W-:Y:S01]  /*2f80*/  ISETP.GE.U32.AND P4, PT, R4, UR4, PT ;  /* 0x0000000404007c0c */ /* 0x000fe2000bf86070 */
[----:B------:R-:W-:Y:S01]  /*2f90*/  VIADD R0, R0, 0x1200 ;  /* 0x0000120000007836 */ /* 0x000fe20000000000 */
[----:B------:R-:W-:Y:S01]  /*2fa0*/  ISETP.GE.U32.AND.EX P2, PT, RZ, UR5, PT, P2 ;  /* 0x00000005ff007c0c */ /* 0x000fe2000bf46120 */
[----:B------:R4:W-:Y:S01]  /*2fb0*/  @!P6 STG.E desc[UR8][R2.64+0x2c00], R15 ;  /* 0x002c000f0200e986 */ /* 0x0009e2000c101908 */
[----:B------:R-:W-:-:S02]  /*2fc0*/  ISETP.GE.U32.AND P6, PT, R6, UR4, PT ;  /* 0x0000000406007c0c */ /* 0x000fc4000bfc6070 */
[----:B------:R-:W-:Y:S02]  /*2fd0*/  ISETP.GE.U32.AND.EX P3, PT, RZ, UR5, PT, P3 ;  /* 0x00000005ff007c0c */ /* 0x000fe4000bf66130 */
[----:B------:R-:W-:Y:S02]  /*2fe0*/  ISETP.GE.U32.AND.EX P4, PT, RZ, UR5, PT, P4 ;  /* 0x00000005ff007c0c */ /* 0x000fe4000bf86140 */
[----:B------:R-:W-:Y:S02]  /*2ff0*/  ISETP.GE.U32.AND.EX P6, PT, RZ, UR5, PT, P6 ;  /* 0x00000005ff007c0c */ /* 0x000fe4000bfc6160 */
[----:B------:R-:W-:Y:S02]  /*3000*/  ISETP.GE.U32.AND P0, PT, R0, UR4, PT ;  /* 0x0000000400007c0c */ /* 0x000fe4000bf06070 */
[----:B0-----:R-:W-:Y:S02]  /*3010*/  @!P5 LOP3.LUT R17, R8, 0x80000000, RZ, 0x3c, !PT ;  /* 0x800000000811d812 */ /* 0x001fe400078e3cff */
[----:B------:R-:W-:-:S02]  /*3020*/  ISETP.GE.U32.AND.EX P0, PT, RZ, UR5, PT, P0 ;  /* 0x00000005ff007c0c */ /* 0x000fc4000bf06100 */
[----:B------:R-:W-:Y:S01]  /*3030*/  @!P2 LOP3.LUT R9, R9, 0x80000000, RZ, 0x3c, !PT ;  /* 0x800000000909a812 */ /* 0x000fe200078e3cff */
[----:B------:R0:W-:Y:S01]  /*3040*/  @!P5 STG.E desc[UR8][R2.64+0x3400], R17 ;  /* 0x003400110200d986 */ /* 0x0001e2000c101908 */
[----:B---3--:R-:W-:Y:S02]  /*3050*/  @!P3 LOP3.LUT R11, R10, 0x80000000, RZ, 0x3c, !PT ;  /* 0x800000000a0bb812 */ /* 0x008fe400078e3cff */
[----:B----4-:R-:W-:Y:S01]  /*3060*/  @!P4 LOP3.LUT R15, R12, 0x80000000, RZ, 0x3c, !PT ;  /* 0x800000000c0fc812 */ /* 0x010fe200078e3cff */
[----:B------:R0:W-:Y:S01]  /*3070*/  @!P2 STG.E desc[UR8][R2.64+0x3800], R9 ;  /* 0x003800090200a986 */ /* 0x0001e2000c101908 */
[----:B-----5:R-:W-:Y:S02]  /*3080*/  @!P6 LOP3.LUT R13, R13, 0x80000000, RZ, 0x3c, !PT ;  /* 0x800000000d0de812 */ /* 0x020fe400078e3cff */
[----:B-1----:R-:W-:Y:S01]  /*3090*/  @!P1 LOP3.LUT R5, R14, 0x80000000, RZ, 0x3c, !PT ;  /* 0x800000000e059812 */ /* 0x002fe200078e3cff */
[----:B------:R0:W-:Y:S04]  /*30a0*/  @!P3 STG.E desc[UR8][R2.64+0x3c00], R11 ;  /* 0x003c000b0200b986 */ /* 0x0001e8000c101908 */
[----:B------:R0:W-:Y:S04]  /*30b0*/  @!P4 STG.E desc[UR8][R2.64+0x4000], R15 ;  /* 0x0040000f0200c986 */ /* 0x0001e8000c101908 */
[----:B------:R0:W-:Y:S04]  /*30c0*/  @!P6 STG.E desc[UR8][R2.64+0x4400], R13 ;  /* 0x0044000d0200e986 */ /* 0x0001e8000c101908 */
[----:B------:R0:W-:Y:S01]  /*30d0*/  @!P1 STG.E desc[UR8][R2.64], R5 ;  /* 0x0000000502009986 */ /* 0x0001e2000c101908 */
[----:B------:R-:W-:Y:S05]  /*30e0*/  @P0 EXIT ;  /* 0x000000000000094d */ /* 0x000fea0003800000 */
[----:B------:R-:W0:Y:S02]  /*30f0*/  LDS R33, [R33+0x4800] ;  /* 0x0048000021217984 */ /* 0x000e240000000800 */
[----:B0-----:R-:W-:-:S05]  /*3100*/  LOP3.LUT R5, R33, 0x80000000, RZ, 0x3c, !PT ;  /* 0x8000000021057812 */ /* 0x001fca00078e3cff */
[----:B------:R-:W-:Y:S01]  /*3110*/  STG.E desc[UR8][R2.64+0x4800], R5 ;  /* 0x0048000502007986 */ /* 0x000fe2000c101908 */
[----:B------:R-:W-:Y:S05]  /*3120*/  EXIT ;  /* 0x000000000000794d */ /* 0x000fea0003800000 */
.L_x_445:
        /* <DEDUP_REMOVED lines=13> */
.L_x_653:


//--------------------- .text._ZN3cub18CUB_300001_SM_10006detail11EmptyKernelIvEEvv --------------------------
	.section	.text._ZN3cub18CUB_300001_SM_10006detail11EmptyKernelIvEEvv,"ax",@progbits
	.align	128
        .global         _ZN3cub18CUB_300001_SM_10006detail11EmptyKernelIvEEvv
        .type           _ZN3cub18CUB_300001_SM_10006detail11EmptyKernelIvEEvv,@function
        .size           _ZN3cub18CUB_300001_SM_10006detail11EmptyKernelIvEEvv,(.L_x_654 - _ZN3cub18CUB_300001_SM_10006detail11EmptyKernelIvEEvv)
        .other          _ZN3cub18CUB_300001_SM_10006detail11EmptyKernelIvEEvv,@"STO_CUDA_ENTRY STV_DEFAULT"
_ZN3cub18CUB_300001_SM_10006detail11EmptyKernelIvEEvv:
.text._ZN3cub18CUB_300001_SM_10006detail11EmptyKernelIvEEvv:
[----:B------:R-:W-:Y:S01]  /*0000*/  LDC R1, c[0x0][0x37c] ;  /* 0x0000df00ff017b82 */ /* 0x000fe20000000800 */
[----:B------:R-:W-:Y:S05]  /*0010*/  EXIT ;  /* 0x000000000000794d */ /* 0x000fea0003800000 */
.L_x_446:
        /* <DEDUP_REMOVED lines=14> */
.L_x_654:


//--------------------- .text.sort_by_key_thrust  --------------------------
	.section	.text.sort_by_key_thrust,"ax",@progbits
	.align	128
        .global         sort_by_key_thrust
        .type           sort_by_key_thrust,@function
        .size           sort_by_key_thrust,(.L_x_655 - sort_by_key_thrust)
        .other          sort_by_key_thrust,@"STO_CUDA_ENTRY STV_DEFAULT"
sort_by_key_thrust:
.text.sort_by_key_thrust:
[----:B------:R-:W0:Y:S08]  /*0000*/  LDC R1, c[0x0][0x37c] ;  /* 0x0000df00ff017b82 */ /* 0x000e300000000800 */
[----:B------:R-:W1:Y:S01]  /*0010*/  LDC R26, c[0x0][0x380] ;  /* 0x0000e000ff1a7b82 */ /* 0x000e620000000800 */
[----:B------:R-:W2:Y:S01]  /*0020*/  LDCU UR4, c[0x0][0x2f8] ;  /* 0x00005f00ff0477ac */ /* 0x000ea20008000800 */
[----:B0-----:R-:W-:Y:S01]  /*0030*/  VIADD R1, R1, 0xfffffff8 ;  /* 0xfffffff801017836 */ /* 0x001fe20000000000 */
[----:B------:R-:W-:Y:S01]  /*0040*/  CS2R R16, SRZ ;  /* 0x0000000000107805 */ /* 0x000fe2000001ff00 */
[----:B------:R-:W-:Y:S01]  /*0050*/  IMAD.MOV.U32 R2, RZ, RZ, RZ ;  /* 0x000000ffff027224 */ /* 0x000fe200078e00ff */
[----:B------:R-:W0:Y:S01]  /*0060*/  LDCU.64 UR6, c[0x0][0x390] ;  /* 0x00007200ff0677ac */ /* 0x000e220008000a00 */
[----:B------:R-:W-:Y:S01]  /*0070*/  IMAD.MOV.U32 R19, RZ, RZ, RZ ;  /* 0x000000ffff137224 */ /* 0x000fe200078e00ff */
[----:B------:R-:W3:Y:S01]  /*0080*/  LDCU.64 UR8, c[0x0][0x388] ;  /* 0x00007100ff0877ac */ /* 0x000ee20008000a00 */
[----:B------:R-:W4:Y:S01]  /*0090*/  LDCU UR5, c[0x0][0x2fc] ;  /* 0x00005f80ff0577ac */ /* 0x000f220008000800 */
[----:B------:R-:W3:Y:S01]  /*00a0*/  LDCU.64 UR36, c[0x0][0x358] ;  /* 0x00006b00ff2477ac */ /* 0x000ee20008000a00 */
[----:B--2---:R-:W-:Y:S01]  /*00b0*/  IADD3 R28, P1, PT, R1, UR4, RZ ;  /* 0x00000004011c7c10 */ /* 0x004fe2000ff3e0ff */
[----:B0-----:R-:W-:Y:S01]  /*00c0*/  IMAD.U32 R25, RZ, RZ, UR6 ;  /* 0x00000006ff197e24 */ /* 0x001fe2000f8e00ff */
[----:B-1----:R-:W-:Y:S01]  /*00d0*/  ISETP.NE.AND P0, PT, R26, RZ, PT ;  /* 0x000000ff1a00720c */ /* 0x002fe20003f05270 */
[----:B------:R-:W-:Y:S01]  /*00e0*/  IMAD.U32 R24, RZ, RZ, UR7 ;  /* 0x00000007ff187e24 */ /* 0x000fe2000f8e00ff */
[----:B------:R-:W-:Y:S01]  /*00f0*/  SHF.R.S32.HI R18, RZ, 0x1f, R26 ;  /* 0x0000001fff127819 */ /* 0x000fe2000001141a */
[----:B---3--:R-:W-:-:S02]  /*0100*/  IMAD.U32 R23, RZ, RZ, UR8 ;  /* 0x00000008ff177e24 */ /* 0x008fc4000f8e00ff */
[----:B------:R-:W-:Y:S02]  /*0110*/  IMAD.U32 R22, RZ, RZ, UR9 ;  /* 0x00000009ff167e24 */ /* 0x000fe4000f8e00ff */
[----:B----4-:R-:W-:-:S06]  /*0120*/  IMAD.X R29, RZ, RZ, UR5, P1 ;  /* 0x00000005ff1d7e24 */ /* 0x010fcc00088e06ff */
[----:B------:R-:W-:Y:S05]  /*0130*/  @!P0 BRA `(.L_x_447) ;  /* 0x0000000000e48947 */ /* 0x000fea0003800000 */
[----:B------:R-:W-:Y:S01]  /*0140*/  MOV R0, 0x180 ;  /* 0x0000018000007802 */ /* 0x000fe20000000f00 */
[----:B------:R-:W-:-:S03]  /*0150*/  IMAD.WIDE R26, R26, 0x4, RZ ;  /* 0x000000041a1a7825 */ /* 0x000fc600078e02ff */
[----:B------:R0:W1:Y:S01]  /*0160*/  LDC.64 R2, c[0x4][R0] ;  /* 0x0100000000027b82 */ /* 0x0000620000000a00 */
[----:B------:R-:W-:Y:S02]  /*0170*/  IMAD.MOV.U32 R4, RZ, RZ, R26 ;  /* 0x000000ffff047224 */ /* 0x000fe400078e001a */
[----:B------:R-:W-:-:S07]  /*0180*/  IMAD.MOV.U32 R5, RZ, RZ, R27 ;  /* 0x000000ffff057224 */ /* 0x000fce00078e001b */
[----:B------:R-:W-:-:S07]  /*0190*/  LEPC R20, `(.L_x_448) ;  /* 0x000000001014794e */ /* 0x000fce0000000000 */
[----:B01----:R-:W-:Y:S05]  /*01a0*/  CALL.ABS.NOINC R2 ;  /* 0x0000000002007343 */ /* 0x003fea0003c00000 */
.L_x_448:
[----:B------:R-:W-:Y:S01]  /*01b0*/  ISETP.NE.U32.AND P0, PT, R4, RZ, PT ;  /* 0x000000ff0400720c */ /* 0x000fe20003f05070 */
[----:B------:R-:W-:Y:S02]  /*01c0*/  IMAD.MOV.U32 R2, RZ, RZ, R4 ;  /* 0x000000ffff027224 */ /* 0x000fe400078e0004 */
[----:B------:R-:W-:Y:S01]  /*01d0*/  IMAD.MOV.U32 R17, RZ, RZ, R5 ;  /* 0x000000ffff117224 */ /* 0x000fe200078e0005 */
[----:B------:R-:W-:-:S13]  /*01e0*/  ISETP.NE.AND.EX P0, PT, R5, RZ, PT, P0 ;  /* 0x000000ff0500720c */ /* 0x000fda0003f05300 */
[----:B------:R-:W-:Y:S05]  /*01f0*/  @P0 BRA `(.L_x_449) ;  /* 0x0000000000440947 */ /* 0x000fea0003800000 */
[----:B------:R-:W-:Y:S02]  /*0200*/  MOV R0, 0x188 ;  /* 0x0000018800007802 */ /* 0x000fe40000000f00 */
[----:B------:R-:W-:Y:S02]  /*0210*/  CS2R R4, SRZ ;  /* 0x0000000000047805 */ /* 0x000fe4000001ff00 */
[----:B------:R0:W1:Y:S05]  /*0220*/  LDC.64 R6, c[0x4][R0] ;  /* 0x0100000000067b82 */ /* 0x00006a0000000a00 */
[----:B------:R-:W-:-:S07]  /*0230*/  LEPC R20, `(.L_x_450) ;  /* 0x000000001014794e */ /* 0x000fce0000000000 */
[----:B01----:R-:W-:Y:S05]  /*0240*/  CALL.ABS.NOINC R6 ;  /* 0x0000000006007343 */ /* 0x003fea0003c00000 */
.L_x_450:
[----:B------:R-:W0:Y:S01]  /*0250*/  LDC.64 R10, c[0x4][0x168] ;  /* 0x01005a00ff0a7b82 */ /* 0x000e220000000a00 */
[----:B------:R-:W-:Y:S01]  /*0260*/  MOV R0, 0x178 ;  /* 0x0000017800007802 */ /* 0x000fe20000000f00 */
[----:B------:R-:W1:Y:S01]  /*0270*/  LDCU.64 UR4, c[0x4][0x170] ;  /* 0x01002e00ff0477ac */ /* 0x000e620008000a00 */
[----:B------:R-:W-:Y:S02]  /*0280*/  IMAD.MOV.U32 R6, RZ, RZ, R28 ;  /* 0x000000ffff067224 */ /* 0x000fe400078e001c */
[----:B------:R-:W-:-:S03]  /*0290*/  IMAD.MOV.U32 R7, RZ, RZ, R29 ;  /* 0x000000ffff077224 */ /* 0x000fc600078e001d */
[----:B------:R2:W3:Y:S01]  /*02a0*/  LDC.64 R8, c[0x4][R0] ;  /* 0x0100000000087b82 */ /* 0x0004e20000000a00 */
[----:B-1----:R-:W-:Y:S02]  /*02b0*/  IMAD.U32 R4, RZ, RZ, UR4 ;  /* 0x00000004ff047e24 */ /* 0x002fe4000f8e00ff */
[----:B------:R-:W-:Y:S01]  /*02c0*/  IMAD.U32 R5, RZ, RZ, UR5 ;  /* 0x00000005ff057e24 */ /* 0x000fe2000f8e00ff */
[----:B0-----:R2:W-:Y:S06]  /*02d0*/  STL.64 [R1], R10 ;  /* 0x0000000a01007387 */ /* 0x0015ec0000100a00 */
[----:B------:R-:W-:-:S07]  /*02e0*/  LEPC R20, `(.L_x_451) ;  /* 0x000000001014794e */ /* 0x000fce0000000000 */
[----:B--23--:R-:W-:Y:S05]  /*02f0*/  CALL.ABS.NOINC R8 ;  /* 0x0000000008007343 */ /* 0x00cfea0003c00000 */
.L_x_451:
[----:B------:R-:W-:Y:S05]  /*0300*/  BPT.TRAP 0x1 ;  /* 0x000000040000795c */ /* 0x000fea0000300000 */
.L_x_449:
[----:B------:R-:W-:Y:S01]  /*0310*/  MOV R0, 0x180 ;  /* 0x0000018000007802 */ /* 0x000fe20000000f00 */
[----:B------:R-:W-:Y:S02]  /*0320*/  IMAD.MOV.U32 R4, RZ, RZ, R26 ;  /* 0x000000ffff047224 */ /* 0x000fe400078e001a */
[----:B------:R-:W-:Y:S01]  /*0330*/  IMAD.MOV.U32 R5, RZ, RZ, R27 ;  /* 0x000000ffff057224 */ /* 0x000fe200078e001b */
[----:B------:R0:W1:Y:S06]  /*0340*/  LDC.64 R6, c[0x4][R0] ;  /* 0x0100000000067b82 */ /* 0x00006c0000000a00 */
[----:B------:R-:W-:-:S07]  /*0350*/  LEPC R20, `(.L_x_452) ;  /* 0x000000001014794e */ /* 0x000fce0000000000 */
[----:B01----:R-:W-:Y:S05]  /*0360*/  CALL.ABS.NOINC R6 ;  /* 0x0000000006007343 */ /* 0x003fea0003c00000 */
.L_x_452:
        /* <DEDUP_REMOVED lines=10> */
.L_x_453:
        /* <DEDUP_REMOVED lines=11> */
.L_x_454:
[----:B------:R-:W-:Y:S05]  /*04c0*/  BPT.TRAP 0x1 ;  /* 0x000000040000795c */ /* 0x000fea0000300000 */
.L_x_447:
[----:B------:R-:W0:Y:S01]  /*04d0*/  LDCU UR4, c[0x0][0x380] ;  /* 0x00007000ff0477ac */ /* 0x000e220008000800 */
[----:B------:R-:W1:Y:S01]  /*04e0*/  LDCU.64 UR6, c[0x0][0x388] ;  /* 0x00007100ff0677ac */ /* 0x000e620008000a00 */
[----:B0-----:R-:W-:Y:S02]  /*04f0*/  IMAD.U32 R7, RZ, RZ, UR4 ;  /* 0x00000004ff077e24 */ /* 0x001fe4000f8e00ff */
[----:B-1----:R-:W-:Y:S02]  /*0500*/  IMAD.U32 R10, RZ, RZ, UR6 ;  /* 0x00000006ff0a7e24 */ /* 0x002fe4000f8e00ff */
[----:B------:R-:W-:-:S03]  /*0510*/  IMAD.U32 R8, RZ, RZ, UR7 ;  /* 0x00000007ff087e24 */ /* 0x000fc6000f8e00ff */
[----:B------:R-:W-:-:S04]  /*0520*/  LEA R3, P1, R7, R10, 0x2 ;  /* 0x0000000a07037211 */ /* 0x000fc800078210ff */
[----:B------:R-:W-:Y:S02]  /*0530*/  ISETP.GT.U32.AND P0, PT, R3, R10, PT ;  /* 0x0000000a0300720c */ /* 0x000fe40003f04070 */
[----:B------:R-:W-:-:S04]  /*0540*/  LEA.HI.X R3, R7, R8, R18, 0x2, P1 ;  /* 0x0000000807037211 */ /* 0x000fc800008f1412 */
[----:B------:R-:W-:-:S13]  /*0550*/  ISETP.GT.U32.AND.EX P0, PT, R3, R8, PT, P0 ;  /* 0x000000080300720c */ /* 0x000fda0003f04100 */
[----:B------:R-:W-:Y:S05]  /*0560*/  @!P0 BRA `(.L_x_455) ;  /* 0x0000001c00408947 */ /* 0x000fea0003800000 */
[----:B------:R-:W0:Y:S01]  /*0570*/  LDCU.64 UR4, c[0x0][0x388] ;  /* 0x00007100ff0477ac */ /* 0x000e220008000a00 */
[----:B------:R-:W-:Y:S01]  /*0580*/  BSSY.RECONVERGENT B2, `(.L_x_455) ;  /* 0x00001ce000027945 */ /* 0x000fe20003800200 */
[----:B------:R-:W1:Y:S01]  /*0590*/  LDCU.64 UR6, c[0x0][0x390] ;  /* 0x00007200ff0677ac */ /* 0x000e620008000a00 */
[----:B0-----:R-:W-:Y:S02]  /*05a0*/  IMAD.U32 R26, RZ, RZ, UR4 ;  /* 0x00000004ff1a7e24 */ /* 0x001fe4000f8e00ff */
[----:B------:R-:W-:Y:S02]  /*05b0*/  IMAD.U32 R27, RZ, RZ, UR5 ;  /* 0x00000005ff1b7e24 */ /* 0x000fe4000f8e00ff */
[----:B-1----:R-:W-:Y:S02]  /*05c0*/  IMAD.U32 R36, RZ, RZ, UR6 ;  /* 0x00000006ff247e24 */ /* 0x002fe4000f8e00ff */
[----:B------:R-:W-:-:S07]  /*05d0*/  IMAD.U32 R37, RZ, RZ, UR7 ;  /* 0x00000007ff257e24 */ /* 0x000fce000f8e00ff */
.L_x_487:
[----:B------:R-:W0:Y:S01]  /*05e0*/  LDCU UR4, c[0x0][0x380] ;  /* 0x00007000ff0477ac */ /* 0x000e220008000800 */
[----:B------:R-:W-:Y:S01]  /*05f0*/  IADD3 R3, P0, PT, R23, 0x80, RZ ;  /* 0x0000008017037810 */ /* 0x000fe20007f1e0ff */
[----:B------:R-:W-:Y:S01]  /*0600*/  BSSY.RECONVERGENT B1, `(.L_x_456) ;  /* 0x00001ba000017945 */ /* 0x000fe20003800200 */
[----:B------:R-:W1:Y:S03]  /*0610*/  LDCU.64 UR6, c[0x0][0x388] ;  /* 0x00007100ff0677ac */ /* 0x000e660008000a00 */
[----:B------:R-:W-:Y:S02]  /*0620*/  IMAD.X R4, RZ, RZ, R22, P0 ;  /* 0x000000ffff047224 */ /* 0x000fe400000e0616 */
[----:B0-----:R-:W-:Y:S02]  /*0630*/  IMAD.U32 R7, RZ, RZ, UR4 ;  /* 0x00000004ff077e24 */ /* 0x001fe4000f8e00ff */
[----:B-1----:R-:W-:-:S02]  /*0640*/  IMAD.U32 R10, RZ, RZ, UR6 ;  /* 0x00000006ff0a7e24 */ /* 0x002fc4000f8e00ff */
[----:B------:R-:W-:-:S03]  /*0650*/  IMAD.U32 R8, RZ, RZ, UR7 ;  /* 0x00000007ff087e24 */ /* 0x000fc6000f8e00ff */
[----:B------:R-:W-:-:S04]  /*0660*/  LEA R12, P1, R7, R10, 0x2 ;  /* 0x0000000a070c7211 */ /* 0x000fc800078210ff */
[----:B------:R-:W-:Y:S02]  /*0670*/  ISETP.LT.U32.AND P0, PT, R3, R12, PT ;  /* 0x0000000c0300720c */ /* 0x000fe40003f01070 */
[----:B------:R-:W-:Y:S02]  /*0680*/  LEA.HI.X R11, R7, R8, R18, 0x2, P1 ;  /* 0x00000008070b7211 */ /* 0x000fe400008f1412 */
[----:B------:R-:W-:Y:S02]  /*0690*/  IADD3 R35, P1, PT, R23, 0x4, RZ ;  /* 0x0000000417237810 */ /* 0x000fe40007f3e0ff */
[----:B------:R-:W-:-:S03]  /*06a0*/  ISETP.LT.U32.AND.EX P0, PT, R4, R11, PT, P0 ;  /* 0x0000000b0400720c */ /* 0x000fc60003f01100 */
[----:B------:R-:W-:Y:S01]  /*06b0*/  IMAD.X R34, RZ, RZ, R22, P1 ;  /* 0x000000ffff227224 */ /* 0x000fe200008e0616 */
[----:B------:R-:W-:Y:S02]  /*06c0*/  SEL R0, R3, R12, P0 ;  /* 0x0000000c03007207 */ /* 0x000fe40000000000 */
[----:B------:R-:W-:Y:S02]  /*06d0*/  SEL R3, R4, R11, P0 ;  /* 0x0000000b04037207 */ /* 0x000fe40000000000 */
[----:B------:R-:W-:-:S04]  /*06e0*/  ISETP.NE.U32.AND P0, PT, R35, R0, PT ;  /* 0x000000002300720c */ /* 0x000fc80003f05070 */
[----:B------:R-:W-:-:S13]  /*06f0*/  ISETP.NE.AND.EX P0, PT, R34, R3, PT, P0 ;  /* 0x000000032200720c */ /* 0x000fda0003f05300 */
[----:B------:R-:W-:Y:S05]  /*0700*/  @!P0 BRA `(.L_x_457) ;  /* 0x0000001800a48947 */ /* 0x000fea0003800000 */
[----:B------:R-:W-:Y:S01]  /*0710*/  CS2R R32, SRZ ;  /* 0x0000000000207805 */ /* 0x000fe2000001ff00 */
[--C-:B------:R-:W-:Y:S02]  /*0720*/  IMAD.MOV.U32 R30, RZ, RZ, R26.reuse ;  /* 0x000000ffff1e7224 */ /* 0x100fe400078e001a */
[--C-:B------:R-:W-:Y:S02]  /*0730*/  IMAD.MOV.U32 R31, RZ, RZ, R27.reuse ;  /* 0x000000ffff1f7224 */ /* 0x100fe400078e001b */
[----:B------:R-:W-:Y:S02]  /*0740*/  IMAD.MOV.U32 R39, RZ, RZ, R26 ;  /* 0x000000ffff277224 */ /* 0x000fe400078e001a */
[----:B------:R-:W-:Y:S02]  /*0750*/  IMAD.MOV.U32 R38, RZ, RZ, R27 ;  /* 0x000000ffff267224 */ /* 0x000fe400078e001b */
[----:B------:R-:W-:Y:S02]  /*0760*/  IMAD.MOV.U32 R9, RZ, RZ, R25 ;  /* 0x000000ffff097224 */ /* 0x000fe400078e0019 */
[----:B------:R-:W-:-:S02]  /*0770*/  IMAD.MOV.U32 R40, RZ, RZ, R24 ;  /* 0x000000ffff287224 */ /* 0x000fc400078e0018 */
[----:B------:R-:W-:Y:S02]  /*0780*/  IMAD.MOV.U32 R14, RZ, RZ, R36 ;  /* 0x000000ffff0e7224 */ /* 0x000fe400078e0024 */
[----:B------:R-:W-:-:S07]  /*0790*/  IMAD.MOV.U32 R15, RZ, RZ, R37 ;  /* 0x000000ffff0f7224 */ /* 0x000fce00078e0025 */
.L_x_486:
[----:B------:R-:W-:Y:S01]  /*07a0*/  IMAD.MOV.U32 R20, RZ, RZ, R39 ;  /* 0x000000ffff147224 */ /* 0x000fe200078e0027 */
[----:B------:R-:W2:Y:S01]  /*07b0*/  LDG.E R3, desc[UR36][R26.64] ;  /* 0x000000241a037981 */ /* 0x000ea2000c1e1900 */
[----:B------:R-:W-:-:S03]  /*07c0*/  IMAD.MOV.U32 R21, RZ, RZ, R38 ;  /* 0x000000ffff157224 */ /* 0x000fc600078e0026 */
[----:B------:R0:W5:Y:S04]  /*07d0*/  LDG.E R7, desc[UR36][R14.64+0x4] ;  /* 0x000004240e077981 */ /* 0x000168000c1e1900 */
[----:B------:R-:W2:Y:S01]  /*07e0*/  LDG.E R8, desc[UR36][R20.64+0x4] ;  /* 0x0000042414087981 */ /* 0x000ea2000c1e1900 */
[----:B------:R-:W-:Y:S02]  /*07f0*/  IADD3 RZ, P3, PT, R9, 0x4, RZ ;  /* 0x0000000409ff7810 */ /* 0x000fe40007f7e0ff */
[----:B------:R-:W-:Y:S02]  /*0800*/  IADD3 R6, P1, PT, R30, 0x4, RZ ;  /* 0x000000041e067810 */ /* 0x000fe40007f3e0ff */
[----:B------:R-:W-:Y:S02]  /*0810*/  IADD3 R4, P2, PT, R39, 0x4, RZ ;  /* 0x0000000427047810 */ /* 0x000fe40007f5e0ff */
[----:B------:R-:W-:Y:S01]  /*0820*/  IADD3 R42, P4, PT, R14, 0x4, RZ ;  /* 0x000000040e2a7810 */ /* 0x000fe20007f9e0ff */
[----:B------:R-:W-:Y:S01]  /*0830*/  BSSY.RECONVERGENT B0, `(.L_x_458) ;  /* 0x000017a000007945 */ /* 0x000fe20003800200 */
[----:B------:R-:W-:-:S02]  /*0840*/  IMAD.X R5, RZ, RZ, R31, P1 ;  /* 0x000000ffff057224 */ /* 0x000fc400008e061f */
[----:B------:R-:W-:Y:S02]  /*0850*/  IMAD.X R0, RZ, RZ, R40, P3 ;  /* 0x000000ffff007224 */ /* 0x000fe400018e0628 */
[----:B------:R-:W-:Y:S01]  /*0860*/  IMAD.X R13, RZ, RZ, R15, P4 ;  /* 0x000000ffff0d7224 */ /* 0x000fe200020e060f */
[----:B--2---:R-:W-:Y:S01]  /*0870*/  ISETP.GE.AND P0, PT, R8, R3, PT ;  /* 0x000000030800720c */ /* 0x004fe20003f06270 */
[----:B------:R-:W-:-:S12]  /*0880*/  IMAD.X R3, RZ, RZ, R38, P2 ;  /* 0x000000ffff037224 */ /* 0x000fd800010e0626 */
[----:B0-----:R-:W-:Y:S05]  /*0890*/  @!P0 BRA `(.L_x_459) ;  /* 0x0000000000908947 */ /* 0x001fea0003800000 */
[----:B------:R-:W2:Y:S01]  /*08a0*/  LDG.E R11, desc[UR36][R20.64] ;  /* 0x00000024140b7981 */ /* 0x000ea2000c1e1900 */
[----:B------:R-:W-:Y:S01]  /*08b0*/  BSSY.RECONVERGENT B3, `(.L_x_460) ;  /* 0x000001b000037945 */ /* 0x000fe20003800200 */
[----:B------:R-:W-:Y:S02]  /*08c0*/  IMAD.MOV.U32 R43, RZ, RZ, R13 ;  /* 0x000000ffff2b7224 */ /* 0x000fe400078e000d */
[----:B------:R-:W-:Y:S02]  /*08d0*/  IMAD.MOV.U32 R40, RZ, RZ, R4 ;  /* 0x000000ffff287224 */ /* 0x000fe400078e0004 */
[----:B------:R-:W-:Y:S01]  /*08e0*/  IMAD.MOV.U32 R41, RZ, RZ, R3 ;  /* 0x000000ffff297224 */ /* 0x000fe200078e0003 */
[----:B--2---:R-:W-:-:S13]  /*08f0*/  ISETP.GE.AND P0, PT, R8, R11, PT ;  /* 0x0000000b0800720c */ /* 0x004fda0003f06270 */
[----:B------:R-:W-:Y:S05]  /*0900*/  @P0 BRA `(.L_x_461) ;  /* 0x0000000000540947 */ /* 0x000fea0003800000 */
[----:B------:R-:W-:-:S07]  /*0910*/  IMAD.MOV.U32 R29, RZ, RZ, R11 ;  /* 0x000000ffff1d7224 */ /* 0x000fce00078e000b */
.L_x_462:
[----:B------:R-:W-:Y:S02]  /*0920*/  IMAD.MOV.U32 R20, RZ, RZ, R40 ;  /* 0x000000ffff147224 */ /* 0x000fe400078e0028 */
[----:B------:R-:W-:Y:S02]  /*0930*/  IMAD.MOV.U32 R21, RZ, RZ, R41 ;  /* 0x000000ffff157224 */ /* 0x000fe400078e0029 */
[----:B------:R-:W-:Y:S02]  /*0940*/  IMAD.MOV.U32 R10, RZ, RZ, R42 ;  /* 0x000000ffff0a7224 */ /* 0x000fe400078e002a */
[----:B------:R-:W-:Y:S01]  /*0950*/  IMAD.MOV.U32 R11, RZ, RZ, R43 ;  /* 0x000000ffff0b7224 */ /* 0x000fe200078e002b */
[----:B------:R0:W-:Y:S04]  /*0960*/  STG.E desc[UR36][R20.64], R29 ;  /* 0x0000001d14007986 */ /* 0x0001e8000c101924 */
[----:B------:R-:W2:Y:S01]  /*0970*/  LDG.E R31, desc[UR36][R10.64+-0x4] ;  /* 0xfffffc240a1f7981 */ /* 0x000ea2000c1e1900 */
[----:B0-----:R-:W-:-:S02]  /*0980*/  IMAD.MOV.U32 R20, RZ, RZ, R39 ;  /* 0x000000ffff147224 */ /* 0x001fc400078e0027 */
[--C-:B------:R-:W-:Y:S01]  /*0990*/  IMAD.MOV.U32 R21, RZ, RZ, R38.reuse ;  /* 0x000000ffff157224 */ /* 0x100fe200078e0026 */
[----:B--2---:R0:W-:Y:S04]  /*09a0*/  STG.E desc[UR36][R10.64], R31 ;  /* 0x0000001f0a007986 */ /* 0x0041e8000c101924 */
[----:B------:R-:W2:Y:S01]  /*09b0*/  LDG.E R29, desc[UR36][R20.64+-0x4] ;  /* 0xfffffc24141d7981 */ /* 0x000ea2000c1e1900 */
[----:B------:R-:W-:Y:S01]  /*09c0*/  IADD3 R42, P0, PT, R10, -0x4, RZ ;  /* 0xfffffffc0a2a7810 */ /* 0x000fe20007f1e0ff */
[----:B------:R-:W-:Y:S01]  /*09d0*/  IMAD.MOV.U32 R40, RZ, RZ, R39 ;  /* 0x000000ffff287224 */ /* 0x000fe200078e0027 */
[----:B------:R-:W-:Y:S01]  /*09e0*/  IADD3 R28, P1, PT, R39, -0x4, RZ ;  /* 0xfffffffc271c7810 */ /* 0x000fe20007f3e0ff */
[----:B------:R-:W-:Y:S01]  /*09f0*/  IMAD.MOV.U32 R41, RZ, RZ, R38 ;  /* 0x000000ffff297224 */ /* 0x000fe200078e0026 */
[----:B------:R-:W-:-:S02]  /*0a00*/  IADD3.X R43, PT, PT, R11, -0x1, RZ, P0, !PT ;  /* 0xffffffff0b2b7810 */ /* 0x000fc400007fe4ff */
[----:B------:R-:W-:Y:S01]  /*0a10*/  IADD3.X R30, PT, PT, R38, -0x1, RZ, P1, !PT ;  /* 0xffffffff261e7810 */ /* 0x000fe20000ffe4ff */
[----:B------:R-:W-:-:S04]  /*0a20*/  IMAD.MOV.U32 R39, RZ, RZ, R28 ;  /* 0x000000ffff277224 */ /* 0x000fc800078e001c */
[----:B------:R-:W-:Y:S01]  /*0a30*/  IMAD.MOV.U32 R38, RZ, RZ, R30 ;  /* 0x000000ffff267224 */ /* 0x000fe200078e001e */
[----:B--2---:R-:W-:-:S13]  /*0a40*/  ISETP.GE.AND P0, PT, R8, R29, PT ;  /* 0x0000001d0800720c */ /* 0x004fda0003f06270 */
[----:B0-----:R-:W-:Y:S05]  /*0a50*/  @!P0 BRA `(.L_x_462) ;  /* 0xfffffffc00b08947 */ /* 0x001fea000383ffff */
.L_x_461:
[----:B------:R-:W-:Y:S05]  /*0a60*/  BSYNC.RECONVERGENT B3 ;  /* 0x0000000000037941 */ /* 0x000fea0003800200 */
.L_x_460:
[----:B------:R-:W-:Y:S02]  /*0a70*/  IMAD.MOV.U32 R10, RZ, RZ, R40 ;  /* 0x000000ffff0a7224 */ /* 0x000fe400078e0028 */
[----:B------:R-:W-:Y:S02]  /*0a80*/  IMAD.MOV.U32 R11, RZ, RZ, R41 ;  /* 0x000000ffff0b7224 */ /* 0x000fe400078e0029 */
[----:B------:R-:W-:Y:S02]  /*0a90*/  IMAD.MOV.U32 R20, RZ, RZ, R42 ;  /* 0x000000ffff147224 */ /* 0x000fe400078e002a */
[----:B------:R-:W-:Y:S01]  /*0aa0*/  IMAD.MOV.U32 R21, RZ, RZ, R43 ;  /* 0x000000ffff157224 */ /* 0x000fe200078e002b */
[----:B------:R3:W-:Y:S04]  /*0ab0*/  STG.E desc[UR36][R10.64], R8 ;  /* 0x000000080a007986 */ /* 0x0007e8000c101924 */
[----:B-----5:R3:W-:Y:S01]  /*0ac0*/  STG.E desc[UR36][R20.64], R7 ;  /* 0x0000000714007986 */ /* 0x0207e2000c101924 */
[----:B------:R-:W-:Y:S05]  /*0ad0*/  BRA `(.L_x_463) ;  /* 0x00000014003c7947 */ /* 0x000fea0003800000 */
.L_x_459:
[----:B------:R-:W-:Y:S01]  /*0ae0*/  LOP3.LUT R41, R33, 0x3, RZ, 0xc0, !PT ;  /* 0x0000000321297812 */ /* 0x000fe200078ec0ff */
[----:B------:R-:W-:Y:S01]  /*0af0*/  BSSY.RECONVERGENT B3, `(.L_x_464) ;  /* 0x000002b000037945 */ /* 0x000fe20003800200 */
[----:B------:R-:W-:Y:S01]  /*0b00*/  IADD3 R10, P0, PT, R39, 0x8, RZ ;  /* 0x00000008270a7810 */ /* 0x000fe20007f1e0ff */
[----:B------:R-:W-:Y:S01]  /*0b10*/  IMAD.MOV.U32 R42, RZ, RZ, R35 ;  /* 0x000000ffff2a7224 */ /* 0x000fe200078e0023 */
[----:B------:R-:W-:Y:S01]  /*0b20*/  ISETP.NE.U32.AND P1, PT, R41, 0x3, PT ;  /* 0x000000032900780c */ /* 0x000fe20003f25070 */
[----:B------:R-:W-:Y:S02]  /*0b30*/  IMAD.MOV.U32 R43, RZ, RZ, R34 ;  /* 0x000000ffff2b7224 */ /* 0x000fe400078e0022 */
[----:B------:R-:W-:Y:S01]  /*0b40*/  IMAD.X R11, RZ, RZ, R38, P0 ;  /* 0x000000ffff0b7224 */ /* 0x000fe200000e0626 */
[----:B------:R-:W-:Y:S01]  /*0b50*/  ISETP.NE.AND.EX P1, PT, RZ, RZ, PT, P1 ;  /* 0x000000ffff00720c */ /* 0x000fe20003f25310 */
[----:B------:R-:W-:Y:S02]  /*0b60*/  IMAD.MOV.U32 R28, RZ, RZ, R6 ;  /* 0x000000ffff1c7224 */ /* 0x000fe400078e0006 */
[----:B------:R-:W-:-:S10]  /*0b70*/  IMAD.MOV.U32 R29, RZ, RZ, R5 ;  /* 0x000000ffff1d7224 */ /* 0x000fd400078e0005 */
[----:B------:R-:W-:Y:S05]  /*0b80*/  @!P1 BRA `(.L_x_465) ;  /* 0x0000000000849947 */ /* 0x000fea0003800000 */
[----:B------:R-:W2:Y:S01]  /*0b90*/  LDG.E R45, desc[UR36][R30.64] ;  /* 0x000000241e2d7981 */ /* 0x000ea2000c1e1900 */
[----:B------:R-:W-:Y:S01]  /*0ba0*/  IMAD.MOV.U32 R10, RZ, RZ, R4 ;  /* 0x000000ffff0a7224 */ /* 0x000fe200078e0004 */
[----:B------:R-:W-:Y:S01]  /*0bb0*/  ISETP.NE.U32.AND P0, PT, R41, RZ, PT ;  /* 0x000000ff2900720c */ /* 0x000fe20003f05070 */
[----:B------:R-:W-:Y:S01]  /*0bc0*/  IMAD.MOV.U32 R11, RZ, RZ, R3 ;  /* 0x000000ffff0b7224 */ /* 0x000fe200078e0003 */
[----:B------:R-:W-:Y:S01]  /*0bd0*/  IADD3 R42, P2, PT, R35, -0x4, RZ ;  /* 0xfffffffc232a7810 */ /* 0x000fe20007f5e0ff */
[----:B------:R-:W-:Y:S01]  /*0be0*/  IMAD.MOV.U32 R28, RZ, RZ, R30 ;  /* 0x000000ffff1c7224 */ /* 0x000fe200078e001e */
[----:B------:R-:W-:Y:S01]  /*0bf0*/  ISETP.NE.AND.EX P0, PT, RZ, RZ, PT, P0 ;  /* 0x000000ffff00720c */ /* 0x000fe20003f05300 */
[----:B------:R-:W-:Y:S01]  /*0c00*/  IMAD.MOV.U32 R29, RZ, RZ, R31 ;  /* 0x000000ffff1d7224 */ /* 0x000fe200078e001f */
[----:B------:R-:W-:Y:S01]  /*0c10*/  IADD3.X R43, PT, PT, R34, -0x1, RZ, P2, !PT ;  /* 0xffffffff222b7810 */ /* 0x000fe200017fe4ff */
[----:B--2---:R0:W-:Y:S10]  /*0c20*/  STG.E desc[UR36][R10.64], R45 ;  /* 0x0000002d0a007986 */ /* 0x0041f4000c101924 */
[----:B------:R-:W-:Y:S05]  /*0c30*/  @!P0 BRA `(.L_x_465) ;  /* 0x0000000000588947 */ /* 0x000fea0003800000 */
[----:B0-----:R-:W2:Y:S01]  /*0c40*/  LDG.E R45, desc[UR36][R30.64+-0x4] ;  /* 0xfffffc241e2d7981 */ /* 0x001ea2000c1e1900 */
[----:B------:R-:W-:-:S04]  /*0c50*/  ISETP.NE.U32.AND P0, PT, R41, 0x1, PT ;  /* 0x000000012900780c */ /* 0x000fc80003f05070 */
[----:B------:R-:W-:Y:S01]  /*0c60*/  ISETP.NE.AND.EX P0, PT, RZ, RZ, PT, P0 ;  /* 0x000000ffff00720c */ /* 0x000fe20003f05300 */
[----:B--2---:R-:W-:-:S12]  /*0c70*/  STG.E desc[UR36][R20.64], R45 ;  /* 0x0000002d14007986 */ /* 0x004fd8000c101924 */
[----:B------:R-:W2:Y:S01]  /*0c80*/  @P0 LDG.E R44, desc[UR36][R30.64+-0x8] ;  /* 0xfffff8241e2c0981 */ /* 0x000ea2000c1e1900 */
[----:B------:R-:W-:Y:S01]  /*0c90*/  IADD3 R28, P3, PT, R30, -0x4, RZ ;  /* 0xfffffffc1e1c7810 */ /* 0x000fe20007f7e0ff */
[----:B------:R-:W-:Y:S01]  /*0ca0*/  IMAD.MOV.U32 R10, RZ, RZ, R20 ;  /* 0x000000ffff0a7224 */ /* 0x000fe200078e0014 */
[----:B------:R-:W-:Y:S01]  /*0cb0*/  @P0 IADD3 R39, P6, PT, R39, -0x4, RZ ;  /* 0xfffffffc27270810 */ /* 0x000fe20007fde0ff */
[----:B------:R-:W-:Y:S01]  /*0cc0*/  IMAD.MOV.U32 R11, RZ, RZ, R21 ;  /* 0x000000ffff0b7224 */ /* 0x000fe200078e0015 */
[----:B------:R-:W-:Y:S02]  /*0cd0*/  IADD3.X R29, PT, PT, R31, -0x1, RZ, P3, !PT ;  /* 0xffffffff1f1d7810 */ /* 0x000fe40001ffe4ff */
[C---:B------:R-:W-:Y:S01]  /*0ce0*/  IADD3 R42, P2, PT, R35.reuse, -0x8, RZ ;  /* 0xfffffff8232a7810 */ /* 0x040fe20007f5e0ff */
[----:B------:R-:W-:Y:S01]  /*0cf0*/  @P0 IMAD.MOV.U32 R10, RZ, RZ, R39 ;  /* 0x000000ffff0a0224 */ /* 0x000fe200078e0027 */
[----:B------:R-:W-:Y:S02]  /*0d00*/  @P0 IADD3.X R38, PT, PT, R38, -0x1, RZ, P6, !PT ;  /* 0xffffffff26260810 */ /* 0x000fe400037fe4ff */
[----:B------:R-:W-:-:S02]  /*0d10*/  @P0 IADD3 R42, P4, PT, R35, -0xc, RZ ;  /* 0xfffffff4232a0810 */ /* 0x000fc40007f9e0ff */
[C---:B------:R-:W-:Y:S01]  /*0d20*/  IADD3.X R43, PT, PT, R34.reuse, -0x1, RZ, P2, !PT ;  /* 0xffffffff222b7810 */ /* 0x040fe200017fe4ff */
[----:B------:R-:W-:Y:S01]  /*0d30*/  @P0 IMAD.MOV.U32 R11, RZ, RZ, R38 ;  /* 0x000000ffff0b0224 */ /* 0x000fe200078e0026 */
[----:B------:R-:W-:Y:S01]  /*0d40*/  @P0 IADD3.X R43, PT, PT, R34, -0x1, RZ, P4, !PT ;  /* 0xffffffff222b0810 */ /* 0x000fe200027fe4ff */
[----:B--2---:R0:W-:Y:S02]  /*0d50*/  @P0 STG.E desc[UR36][R20.64+-0x4], R44 ;  /* 0xfffffc2c14000986 */ /* 0x0041e4000c101924 */
[----:B0-----:R-:W-:-:S04]  /*0d60*/  @P0 IADD3 R44, P5, PT, R30, -0x8, RZ ;  /* 0xfffffff81e2c0810 */ /* 0x001fc80007fbe0ff */
[----:B------:R-:W-:Y:S01]  /*0d70*/  @P0 IADD3.X R31, PT, PT, R31, -0x1, RZ, P5, !PT ;  /* 0xffffffff1f1f0810 */ /* 0x000fe20002ffe4ff */
[----:B------:R-:W-:-:S04]  /*0d80*/  @P0 IMAD.MOV.U32 R28, RZ, RZ, R44 ;  /* 0x000000ffff1c0224 */ /* 0x000fc800078e002c */
[----:B------:R-:W-:-:S07]  /*0d90*/  @P0 IMAD.MOV.U32 R29, RZ, RZ, R31 ;  /* 0x000000ffff1d0224 */ /* 0x000fce00078e001f */
.L_x_465:
[----:B------:R-:W-:Y:S05]  /*0da0*/  BSYNC.RECONVERGENT B3 ;  /* 0x0000000000037941 */ /* 0x000fea0003800200 */
.L_x_464:
[----:B------:R-:W-:Y:S01]  /*0db0*/  ISETP.GE.U32.AND P2, PT, R33, 0x3, PT ;  /* 0x000000032100780c */ /* 0x000fe20003f46070 */
[----:B------:R-:W-:Y:S03]  /*0dc0*/  BSSY.RECONVERGENT B4, `(.L_x_466) ;  /* 0x000007b000047945 */ /* 0x000fe60003800200 */
[----:B------:R-:W-:-:S13]  /*0dd0*/  ISETP.GE.U32.AND.EX P2, PT, R32, RZ, PT, P2 ;  /* 0x000000ff2000720c */ /* 0x000fda0003f46120 */
[----:B------:R-:W-:Y:S05]  /*0de0*/  @!P2 BRA `(.L_x_467) ;  /* 0x0000000400e0a947 */ /* 0x000fea0003800000 */
[----:B------:R-:W-:Y:S01]  /*0df0*/  ISETP.GT.U32.AND P0, PT, R42, R23, PT ;  /* 0x000000172a00720c */ /* 0x000fe20003f04070 */
[----:B------:R-:W-:Y:S03]  /*0e00*/  BSSY.RELIABLE B3, `(.L_x_468) ;  /* 0x0000061000037945 */ /* 0x000fe60003800100 */
[----:B------:R-:W-:-:S13]  /*0e10*/  ISETP.GT.AND.EX P0, PT, R43, R22, PT, P0 ;  /* 0x000000162b00720c */ /* 0x000fda0003f04300 */
[----:B------:R-:W-:Y:S05]  /*0e20*/  @!P0 BRA `(.L_x_469) ;  /* 0x0000000400788947 */ /* 0x000fea0003800000 */
[----:B------:R-:W-:Y:S01]  /*0e30*/  IADD3 R20, P0, PT, -R23, R42, RZ ;  /* 0x0000002a17147210 */ /* 0x000fe20007f1e1ff */
[----:B------:R-:W-:Y:S03]  /*0e40*/  BSSY.RECONVERGENT B5, `(.L_x_470) ;  /* 0x0000036000057945 */ /* 0x000fe60003800200 */
[----:B------:R-:W-:Y:S01]  /*0e50*/  ISETP.GT.U32.AND P3, PT, R20, 0x30, PT ;  /* 0x000000301400780c */ /* 0x000fe20003f64070 */
[----:B------:R-:W-:Y:S01]  /*0e60*/  IMAD.X R20, R43, 0x1, ~R22, P0 ;  /* 0x000000012b147824 */ /* 0x000fe200000e0e16 */
[----:B------:R-:W-:-:S04]  /*0e70*/  PLOP3.LUT P0, PT, PT, PT, PT, 0x80, 0x8 ;  /* 0x000000000008781c */ /* 0x000fc80003f0f070 */
[----:B------:R-:W-:-:S13]  /*0e80*/  ISETP.GT.AND.EX P3, PT, R20, RZ, PT, P3 ;  /* 0x000000ff1400720c */ /* 0x000fda0003f64330 */
[----:B------:R-:W-:Y:S05]  /*0e90*/  @!P3 BRA `(.L_x_471) ;  /* 0x0000000000c0b947 */ /* 0x000fea0003800000 */
[----:B------:R-:W-:Y:S02]  /*0ea0*/  IADD3 R21, P3, PT, R23, 0x30, RZ ;  /* 0x0000003017157810 */ /* 0x000fe40007f7e0ff */
[----:B------:R-:W-:-:S03]  /*0eb0*/  PLOP3.LUT P0, PT, PT, PT, PT, 0x8, 0x80 ;  /* 0x000000000080781c */ /* 0x000fc60003f0e170 */
[----:B------:R-:W-:-:S10]  /*0ec0*/  IMAD.X R20, RZ, RZ, R22, P3 ;  /* 0x000000ffff147224 */ /* 0x000fd400018e0616 */
.L_x_472:
[----:B------:R-:W2:Y:S04]  /*0ed0*/  LDG.E R31, desc[UR36][R28.64+-0x4] ;  /* 0xfffffc241c1f7981 */ /* 0x000ea8000c1e1900 */
[----:B--2---:R1:W-:Y:S04]  /*0ee0*/  STG.E desc[UR36][R10.64+-0x4], R31 ;  /* 0xfffffc1f0a007986 */ /* 0x0043e8000c101924 */
[----:B------:R-:W2:Y:S04]  /*0ef0*/  LDG.E R39, desc[UR36][R28.64+-0x8] ;  /* 0xfffff8241c277981 */ /* 0x000ea8000c1e1900 */
[----:B--2---:R2:W-:Y:S04]  /*0f00*/  STG.E desc[UR36][R10.64+-0x8], R39 ;  /* 0xfffff8270a007986 */ /* 0x0045e8000c101924 */
[----:B0-----:R-:W3:Y:S04]  /*0f10*/  LDG.E R45, desc[UR36][R28.64+-0xc] ;  /* 0xfffff4241c2d7981 */ /* 0x001ee8000c1e1900 */
[----:B---3--:R0:W-:Y:S04]  /*0f20*/  STG.E desc[UR36][R10.64+-0xc], R45 ;  /* 0xfffff42d0a007986 */ /* 0x0081e8000c101924 */
[----:B------:R-:W3:Y:S04]  /*0f30*/  LDG.E R30, desc[UR36][R28.64+-0x10] ;  /* 0xfffff0241c1e7981 */ /* 0x000ee8000c1e1900 */
[----:B---3--:R3:W-:Y:S04]  /*0f40*/  STG.E desc[UR36][R10.64+-0x10], R30 ;  /* 0xfffff01e0a007986 */ /* 0x0087e8000c101924 */
[----:B------:R-:W4:Y:S04]  /*0f50*/  LDG.E R38, desc[UR36][R28.64+-0x14] ;  /* 0xffffec241c267981 */ /* 0x000f28000c1e1900 */
[----:B----4-:R4:W-:Y:S04]  /*0f60*/  STG.E desc[UR36][R10.64+-0x14], R38 ;  /* 0xffffec260a007986 */ /* 0x0109e8000c101924 */
[----:B------:R-:W2:Y:S04]  /*0f70*/  LDG.E R44, desc[UR36][R28.64+-0x18] ;  /* 0xffffe8241c2c7981 */ /* 0x000ea8000c1e1900 */
[----:B--2---:R2:W-:Y:S04]  /*0f80*/  STG.E desc[UR36][R10.64+-0x18], R44 ;  /* 0xffffe82c0a007986 */ /* 0x0045e8000c101924 */
[----:B-1----:R-:W3:Y:S04]  /*0f90*/  LDG.E R31, desc[UR36][R28.64+-0x1c] ;  /* 0xffffe4241c1f7981 */ /* 0x002ee8000c1e1900 */
[----:B---3--:R1:W-:Y:S04]  /*0fa0*/  STG.E desc[UR36][R10.64+-0x1c], R31 ;  /* 0xffffe41f0a007986 */ /* 0x0083e8000c101924 */
[----:B------:R-:W3:Y:S04]  /*0fb0*/  LDG.E R39, desc[UR36][R28.64+-0x20] ;  /* 0xffffe0241c277981 */ /* 0x000ee8000c1e1900 */
[----:B---3--:R3:W-:Y:S04]  /*0fc0*/  STG.E desc[UR36][R10.64+-0x20], R39 ;  /* 0xffffe0270a007986 */ /* 0x0087e8000c101924 */
[----:B0-----:R-:W4:Y:S04]  /*0fd0*/  LDG.E R45, desc[UR36][R28.64+-0x24] ;  /* 0xffffdc241c2d7981 */ /* 0x001f28000c1e1900 */
[----:B----4-:R0:W-:Y:S04]  /*0fe0*/  STG.E desc[UR36][R10.64+-0x24], R45 ;  /* 0xffffdc2d0a007986 */ /* 0x0101e8000c101924 */
[----:B------:R-:W4:Y:S04]  /*0ff0*/  LDG.E R30, desc[UR36][R28.64+-0x28] ;  /* 0xffffd8241c1e7981 */ /* 0x000f28000c1e1900 */
[----:B----4-:R4:W-:Y:S04]  /*1000*/  STG.E desc[UR36][R10.64+-0x28], R30 ;  /* 0xffffd81e0a007986 */ /* 0x0109e8000c101924 */
[----:B------:R-:W2:Y:S04]  /*1010*/  LDG.E R38, desc[UR36][R28.64+-0x2c] ;  /* 0xffffd4241c267981 */ /* 0x000ea8000c1e1900 */
[----:B--2---:R-:W-:Y:S04]  /*1020*/  STG.E desc[UR36][R10.64+-0x2c], R38 ;  /* 0xffffd4260a007986 */ /* 0x004fe8000c101924 */
[----:B------:R-:W2:Y:S04]  /*1030*/  LDG.E R44, desc[UR36][R28.64+-0x30] ;  /* 0xffffd0241c2c7981 */ /* 0x000ea8000c1e1900 */
[----:B--2---:R2:W-:Y:S04]  /*1040*/  STG.E desc[UR36][R10.64+-0x30], R44 ;  /* 0xffffd02c0a007986 */ /* 0x0045e8000c101924 */
[----:B-1----:R-:W3:Y:S04]  /*1050*/  LDG.E R31, desc[UR36][R28.64+-0x34] ;  /* 0xffffcc241c1f7981 */ /* 0x002ee8000c1e1900 */
[----:B---3--:R1:W-:Y:S04]  /*1060*/  STG.E desc[UR36][R10.64+-0x34], R31 ;  /* 0xffffcc1f0a007986 */ /* 0x0083e8000c101924 */
[----:B------:R-:W3:Y:S04]  /*1070*/  LDG.E R39, desc[UR36][R28.64+-0x38] ;  /* 0xffffc8241c277981 */ /* 0x000ee8000c1e1900 */
[----:B---3--:R3:W-:Y:S04]  /*1080*/  STG.E desc[UR36][R10.64+-0x38], R39 ;  /* 0xffffc8270a007986 */ /* 0x0087e8000c101924 */
[----:B0-----:R-:W4:Y:S01]  /*1090*/  LDG.E R45, desc[UR36][R28.64+-0x3c] ;  /* 0xffffc4241c2d7981 */ /* 0x001f22000c1e1900 */
[----:B------:R-:W-:-:S04]  /*10a0*/  IADD3 R42, P3, PT, R42, -0x40, RZ ;  /* 0xffffffc02a2a7810 */ /* 0x000fc80007f7e0ff */
[----:B------:R-:W-:Y:S02]  /*10b0*/  IADD3.X R43, PT, PT, R43, -0x1, RZ, P3, !PT ;  /* 0xffffffff2b2b7810 */ /* 0x000fe40001ffe4ff */
[----:B------:R-:W-:-:S04]  /*10c0*/  ISETP.GT.U32.AND P3, PT, R42, R21, PT ;  /* 0x000000152a00720c */ /* 0x000fc80003f64070 */
[----:B------:R-:W-:Y:S01]  /*10d0*/  ISETP.GT.AND.EX P3, PT, R43, R20, PT, P3 ;  /* 0x000000142b00720c */ /* 0x000fe20003f64330 */
[----:B----4-:R-:W-:Y:S04]  /*10e0*/  STG.E desc[UR36][R10.64+-0x3c], R45 ;  /* 0xffffc42d0a007986 */ /* 0x010fe8000c101924 */
[----:B------:R0:W4:Y:S01]  /*10f0*/  LDG.E R30, desc[UR36][R28.64+-0x40] ;  /* 0xffffc0241c1e7981 */ /* 0x000122000c1e1900 */
[----:B--2---:R-:W-:Y:S02]  /*1100*/  IADD3 R44, P4, PT, R28, -0x40, RZ ;  /* 0xffffffc01c2c7810 */ /* 0x004fe40007f9e0ff */
[----:B-1----:R-:W-:Y:S02]  /*1110*/  IADD3 R31, P5, PT, R10, -0x40, RZ ;  /* 0xffffffc00a1f7810 */ /* 0x002fe40007fbe0ff */
[----:B---3--:R-:W-:-:S02]  /*1120*/  IADD3.X R39, PT, PT, R29, -0x1, RZ, P4, !PT ;  /* 0xffffffff1d277810 */ /* 0x008fc400027fe4ff */
[----:B------:R-:W-:Y:S01]  /*1130*/  IADD3.X R38, PT, PT, R11, -0x1, RZ, P5, !PT ;  /* 0xffffffff0b267810 */ /* 0x000fe20002ffe4ff */
[----:B0-----:R-:W-:Y:S02]  /*1140*/  IMAD.MOV.U32 R28, RZ, RZ, R44 ;  /* 0x000000ffff1c7224 */ /* 0x001fe400078e002c */
[----:B------:R-:W-:Y:S01]  /*1150*/  IMAD.MOV.U32 R29, RZ, RZ, R39 ;  /* 0x000000ffff1d7224 */ /* 0x000fe200078e0027 */
[----:B----4-:R0:W-:Y:S02]  /*1160*/  STG.E desc[UR36][R10.64+-0x40], R30 ;  /* 0xffffc01e0a007986 */ /* 0x0101e4000c101924 */
[----:B0-----:R-:W-:Y:S02]  /*1170*/  IMAD.MOV.U32 R10, RZ, RZ, R31 ;  /* 0x000000ffff0a7224 */ /* 0x001fe400078e001f */
[----:B------:R-:W-:Y:S01]  /*1180*/  IMAD.MOV.U32 R11, RZ, RZ, R38 ;  /* 0x000000ffff0b7224 */ /* 0x000fe200078e0026 */
[----:B------:R-:W-:Y:S06]  /*1190*/  @P3 BRA `(.L_x_472) ;  /* 0xfffffffc004c3947 */ /* 0x000fec000383ffff */
.L_x_471:
[----:B------:R-:W-:Y:S05]  /*11a0*/  BSYNC.RECONVERGENT B5 ;  /* 0x0000000000057941 */ /* 0x000fea0003800200 */
.L_x_470:
[----:B------:R-:W-:Y:S01]  /*11b0*/  IADD3 R20, P4, PT, -R23, R42, RZ ;  /* 0x0000002a17147210 */ /* 0x000fe20007f9e1ff */
[----:B------:R-:W-:Y:S03]  /*11c0*/  BSSY.RECONVERGENT B5, `(.L_x_473) ;  /* 0x0000020000057945 */ /* 0x000fe60003800200 */
[----:B------:R-:W-:Y:S01]  /*11d0*/  ISETP.GT.U32.AND P3, PT, R20, 0x10, PT ;  /* 0x000000101400780c */ /* 0x000fe20003f64070 */
[----:B------:R-:W-:-:S05]  /*11e0*/  IMAD.X R20, R43, 0x1, ~R22, P4 ;  /* 0x000000012b147824 */ /* 0x000fca00020e0e16 */
[----:B------:R-:W-:-:S13]  /*11f0*/  ISETP.GT.AND.EX P3, PT, R20, RZ, PT, P3 ;  /* 0x000000ff1400720c */ /* 0x000fda0003f64330 */
[----:B------:R-:W-:Y:S05]  /*1200*/  @!P3 BRA `(.L_x_474) ;  /* 0x00000000006cb947 */ /* 0x000fea0003800000 */
[----:B------:R-:W2:Y:S04]  /*1210*/  LDG.E R21, desc[UR36][R28.64+-0x4] ;  /* 0xfffffc241c157981 */ /* 0x000ea8000c1e1900 */
[----:B--2---:R1:W-:Y:S04]  /*1220*/  STG.E desc[UR36][R10.64+-0x4], R21 ;  /* 0xfffffc150a007986 */ /* 0x0043e8000c101924 */
[----:B------:R-:W2:Y:S04]  /*1230*/  LDG.E R31, desc[UR36][R28.64+-0x8] ;  /* 0xfffff8241c1f7981 */ /* 0x000ea8000c1e1900 */
[----:B--2---:R2:W-:Y:S04]  /*1240*/  STG.E desc[UR36][R10.64+-0x8], R31 ;  /* 0xfffff81f0a007986 */ /* 0x0045e8000c101924 */
[----:B------:R-:W3:Y:S04]  /*1250*/  LDG.E R39, desc[UR36][R28.64+-0xc] ;  /* 0xfffff4241c277981 */ /* 0x000ee8000c1e1900 */
[----:B---3--:R-:W-:Y:S04]  /*1260*/  STG.E desc[UR36][R10.64+-0xc], R39 ;  /* 0xfffff4270a007986 */ /* 0x008fe8000c101924 */
[----:B0-----:R-:W3:Y:S04]  /*1270*/  LDG.E R45, desc[UR36][R28.64+-0x10] ;  /* 0xfffff0241c2d7981 */ /* 0x001ee8000c1e1900 */
[----:B---3--:R0:W-:Y:S04]  /*1280*/  STG.E desc[UR36][R10.64+-0x10], R45 ;  /* 0xfffff02d0a007986 */ /* 0x0081e8000c101924 */
[----:B------:R-:W3:Y:S04]  /*1290*/  LDG.E R20, desc[UR36][R28.64+-0x14] ;  /* 0xffffec241c147981 */ /* 0x000ee8000c1e1900 */
[----:B---3--:R-:W-:Y:S04]  /*12a0*/  STG.E desc[UR36][R10.64+-0x14], R20 ;  /* 0xffffec140a007986 */ /* 0x008fe8000c101924 */
[----:B------:R-:W3:Y:S04]  /*12b0*/  LDG.E R30, desc[UR36][R28.64+-0x18] ;  /* 0xffffe8241c1e7981 */ /* 0x000ee8000c1e1900 */
[----:B---3--:R-:W-:Y:S04]  /*12c0*/  STG.E desc[UR36][R10.64+-0x18], R30 ;  /* 0xffffe81e0a007986 */ /* 0x008fe8000c101924 */
[----:B-1----:R-:W3:Y:S01]  /*12d0*/  LDG.E R21, desc[UR36][R28.64+-0x1c] ;  /* 0xffffe4241c157981 */ /* 0x002ee2000c1e1900 */
[----:B------:R-:W-:-:S02]  /*12e0*/  IADD3 R44, P4, PT, R28, -0x20, RZ ;  /* 0xffffffe01c2c7810 */ /* 0x000fc40007f9e0ff */
[----:B------:R-:W-:Y:S01]  /*12f0*/  IADD3 R38, P5, PT, R10, -0x20, RZ ;  /* 0xffffffe00a267810 */ /* 0x000fe20007fbe0ff */
[----:B---3--:R-:W-:Y:S04]  /*1300*/  STG.E desc[UR36][R10.64+-0x1c], R21 ;  /* 0xffffe4150a007986 */ /* 0x008fe8000c101924 */
[----:B--2---:R1:W2:Y:S01]  /*1310*/  LDG.E R31, desc[UR36][R28.64+-0x20] ;  /* 0xffffe0241c1f7981 */ /* 0x0042a2000c1e1900 */
[----:B0-----:R-:W-:Y:S02]  /*1320*/  IADD3.X R45, PT, PT, R29, -0x1, RZ, P4, !PT ;  /* 0xffffffff1d2d7810 */ /* 0x001fe400027fe4ff */
[----:B------:R-:W-:Y:S02]  /*1330*/  IADD3.X R39, PT, PT, R11, -0x1, RZ, P5, !PT ;  /* 0xffffffff0b277810 */ /* 0x000fe40002ffe4ff */
[----:B------:R-:W-:-:S02]  /*1340*/  IADD3 R42, P3, PT, R42, -0x20, RZ ;  /* 0xffffffe02a2a7810 */ /* 0x000fc40007f7e0ff */
[----:B------:R-:W-:Y:S02]  /*1350*/  PLOP3.LUT P0, PT, PT, PT, PT, 0x8, 0x80 ;  /* 0x000000000080781c */ /* 0x000fe40003f0e170 */
[----:B------:R-:W-:Y:S01]  /*1360*/  IADD3.X R43, PT, PT, R43, -0x1, RZ, P3, !PT ;  /* 0xffffffff2b2b7810 */ /* 0x000fe20001ffe4ff */
[----:B-1----:R-:W-:Y:S02]  /*1370*/  IMAD.MOV.U32 R28, RZ, RZ, R44 ;  /* 0x000000ffff1c7224 */ /* 0x002fe400078e002c */
[----:B------:R-:W-:Y:S01]  /*1380*/  IMAD.MOV.U32 R29, RZ, RZ, R45 ;  /* 0x000000ffff1d7224 */ /* 0x000fe200078e002d */
[----:B--2---:R0:W-:Y:S02]  /*1390*/  STG.E desc[UR36][R10.64+-0x20], R31 ;  /* 0xffffe01f0a007986 */ /* 0x0041e4000c101924 */
[----:B0-----:R-:W-:Y:S02]  /*13a0*/  IMAD.MOV.U32 R10, RZ, RZ, R38 ;  /* 0x000000ffff0a7224 */ /* 0x001fe400078e0026 */
[----:B------:R-:W-:-:S07]  /*13b0*/  IMAD.MOV.U32 R11, RZ, RZ, R39 ;  /* 0x000000ffff0b7224 */ /* 0x000fce00078e0027 */
.L_x_474:
[----:B------:R-:W-:Y:S05]  /*13c0*/  BSYNC.RECONVERGENT B5 ;  /* 0x0000000000057941 */ /* 0x000fea0003800200 */
.L_x_473:
[----:B------:R-:W-:-:S04]  /*13d0*/  ISETP.NE.U32.AND P3, PT, R42, R23, PT ;  /* 0x000000172a00720c */ /* 0x000fc80003f65070 */
[----:B------:R-:W-:-:S13]  /*13e0*/  ISETP.NE.OR.EX P0, PT, R43, R22, P0, P3 ;  /* 0x000000162b00720c */ /* 0x000fda0000705730 */
[----:B------:R-:W-:Y:S05]  /*13f0*/  @!P0 BREAK.RELIABLE B3 ;  /* 0x0000000000038942 */ /* 0x000fea0003800100 */
[----:B------:R-:W-:Y:S05]  /*1400*/  @!P0 BRA `(.L_x_467) ;  /* 0x0000000000588947 */ /* 0x000fea0003800000 */
.L_x_469:
[----:B------:R-:W-:Y:S05]  /*1410*/  BSYNC.RELIABLE B3 ;  /* 0x0000000000037941 */ /* 0x000fea0003800100 */
.L_x_468:
[----:B------:R-:W2:Y:S04]  /*1420*/  LDG.E R21, desc[UR36][R28.64+-0x4] ;  /* 0xfffffc241c157981 */ /* 0x000ea8000c1e1900 */
[----:B--2---:R-:W-:Y:S04]  /*1430*/  STG.E desc[UR36][R10.64+-0x4], R21 ;  /* 0xfffffc150a007986 */ /* 0x004fe8000c101924 */
[----:B------:R-:W2:Y:S04]  /*1440*/  LDG.E R31, desc[UR36][R28.64+-0x8] ;  /* 0xfffff8241c1f7981 */ /* 0x000ea8000c1e1900 */
[----:B--2---:R1:W-:Y:S04]  /*1450*/  STG.E desc[UR36][R10.64+-0x8], R31 ;  /* 0xfffff81f0a007986 */ /* 0x0043e8000c101924 */
[----:B------:R-:W2:Y:S01]  /*1460*/  LDG.E R39, desc[UR36][R28.64+-0xc] ;  /* 0xfffff4241c277981 */ /* 0x000ea2000c1e1900 */
[----:B------:R-:W-:-:S04]  /*1470*/  IADD3 R42, P0, PT, R42, -0x10, RZ ;  /* 0xfffffff02a2a7810 */ /* 0x000fc80007f1e0ff */
[----:B------:R-:W-:Y:S02]  /*1480*/  IADD3.X R43, PT, PT, R43, -0x1, RZ, P0, !PT ;  /* 0xffffffff2b2b7810 */ /* 0x000fe400007fe4ff */
[----:B------:R-:W-:-:S04]  /*1490*/  ISETP.NE.U32.AND P0, PT, R23, R42, PT ;  /* 0x0000002a1700720c */ /* 0x000fc80003f05070 */
[----:B------:R-:W-:Y:S01]  /*14a0*/  ISETP.NE.AND.EX P0, PT, R22, R43, PT, P0 ;  /* 0x0000002b1600720c */ /* 0x000fe20003f05300 */
[----:B--2---:R-:W-:Y:S04]  /*14b0*/  STG.E desc[UR36][R10.64+-0xc], R39 ;  /* 0xfffff4270a007986 */ /* 0x004fe8000c101924 */
[----:B0-----:R0:W2:Y:S01]  /*14c0*/  LDG.E R45, desc[UR36][R28.64+-0x10] ;  /* 0xfffff0241c2d7981 */ /* 0x0010a2000c1e1900 */
[----:B------:R-:W-:Y:S02]  /*14d0*/  IADD3 R30, P3, PT, R28, -0x10, RZ ;  /* 0xfffffff01c1e7810 */ /* 0x000fe40007f7e0ff */
[----:B------:R-:W-:Y:S02]  /*14e0*/  IADD3 R20, P4, PT, R10, -0x10, RZ ;  /* 0xfffffff00a147810 */ /* 0x000fe40007f9e0ff */
[----:B-1----:R-:W-:-:S02]  /*14f0*/  IADD3.X R31, PT, PT, R29, -0x1, RZ, P3, !PT ;  /* 0xffffffff1d1f7810 */ /* 0x002fc40001ffe4ff */
[----:B------:R-:W-:Y:S01]  /*1500*/  IADD3.X R21, PT, PT, R11, -0x1, RZ, P4, !PT ;  /* 0xffffffff0b157810 */ /* 0x000fe200027fe4ff */
[----:B0-----:R-:W-:Y:S02]  /*1510*/  IMAD.MOV.U32 R28, RZ, RZ, R30 ;  /* 0x000000ffff1c7224 */ /* 0x001fe400078e001e */
[----:B------:R-:W-:Y:S01]  /*1520*/  IMAD.MOV.U32 R29, RZ, RZ, R31 ;  /* 0x000000ffff1d7224 */ /* 0x000fe200078e001f */
[----:B--2---:R0:W-:Y:S02]  /*1530*/  STG.E desc[UR36][R10.64+-0x10], R45 ;  /* 0xfffff02d0a007986 */ /* 0x0041e4000c101924 */
[----:B0-----:R-:W-:Y:S02]  /*1540*/  IMAD.MOV.U32 R10, RZ, RZ, R20 ;  /* 0x000000ffff0a7224 */ /* 0x001fe400078e0014 */
[----:B------:R-:W-:Y:S01]  /*1550*/  IMAD.MOV.U32 R11, RZ, RZ, R21 ;  /* 0x000000ffff0b7224 */ /* 0x000fe200078e0015 */
[----:B------:R-:W-:Y:S06]  /*1560*/  @P0 BRA `(.L_x_468) ;  /* 0xfffffffc00ac0947 */ /* 0x000fec000383ffff */
.L_x_467:
[----:B------:R-:W-:Y:S05]  /*1570*/  BSYNC.RECONVERGENT B4 ;  /* 0x0000000000047941 */ /* 0x000fea0003800200 */
.L_x_466:
[C---:B------:R-:W-:Y:S01]  /*1580*/  IADD3 R20, P0, PT, R14.reuse, 0x8, RZ ;  /* 0x000000080e147810 */ /* 0x040fe20007f1e0ff */
[----:B------:R-:W-:Y:S01]  /*1590*/  VIADD R12, R14, 0x4 ;  /* 0x000000040e0c7836 */ /* 0x000fe20000000000 */
[----:B------:R-:W-:Y:S01]  /*15a0*/  BSSY.RECONVERGENT B3, `(.L_x_475) ;  /* 0x0000025000037945 */ /* 0x000fe20003800200 */
[----:B------:R-:W-:Y:S02]  /*15b0*/  VIADD R28, R9, 0x4 ;  /* 0x00000004091c7836 */ /* 0x000fe40000000000 */
[----:B------:R-:W-:Y:S02]  /*15c0*/  IMAD.X R21, RZ, RZ, R15, P0 ;  /* 0x000000ffff157224 */ /* 0x000fe400000e060f */
[----:B------:R-:W-:Y:S02]  /*15d0*/  IMAD.MOV.U32 R29, RZ, RZ, R0 ;  /* 0x000000ffff1d7224 */ /* 0x000fe400078e0000 */
[----:B0-----:R-:W-:Y:S02]  /*15e0*/  IMAD.MOV.U32 R10, RZ, RZ, R12 ;  /* 0x000000ffff0a7224 */ /* 0x001fe400078e000c */
[----:B------:R-:W-:Y:S01]  /*15f0*/  IMAD.MOV.U32 R11, RZ, RZ, R13 ;  /* 0x000000ffff0b7224 */ /* 0x000fe200078e000d */
[----:B------:R-:W-:Y:S06]  /*1600*/  @!P1 BRA `(.L_x_476) ;  /* 0x0000000000789947 */ /* 0x000fec0003800000 */
[----:B------:R-:W2:Y:S01]  /*1610*/  LDG.E R31, desc[UR36][R14.64] ;  /* 0x000000240e1f7981 */ /* 0x000ea2000c1e1900 */
[----:B------:R-:W-:Y:S01]  /*1620*/  ISETP.NE.U32.AND P0, PT, R41, RZ, PT ;  /* 0x000000ff2900720c */ /* 0x000fe20003f05070 */
[----:B------:R-:W-:Y:S01]  /*1630*/  IMAD.MOV.U32 R20, RZ, RZ, R12 ;  /* 0x000000ffff147224 */ /* 0x000fe200078e000c */
[----:B------:R-:W-:Y:S01]  /*1640*/  MOV R11, R15 ;  /* 0x0000000f000b7202 */ /* 0x000fe20000000f00 */
[----:B------:R-:W-:Y:S01]  /*1650*/  IMAD.MOV.U32 R21, RZ, RZ, R13 ;  /* 0x000000ffff157224 */ /* 0x000fe200078e000d */
[----:B------:R-:W-:Y:S01]  /*1660*/  ISETP.NE.AND.EX P0, PT, RZ, RZ, PT, P0 ;  /* 0x000000ffff00720c */ /* 0x000fe20003f05300 */
[----:B------:R-:W-:Y:S02]  /*1670*/  IMAD.MOV.U32 R28, RZ, RZ, R9 ;  /* 0x000000ffff1c7224 */ /* 0x000fe400078e0009 */
[----:B------:R-:W-:Y:S02]  /*1680*/  IMAD.MOV.U32 R29, RZ, RZ, R40 ;  /* 0x000000ffff1d7224 */ /* 0x000fe400078e0028 */
[----:B------:R-:W-:Y:S01]  /*1690*/  IMAD.MOV.U32 R10, RZ, RZ, R14 ;  /* 0x000000ffff0a7224 */ /* 0x000fe200078e000e */
[----:B--2---:R0:W-:Y:S07]  /*16a0*/  STG.E desc[UR36][R14.64+0x4], R31 ;  /* 0x0000041f0e007986 */ /* 0x0041ee000c101924 */
[----:B------:R-:W-:Y:S05]  /*16b0*/  @!P0 BRA `(.L_x_476) ;  /* 0x00000000004c8947 */ /* 0x000fea0003800000 */
[----:B------:R-:W-:Y:S01]  /*16c0*/  ISETP.NE.U32.AND P0, PT, R41, 0x1, PT ;  /* 0x000000012900780c */ /* 0x000fe20003f05070 */
[----:B0-----:R-:W2:Y:S03]  /*16d0*/  LDG.E R31, desc[UR36][R14.64+-0x4] ;  /* 0xfffffc240e1f7981 */ /* 0x001ea6000c1e1900 */
[----:B------:R-:W-:-:S13]  /*16e0*/  ISETP.NE.AND.EX P0, PT, RZ, RZ, PT, P0 ;  /* 0x000000ffff00720c */ /* 0x000fda0003f05300 */
[----:B------:R-:W3:Y:S01]  /*16f0*/  @P0 LDG.E R39, desc[UR36][R14.64+-0x8] ;  /* 0xfffff8240e270981 */ /* 0x000ee2000c1e1900 */
[----:B------:R-:W-:Y:S02]  /*1700*/  IADD3 R10, P3, PT, R14, -0x4, RZ ;  /* 0xfffffffc0e0a7810 */ /* 0x000fe40007f7e0ff */
[----:B------:R-:W-:Y:S02]  /*1710*/  IADD3 R28, P1, PT, R9, -0x4, RZ ;  /* 0xfffffffc091c7810 */ /* 0x000fe40007f3e0ff */
[----:B------:R-:W-:Y:S02]  /*1720*/  IADD3.X R11, PT, PT, R15, -0x1, RZ, P3, !PT ;  /* 0xffffffff0f0b7810 */ /* 0x000fe40001ffe4ff */
[----:B------:R-:W-:Y:S02]  /*1730*/  IADD3.X R29, PT, PT, R40, -0x1, RZ, P1, !PT ;  /* 0xffffffff281d7810 */ /* 0x000fe40000ffe4ff */
[----:B------:R-:W-:Y:S02]  /*1740*/  @P0 IADD3 R41, P3, PT, R14, -0x8, RZ ;  /* 0xfffffff80e290810 */ /* 0x000fe40007f7e0ff */
[----:B------:R-:W-:Y:S01]  /*1750*/  @P0 IADD3 R28, P1, PT, R9, -0x8, RZ ;  /* 0xfffffff8091c0810 */ /* 0x000fe20007f3e0ff */
[----:B------:R-:W-:-:S02]  /*1760*/  IMAD.MOV.U32 R20, RZ, RZ, R14 ;  /* 0x000000ffff147224 */ /* 0x000fc400078e000e */
[----:B------:R-:W-:Y:S01]  /*1770*/  IMAD.MOV.U32 R21, RZ, RZ, R15 ;  /* 0x000000ffff157224 */ /* 0x000fe200078e000f */
[----:B------:R-:W-:Y:S01]  /*1780*/  @P0 IADD3.X R29, PT, PT, R40, -0x1, RZ, P1, !PT ;  /* 0xffffffff281d0810 */ /* 0x000fe20000ffe4ff */
[----:B------:R-:W-:Y:S02]  /*1790*/  @P0 IMAD.MOV.U32 R20, RZ, RZ, R10 ;  /* 0x000000ffff140224 */ /* 0x000fe400078e000a */
[----:B------:R-:W-:Y:S01]  /*17a0*/  @P0 IMAD.MOV.U32 R21, RZ, RZ, R11 ;  /* 0x000000ffff150224 */ /* 0x000fe200078e000b */
[----:B------:R-:W-:Y:S01]  /*17b0*/  @P0 IADD3.X R11, PT, PT, R15, -0x1, RZ, P3, !PT ;  /* 0xffffffff0f0b0810 */ /* 0x000fe20001ffe4ff */
[----:B------:R-:W-:Y:S01]  /*17c0*/  @P0 IMAD.MOV.U32 R10, RZ, RZ, R41 ;  /* 0x000000ffff0a0224 */ /* 0x000fe200078e0029 */
[----:B--2---:R1:W-:Y:S04]  /*17d0*/  STG.E desc[UR36][R14.64], R31 ;  /* 0x0000001f0e007986 */ /* 0x0043e8000c101924 */
[----:B---3--:R1:W-:Y:S02]  /*17e0*/  @P0 STG.E desc[UR36][R14.64+-0x4], R39 ;  /* 0xfffffc270e000986 */ /* 0x0083e4000c101924 */
.L_x_476:
[----:B------:R-:W-:Y:S05]  /*17f0*/  BSYNC.RECONVERGENT B3 ;  /* 0x0000000000037941 */ /* 0x000fea0003800200 */
.L_x_475:
[----:B------:R-:W-:Y:S04]  /*1800*/  BSSY.RECONVERGENT B4, `(.L_x_477) ;  /* 0x000007a000047945 */ /* 0x000fe80003800200 */
        /* <DEDUP_REMOVED lines=12> */
[----:B01----:R-:W-:Y:S02]  /*18d0*/  IADD3 R31, P1, PT, R25, 0x30, RZ ;  /* 0x00000030191f7810 */ /* 0x003fe40007f3e0ff */
[----:B------:R-:W-:-:S03]  /*18e0*/  PLOP3.LUT P0, PT, PT, PT, PT, 0x8, 0x80 ;  /* 0x000000000080781c */ /* 0x000fc60003f0e170 */
[----:B------:R-:W-:-:S10]  /*18f0*/  IMAD.X R30, RZ, RZ, R24, P1 ;  /* 0x000000ffff1e7224 */ /* 0x000fd400008e0618 */
.L_x_483:
[----:B------:R-:W2:Y:S04]  /*1900*/  LDG.E R39, desc[UR36][R10.64+-0x4] ;  /* 0xfffffc240a277981 */ /* 0x000ea8000c1e1900 */
[----:B--2---:R0:W-:Y:S04]  /*1910*/  STG.E desc[UR36][R20.64+-0x4], R39 ;  /* 0xfffffc2714007986 */ /* 0x0041e8000c101924 */
[----:B------:R-:W2:Y:S04]  /*1920*/  LDG.E R41, desc[UR36][R10.64+-0x8] ;  /* 0xfffff8240a297981 */ /* 0x000ea8000c1e1900 */
[----:B--2---:R1:W-:Y:S04]  /*1930*/  STG.E desc[UR36][R20.64+-0x8], R41 ;  /* 0xfffff82914007986 */ /* 0x0043e8000c101924 */
[----:B------:R-:W2:Y:S04]  /*1940*/  LDG.E R43, desc[UR36][R10.64+-0xc] ;  /* 0xfffff4240a2b7981 */ /* 0x000ea8000c1e1900 */
[----:B--2---:R2:W-:Y:S04]  /*1950*/  STG.E desc[UR36][R20.64+-0xc], R43 ;  /* 0xfffff42b14007986 */ /* 0x0045e8000c101924 */
[----:B------:R-:W3:Y:S04]  /*1960*/  LDG.E R45, desc[UR36][R10.64+-0x10] ;  /* 0xfffff0240a2d7981 */ /* 0x000ee8000c1e1900 */
[----:B---3--:R3:W-:Y:S04]  /*1970*/  STG.E desc[UR36][R20.64+-0x10], R45 ;  /* 0xfffff02d14007986 */ /* 0x0087e8000c101924 */
[----:B------:R-:W4:Y:S04]  /*1980*/  LDG.E R38, desc[UR36][R10.64+-0x14] ;  /* 0xffffec240a267981 */ /* 0x000f28000c1e1900 */
[----:B----4-:R4:W-:Y:S04]  /*1990*/  STG.E desc[UR36][R20.64+-0x14], R38 ;  /* 0xffffec2614007986 */ /* 0x0109e8000c101924 */
[----:B------:R-:W2:Y:S04]  /*19a0*/  LDG.E R40, desc[UR36][R10.64+-0x18] ;  /* 0xffffe8240a287981 */ /* 0x000ea8000c1e1900 */
[----:B--2---:R2:W-:Y:S04]  /*19b0*/  STG.E desc[UR36][R20.64+-0x18], R40 ;  /* 0xffffe82814007986 */ /* 0x0045e8000c101924 */
[----:B0-----:R-:W3:Y:S04]  /*19c0*/  LDG.E R39, desc[UR36][R10.64+-0x1c] ;  /* 0xffffe4240a277981 */ /* 0x001ee8000c1e1900 */
[----:B---3--:R0:W-:Y:S04]  /*19d0*/  STG.E desc[UR36][R20.64+-0x1c], R39 ;  /* 0xffffe42714007986 */ /* 0x0081e8000c101924 */
[----:B-1----:R-:W3:Y:S04]  /*19e0*/  LDG.E R41, desc[UR36][R10.64+-0x20] ;  /* 0xffffe0240a297981 */ /* 0x002ee8000c1e1900 */
[----:B---3--:R1:W-:Y:S04]  /*19f0*/  STG.E desc[UR36][R20.64+-0x20], R41 ;  /* 0xffffe02914007986 */ /* 0x0083e8000c101924 */
[----:B------:R-:W3:Y:S04]  /*1a00*/  LDG.E R43, desc[UR36][R10.64+-0x24] ;  /* 0xffffdc240a2b7981 */ /* 0x000ee8000c1e1900 */
[----:B---3--:R3:W-:Y:S04]  /*1a10*/  STG.E desc[UR36][R20.64+-0x24], R43 ;  /* 0xffffdc2b14007986 */ /* 0x0087e8000c101924 */
[----:B------:R-:W4:Y:S04]  /*1a20*/  LDG.E R45, desc[UR36][R10.64+-0x28] ;  /* 0xffffd8240a2d7981 */ /* 0x000f28000c1e1900 */
[----:B----4-:R4:W-:Y:S04]  /*1a30*/  STG.E desc[UR36][R20.64+-0x28], R45 ;  /* 0xffffd82d14007986 */ /* 0x0109e8000c101924 */
[----:B------:R-:W2:Y:S04]  /*1a40*/  LDG.E R38, desc[UR36][R10.64+-0x2c] ;  /* 0xffffd4240a267981 */ /* 0x000ea8000c1e1900 */
[----:B--2---:R-:W-:Y:S04]  /*1a50*/  STG.E desc[UR36][R20.64+-0x2c], R38 ;  /* 0xffffd42614007986 */ /* 0x004fe8000c101924 */
[----:B------:R-:W2:Y:S04]  /*1a60*/  LDG.E R40, desc[UR36][R10.64+-0x30] ;  /* 0xffffd0240a287981 */ /* 0x000ea8000c1e1900 */
[----:B--2---:R2:W-:Y:S04]  /*1a70*/  STG.E desc[UR36][R20.64+-0x30], R40 ;  /* 0xffffd02814007986 */ /* 0x0045e8000c101924 */
[----:B0-----:R-:W3:Y:S04]  /*1a80*/  LDG.E R39, desc[UR36][R10.64+-0x34] ;  /* 0xffffcc240a277981 */ /* 0x001ee8000c1e1900 */
[----:B---3--:R-:W-:Y:S04]  /*1a90*/  STG.E desc[UR36][R20.64+-0x34], R39 ;  /* 0xffffcc2714007986 */ /* 0x008fe8000c101924 */
[----:B-1----:R-:W3:Y:S04]  /*1aa0*/  LDG.E R41, desc[UR36][R10.64+-0x38] ;  /* 0xffffc8240a297981 */ /* 0x002ee8000c1e1900 */
[----:B---3--:R0:W-:Y:S04]  /*1ab0*/  STG.E desc[UR36][R20.64+-0x38], R41 ;  /* 0xffffc82914007986 */ /* 0x0081e8000c101924 */
[----:B------:R-:W3:Y:S01]  /*1ac0*/  LDG.E R43, desc[UR36][R10.64+-0x3c] ;  /* 0xffffc4240a2b7981 */ /* 0x000ee2000c1e1900 */
[----:B------:R-:W-:-:S04]  /*1ad0*/  IADD3 R28, P1, PT, R28, -0x40, RZ ;  /* 0xffffffc01c1c7810 */ /* 0x000fc80007f3e0ff */
[----:B------:R-:W-:Y:S02]  /*1ae0*/  IADD3.X R29, PT, PT, R29, -0x1, RZ, P1, !PT ;  /* 0xffffffff1d1d7810 */ /* 0x000fe40000ffe4ff */
[----:B------:R-:W-:-:S04]  /*1af0*/  ISETP.GT.U32.AND P1, PT, R28, R31, PT ;  /* 0x0000001f1c00720c */ /* 0x000fc80003f24070 */
[----:B------:R-:W-:Y:S01]  /*1b00*/  ISETP.GT.AND.EX P1, PT, R29, R30, PT, P1 ;  /* 0x0000001e1d00720c */ /* 0x000fe20003f24310 */
[----:B---3--:R-:W-:Y:S04]  /*1b10*/  STG.E desc[UR36][R20.64+-0x3c], R43 ;  /* 0xffffc42b14007986 */ /* 0x008fe8000c101924 */
[----:B----4-:R1:W3:Y:S01]  /*1b20*/  LDG.E R45, desc[UR36][R10.64+-0x40] ;  /* 0xffffc0240a2d7981 */ /* 0x0102e2000c1e1900 */
[----:B--2---:R-:W-:Y:S02]  /*1b30*/  IADD3 R40, P2, PT, R10, -0x40, RZ ;  /* 0xffffffc00a287810 */ /* 0x004fe40007f5e0ff */
[----:B------:R-:W-:Y:S02]  /*1b40*/  IADD3 R38, P3, PT, R20, -0x40, RZ ;  /* 0xffffffc014267810 */ /* 0x000fe40007f7e0ff */
[----:B0-----:R-:W-:-:S02]  /*1b50*/  IADD3.X R41, PT, PT, R11, -0x1, RZ, P2, !PT ;  /* 0xffffffff0b297810 */ /* 0x001fc400017fe4ff */
[----:B------:R-:W-:Y:S01]  /*1b60*/  IADD3.X R39, PT, PT, R21, -0x1, RZ, P3, !PT ;  /* 0xffffffff15277810 */ /* 0x000fe20001ffe4ff */
[----:B-1----:R-:W-:Y:S02]  /*1b70*/  IMAD.MOV.U32 R10, RZ, RZ, R40 ;  /* 0x000000ffff0a7224 */ /* 0x002fe400078e0028 */
[----:B------:R-:W-:Y:S01]  /*1b80*/  IMAD.MOV.U32 R11, RZ, RZ, R41 ;  /* 0x000000ffff0b7224 */ /* 0x000fe200078e0029 */
[----:B---3--:R0:W-:Y:S02]  /*1b90*/  STG.E desc[UR36][R20.64+-0x40], R45 ;  /* 0xffffc02d14007986 */ /* 0x0081e4000c101924 */
[----:B0-----:R-:W-:Y:S02]  /*1ba0*/  IMAD.MOV.U32 R20, RZ, RZ, R38 ;  /* 0x000000ffff147224 */ /* 0x001fe400078e0026 */
[----:B------:R-:W-:Y:S01]  /*1bb0*/  IMAD.MOV.U32 R21, RZ, RZ, R39 ;  /* 0x000000ffff157224 */ /* 0x000fe200078e0027 */
[----:B------:R-:W-:Y:S06]  /*1bc0*/  @P1 BRA `(.L_x_483) ;  /* 0xfffffffc004c1947 */ /* 0x000fec000383ffff */
.L_x_482:
[----:B------:R-:W-:Y:S05]  /*1bd0*/  BSYNC.RECONVERGENT B5 ;  /* 0x0000000000057941 */ /* 0x000fea0003800200 */
.L_x_481:
[----:B------:R-:W-:Y:S01]  /*1be0*/  IADD3 R30, P2, PT, -R25, R28, RZ ;  /* 0x0000001c191e7210 */ /* 0x000fe20007f5e1ff */
[----:B------:R-:W-:Y:S03]  /*1bf0*/  BSSY.RECONVERGENT B5, `(.L_x_484) ;  /* 0x0000020000057945 */ /* 0x000fe60003800200 */
[----:B------:R-:W-:Y:S01]  /*1c00*/  ISETP.GT.U32.AND P1, PT, R30, 0x10, PT ;  /* 0x000000101e00780c */ /* 0x000fe20003f24070 */
[----:B------:R-:W-:-:S05]  /*1c10*/  IMAD.X R30, R29, 0x1, ~R24, P2 ;  /* 0x000000011d1e7824 */ /* 0x000fca00010e0e18 */
[----:B------:R-:W-:-:S13]  /*1c20*/  ISETP.GT.AND.EX P1, PT, R30, RZ, PT, P1 ;  /* 0x000000ff1e00720c */ /* 0x000fda0003f24310 */
[----:B------:R-:W-:Y:S05]  /*1c30*/  @!P1 BRA `(.L_x_485) ;  /* 0x00000000006c9947 */ /* 0x000fea0003800000 */
[----:B01----:R-:W2:Y:S04]  /*1c40*/  LDG.E R31, desc[UR36][R10.64+-0x4] ;  /* 0xfffffc240a1f7981 */ /* 0x003ea8000c1e1900 */
[----:B--2---:R0:W-:Y:S04]  /*1c50*/  STG.E desc[UR36][R20.64+-0x4], R31 ;  /* 0xfffffc1f14007986 */ /* 0x0041e8000c101924 */
[----:B------:R-:W2:Y:S04]  /*1c60*/  LDG.E R39, desc[UR36][R10.64+-0x8] ;  /* 0xfffff8240a277981 */ /* 0x000ea8000c1e1900 */
[----:B--2---:R1:W-:Y:S04]  /*1c70*/  STG.E desc[UR36][R20.64+-0x8], R39 ;  /* 0xfffff82714007986 */ /* 0x0043e8000c101924 */
[----:B------:R-:W2:Y:S04]  /*1c80*/  LDG.E R41, desc[UR36][R10.64+-0xc] ;  /* 0xfffff4240a297981 */ /* 0x000ea8000c1e1900 */
[----:B--2---:R-:W-:Y:S04]  /*1c90*/  STG.E desc[UR36][R20.64+-0xc], R41 ;  /* 0xfffff42914007986 */ /* 0x004fe8000c101924 */
[----:B------:R-:W2:Y:S04]  /*1ca0*/  LDG.E R43, desc[UR36][R10.64+-0x10] ;  /* 0xfffff0240a2b7981 */ /* 0x000ea8000c1e1900 */
[----:B--2---:R2:W-:Y:S04]  /*1cb0*/  STG.E desc[UR36][R20.64+-0x10], R43 ;  /* 0xfffff02b14007986 */ /* 0x0045e8000c101924 */
[----:B------:R-:W3:Y:S04]  /*1cc0*/  LDG.E R45, desc[UR36][R10.64+-0x14] ;  /* 0xffffec240a2d7981 */ /* 0x000ee8000c1e1900 */
[----:B---3--:R-:W-:Y:S04]  /*1cd0*/  STG.E desc[UR36][R20.64+-0x14], R45 ;  /* 0xffffec2d14007986 */ /* 0x008fe8000c101924 */
[----:B------:R-:W3:Y:S04]  /*1ce0*/  LDG.E R30, desc[UR36][R10.64+-0x18] ;  /* 0xffffe8240a1e7981 */ /* 0x000ee8000c1e1900 */
[----:B---3--:R-:W-:Y:S04]  /*1cf0*/  STG.E desc[UR36][R20.64+-0x18], R30 ;  /* 0xffffe81e14007986 */ /* 0x008fe8000c101924 */
[----:B0-----:R-:W3:Y:S01]  /*1d00*/  LDG.E R31, desc[UR36][R10.64+-0x1c] ;  /* 0xffffe4240a1f7981 */ /* 0x001ee2000c1e1900 */
[----:B------:R-:W-:-:S02]  /*1d10*/  IADD3 R40, P2, PT, R10, -0x20, RZ ;  /* 0xffffffe00a287810 */ /* 0x000fc40007f5e0ff */
[----:B------:R-:W-:Y:S01]  /*1d20*/  IADD3 R38, P3, PT, R20, -0x20, RZ ;  /* 0xffffffe014267810 */ /* 0x000fe20007f7e0ff */
[----:B---3--:R-:W-:Y:S04]  /*1d30*/  STG.E desc[UR36][R20.64+-0x1c], R31 ;  /* 0xffffe41f14007986 */ /* 0x008fe8000c101924 */
[----:B-1----:R0:W3:Y:S01]  /*1d40*/  LDG.E R39, desc[UR36][R10.64+-0x20] ;  /* 0xffffe0240a277981 */ /* 0x0020e2000c1e1900 */
[----:B--2---:R-:W-:Y:S02]  /*1d50*/  IADD3.X R43, PT, PT, R11, -0x1, RZ, P2, !PT ;  /* 0xffffffff0b2b7810 */ /* 0x004fe400017fe4ff */
[----:B------:R-:W-:Y:S02]  /*1d60*/  IADD3.X R41, PT, PT, R21, -0x1, RZ, P3, !PT ;  /* 0xffffffff15297810 */ /* 0x000fe40001ffe4ff */
[----:B------:R-:W-:-:S02]  /*1d70*/  IADD3 R28, P1, PT, R28, -0x20, RZ ;  /* 0xffffffe01c1c7810 */ /* 0x000fc40007f3e0ff */
[----:B------:R-:W-:Y:S02]  /*1d80*/  PLOP3.LUT P0, PT, PT, PT, PT, 0x8, 0x80 ;  /* 0x000000000080781c */ /* 0x000fe40003f0e170 */
[----:B------:R-:W-:Y:S01]  /*1d90*/  IADD3.X R29, PT, PT, R29, -0x1, RZ, P1, !PT ;  /* 0xffffffff1d1d7810 */ /* 0x000fe20000ffe4ff */
[----:B0-----:R-:W-:Y:S02]  /*1da0*/  IMAD.MOV.U32 R10, RZ, RZ, R40 ;  /* 0x000000ffff0a7224 */ /* 0x001fe400078e0028 */
[----:B------:R-:W-:Y:S01]  /*1db0*/  IMAD.MOV.U32 R11, RZ, RZ, R43 ;  /* 0x000000ffff0b7224 */ /* 0x000fe200078e002b */
[----:B---3--:R0:W-:Y:S02]  /*1dc0*/  STG.E desc[UR36][R20.64+-0x20], R39 ;  /* 0xffffe02714007986 */ /* 0x0081e4000c101924 */
[----:B0-----:R-:W-:Y:S02]  /*1dd0*/  IMAD.MOV.U32 R20, RZ, RZ, R38 ;  /* 0x000000ffff147224 */ /* 0x001fe400078e0026 */
[----:B------:R-:W-:-:S07]  /*1de0*/  IMAD.MOV.U32 R21, RZ, RZ, R41 ;  /* 0x000000ffff157224 */ /* 0x000fce00078e0029 */
.L_x_485:
[----:B------:R-:W-:Y:S05]  /*1df0*/  BSYNC.RECONVERGENT B5 ;  /* 0x0000000000057941 */ /* 0x000fea0003800200 */
.L_x_484:
[----:B------:R-:W-:-:S04]  /*1e00*/  ISETP.NE.U32.AND P1, PT, R28, R25, PT ;  /* 0x000000191c00720c */ /* 0x000fc80003f25070 */
[----:B------:R-:W-:-:S13]  /*1e10*/  ISETP.NE.OR.EX P0, PT, R29, R24, P0, P1 ;  /* 0x000000181d00720c */ /* 0x000fda0000705710 */
[----:B------:R-:W-:Y:S05]  /*1e20*/  @!P0 BREAK.RELIABLE B3 ;  /* 0x0000000000038942 */ /* 0x000fea0003800100 */
[----:B------:R-:W-:Y:S05]  /*1e30*/  @!P0 BRA `(.L_x_478) ;  /* 0x0000000000588947 */ /* 0x000fea0003800000 */
.L_x_480:
[----:B------:R-:W-:Y:S05]  /*1e40*/  BSYNC.RELIABLE B3 ;  /* 0x0000000000037941 */ /* 0x000fea0003800100 */
.L_x_479:
[----:B01----:R-:W2:Y:S04]  /*1e50*/  LDG.E R31, desc[UR36][R10.64+-0x4] ;  /* 0xfffffc240a1f7981 */ /* 0x003ea8000c1e1900 */
        /* <DEDUP_REMOVED lines=9> */
[----:B------:R1:W2:Y:S01]  /*1ef0*/  LDG.E R43, desc[UR36][R10.64+-0x10] ;  /* 0xfffff0240a2b7981 */ /* 0x0002a2000c1e1900 */
[----:B------:R-:W-:Y:S02]  /*1f00*/  IADD3 R38, P1, PT, R10, -0x10, RZ ;  /* 0xfffffff00a267810 */ /* 0x000fe40007f3e0ff */
[----:B------:R-:W-:Y:S02]  /*1f10*/  IADD3 R30, P2, PT, R20, -0x10, RZ ;  /* 0xfffffff0141e7810 */ /* 0x000fe40007f5e0ff */
[----:B0-----:R-:W-:-:S02]  /*1f20*/  IADD3.X R39, PT, PT, R11, -0x1, RZ, P1, !PT ;  /* 0xffffffff0b277810 */ /* 0x001fc40000ffe4ff */
[----:B------:R-:W-:Y:S01]  /*1f30*/  IADD3.X R31, PT, PT, R21, -0x1, RZ, P2, !PT ;  /* 0xffffffff151f7810 */ /* 0x000fe200017fe4ff */
[----:B-1----:R-:W-:Y:S02]  /*1f40*/  IMAD.MOV.U32 R10, RZ, RZ, R38 ;  /* 0x000000ffff0a7224 */ /* 0x002fe400078e0026 */
[----:B------:R-:W-:Y:S01]  /*1f50*/  IMAD.MOV.U32 R11, RZ, RZ, R39 ;  /* 0x000000ffff0b7224 */ /* 0x000fe200078e0027 */
[----:B--2---:R0:W-:Y:S02]  /*1f60*/  STG.E desc[UR36][R20.64+-0x10], R43 ;  /* 0xfffff02b14007986 */ /* 0x0041e4000c101924 */
[----:B0-----:R-:W-:Y:S02]  /*1f70*/  IMAD.MOV.U32 R20, RZ, RZ, R30 ;  /* 0x000000ffff147224 */ /* 0x001fe400078e001e */
[----:B------:R-:W-:Y:S01]  /*1f80*/  IMAD.MOV.U32 R21, RZ, RZ, R31 ;  /* 0x000000ffff157224 */ /* 0x000fe200078e001f */
[----:B------:R-:W-:Y:S06]  /*1f90*/  @P0 BRA `(.L_x_479) ;  /* 0xfffffffc00ac0947 */ /* 0x000fec000383ffff */
.L_x_478:
[----:B------:R-:W-:Y:S05]  /*1fa0*/  BSYNC.RECONVERGENT B4 ;  /* 0x0000000000047941 */ /* 0x000fea0003800200 */
.L_x_477:
[----:B------:R2:W-:Y:S04]  /*1fb0*/  STG.E desc[UR36][R26.64], R8 ;  /* 0x000000081a007986 */ /* 0x0005e8000c101924 */
[----:B-----5:R2:W-:Y:S02]  /*1fc0*/  STG.E desc[UR36][R36.64], R7 ;  /* 0x0000000724007986 */ /* 0x0205e4000c101924 */
.L_x_463:
[----:B------:R-:W-:Y:S05]  /*1fd0*/  BSYNC.RECONVERGENT B0 ;  /* 0x0000000000007941 */ /* 0x000fea0003800200 */
.L_x_458:
[----:B------:R-:W2:Y:S01]  /*1fe0*/  LDCU UR4, c[0x0][0x380] ;  /* 0x00007000ff0477ac */ /* 0x000ea20008000800 */
[----:B01----:R-:W-:Y:S01]  /*1ff0*/  IADD3 R15, P0, PT, R23, 0x80, RZ ;  /* 0x00000080170f7810 */ /* 0x003fe20007f1e0ff */
[----:B------:R-:W-:Y:S01]  /*2000*/  VIADD R14, R14, 0x4 ;  /* 0x000000040e0e7836 */ /* 0x000fe20000000000 */
[----:B------:R-:W0:Y:S01]  /*2010*/  LDCU.64 UR6, c[0x0][0x388] ;  /* 0x00007100ff0677ac */ /* 0x000e220008000a00 */
[----:B------:R-:W-:Y:S02]  /*2020*/  VIADD R9, R9, 0x4 ;  /* 0x0000000409097836 */ /* 0x000fe40000000000 */
[----:B------:R-:W-:Y:S02]  /*2030*/  IMAD.X R28, RZ, RZ, R22, P0 ;  /* 0x000000ffff1c7224 */ /* 0x000fe400000e0616 */
[----:B------:R-:W-:Y:S02]  /*2040*/  IMAD.MOV.U32 R30, RZ, RZ, R6 ;  /* 0x000000ffff1e7224 */ /* 0x000fe400078e0006 */
[----:B------:R-:W-:-:S02]  /*2050*/  IMAD.MOV.U32 R31, RZ, RZ, R5 ;  /* 0x000000ffff1f7224 */ /* 0x000fc400078e0005 */
[----:B------:R-:W-:Y:S02]  /*2060*/  IMAD.MOV.U32 R39, RZ, RZ, R4 ;  /* 0x000000ffff277224 */ /* 0x000fe400078e0004 */
[----:B------:R-:W-:Y:S02]  /*2070*/  IMAD.MOV.U32 R38, RZ, RZ, R3 ;  /* 0x000000ffff267224 */ /* 0x000fe400078e0003 */
[----:B------:R-:W-:Y:S02]  /*2080*/  IMAD.MOV.U32 R40, RZ, RZ, R0 ;  /* 0x000000ffff287224 */ /* 0x000fe400078e0000 */
[----:B--23--:R-:W-:Y:S02]  /*2090*/  IMAD.U32 R7, RZ, RZ, UR4 ;  /* 0x00000004ff077e24 */ /* 0x00cfe4000f8e00ff */
[----:B0-----:R-:W-:Y:S02]  /*20a0*/  IMAD.U32 R10, RZ, RZ, UR6 ;  /* 0x00000006ff0a7e24 */ /* 0x001fe4000f8e00ff */
        /* <DEDUP_REMOVED lines=9> */
[----:B------:R-:W-:Y:S02]  /*2140*/  ISETP.NE.U32.AND P0, PT, R35, R20, PT ;  /* 0x000000142300720c */ /* 0x000fe40003f05070 */
[----:B------:R-:W-:Y:S02]  /*2150*/  IADD3 R33, P1, PT, R33, 0x1, RZ ;  /* 0x0000000121217810 */ /* 0x000fe40007f3e0ff */
[----:B------:R-:W-:Y:S01]  /*2160*/  ISETP.NE.AND.EX P0, PT, R34, R15, PT, P0 ;  /* 0x0000000f2200720c */ /* 0x000fe20003f05300 */
[----:B------:R-:W-:-:S02]  /*2170*/  IMAD.MOV.U32 R15, RZ, RZ, R13 ;  /* 0x000000ffff0f7224 */ /* 0x000fc400078e000d */
[----:B------:R-:W-:-:S10]  /*2180*/  IMAD.X R32, RZ, RZ, R32, P1 ;  /* 0x000000ffff207224 */ /* 0x000fd400008e0620 */
[----:B------:R-:W-:Y:S05]  /*2190*/  @P0 BRA `(.L_x_486) ;  /* 0xffffffe400800947 */ /* 0x000fea000383ffff */
.L_x_457:
[----:B------:R-:W-:Y:S05]  /*21a0*/  BSYNC.RECONVERGENT B1 ;  /* 0x0000000000017941 */ /* 0x000fea0003800200 */
.L_x_456:
[----:B------:R-:W-:Y:S02]  /*21b0*/  IADD3 R23, P1, PT, R23, 0x80, RZ ;  /* 0x0000008017177810 */ /* 0x000fe40007f3e0ff */
[----:B------:R-:W-:Y:S02]  /*21c0*/  IADD3 R36, P2, PT, R36, 0x80, RZ ;  /* 0x0000008024247810 */ /* 0x000fe40007f5e0ff */
[----:B------:R-:W-:Y:S01]  /*21d0*/  ISETP.GE.U32.AND P0, PT, R23, R12, PT ;  /* 0x0000000c1700720c */ /* 0x000fe20003f06070 */
[----:B------:R-:W-:Y:S01]  /*21e0*/  IMAD.X R22, RZ, RZ, R22, P1 ;  /* 0x000000ffff167224 */ /* 0x000fe200008e0616 */
[----:B------:R-:W-:Y:S01]  /*21f0*/  IADD3 R25, P1, PT, R25, 0x80, RZ ;  /* 0x0000008019197810 */ /* 0x000fe20007f3e0ff */
[----:B------:R-:W-:Y:S01]  /*2200*/  IMAD.X R37, RZ, RZ, R37, P2 ;  /* 0x000000ffff257224 */ /* 0x000fe200010e0625 */
[----:B------:R-:W-:Y:S02]  /*2210*/  IADD3 R26, P3, PT, R26, 0x80, RZ ;  /* 0x000000801a1a7810 */ /* 0x000fe40007f7e0ff */
[----:B------:R-:W-:Y:S01]  /*2220*/  ISETP.GE.U32.AND.EX P0, PT, R22, R11, PT, P0 ;  /* 0x0000000b1600720c */ /* 0x000fe20003f06100 */
[----:B------:R-:W-:-:S02]  /*2230*/  IMAD.X R24, RZ, RZ, R24, P1 ;  /* 0x000000ffff187224 */ /* 0x000fc400008e0618 */
[----:B------:R-:W-:-:S10]  /*2240*/  IMAD.X R27, RZ, RZ, R27, P3 ;  /* 0x000000ffff1b7224 */ /* 0x000fd400018e061b */
[----:B------:R-:W-:Y:S05]  /*2250*/  @!P0 BRA `(.L_x_487) ;  /* 0xffffffe000e08947 */ /* 0x000fea000383ffff */
[----:B------:R-:W-:Y:S05]  /*2260*/  BSYNC.RECONVERGENT B2 ;  /* 0x0000000000027941 */ /* 0x000fea0003800200 */
.L_x_455:
[----:B------:R-:W-:Y:S01]  /*2270*/  ISETP.GE.AND P0, PT, R7, 0x21, PT ;  /* 0x000000210700780c */ /* 0x000fe20003f06270 */
[----:B------:R-:W-:-:S12]  /*2280*/  BSSY.RECONVERGENT B1, `(.L_x_488) ;  /* 0x0000326000017945 */ /* 0x000fd80003800200 */
[----:B------:R-:W-:Y:S05]  /*2290*/  @!P0 BRA `(.L_x_489) ;  /* 0x0000003000908947 */ /* 0x000fea0003800000 */
[C---:B------:R-:W-:Y:S01]  /*22a0*/  IMAD.SHL.U32 R5, R7.reuse, 0x4, RZ ;  /* 0x0000000407057824 */ /* 0x040fe200078e00ff */
[----:B------:R-:W-:Y:S01]  /*22b0*/  SHF.L.U64.HI R4, R7, 0x2, R18 ;  /* 0x0000000207047819 */ /* 0x000fe20000010212 */
[----:B------:R-:W-:Y:S03]  /*22c0*/  BSSY.RECONVERGENT B0, `(.L_x_490) ;  /* 0x0000214000007945 */ /* 0x000fe60003800200 */
[----:B------:R-:W-:-:S04]  /*22d0*/  IADD3 R0, P1, PT, R5, R10, RZ ;  /* 0x0000000a05007210 */ /* 0x000fc80007f3e0ff */
[----:B------:R-:W-:Y:S01]  /*22e0*/  ISETP.GT.U32.AND P0, PT, R0, R10, PT ;  /* 0x0000000a0000720c */ /* 0x000fe20003f04070 */
[----:B------:R-:W-:Y:S01]  /*22f0*/  IMAD.X R3, R4, 0x1, R8, P1 ;  /* 0x0000000104037824 */ /* 0x000fe200008e0608 */
[----:B------:R-:W-:-:S04]  /*2300*/  IADD3 R5, P1, PT, R2, R5, RZ ;  /* 0x0000000502057210 */ /* 0x000fc80007f3e0ff */
[----:B------:R-:W-:Y:S01]  /*2310*/  ISETP.GT.U32.AND.EX P0, PT, R3, R8, PT, P0 ;  /* 0x000000080300720c */ /* 0x000fe20003f04100 */
[----:B------:R-:W-:-:S12]  /*2320*/  IMAD.X R4, R17, 0x1, R4, P1 ;  /* 0x0000000111047824 */ /* 0x000fd800008e0604 */
[----:B------:R-:W-:Y:S05]  /*2330*/  @P0 BRA `(.L_x_491) ;  /* 0x0000000800a00947 */ /* 0x000fea0003800000 */
[----:B------:R-:W-:Y:S01]  /*2340*/  BSSY.RECONVERGENT B3, `(.L_x_492) ;  /* 0x00000a6000037945 */ /* 0x000fe20003800200 */
[----:B------:R-:W-:Y:S01]  /*2350*/  PLOP3.LUT P1, PT, PT, PT, PT, 0x8, 0x80 ;  /* 0x000000000080781c */ /* 0x000fe20003f2e170 */
[----:B------:R-:W-:Y:S02]  /*2360*/  IMAD.MOV.U32 R33, RZ, RZ, 0x20 ;  /* 0x00000020ff217424 */ /* 0x000fe400078e00ff */
[----:B------:R-:W-:-:S10]  /*2370*/  IMAD.MOV.U32 R32, RZ, RZ, RZ ;  /* 0x000000ffff207224 */ /* 0x000fd400078e00ff */
.L_x_505:
[----:B------:R-:W-:Y:S01]  /*2380*/  PLOP3.LUT P2, PT, P1, PT, PT, 0x8, 0x80 ;  /* 0x000000000080781c */ /* 0x000fe20000f4e170 */
[----:B------:R-:W-:Y:S01]  /*2390*/  BSSY.RECONVERGENT B2, `(.L_x_493) ;  /* 0x0000099000027945 */ /* 0x000fe20003800200 */
[----:B------:R-:W-:Y:S02]  /*23a0*/  PLOP3.LUT P0, PT, P1, PT, PT, 0x80, 0x8 ;  /* 0x000000000008781c */ /* 0x000fe40000f0f070 */
[----:B------:R-:W-:-:S09]  /*23b0*/  PLOP3.LUT P1, PT, P1, PT, PT, 0x8, 0x80 ;  /* 0x000000000080781c */ /* 0x000fd20000f2e170 */
[----:B01----:R-:W-:Y:S05]  /*23c0*/  @P2 BRA `(.L_x_494) ;  /* 0x0000000800542947 */ /* 0x003fea0003800000 */
[----:B------:R-:W0:Y:S01]  /*23d0*/  LDCU.64 UR4, c[0x0][0x390] ;  /* 0x00007200ff0477ac */ /* 0x000e220008000a00 */
[C---:B------:R-:W-:Y:S01]  /*23e0*/  IMAD.SHL.U32 R11, R33.reuse, 0x2, RZ ;  /* 0x00000002210b7824 */ /* 0x040fe200078e00ff */
[----:B------:R-:W-:Y:S01]  /*23f0*/  SHF.L.U64.HI R12, R33, 0x1, R32 ;  /* 0x00000001210c7819 */ /* 0x000fe20000010220 */
[----:B------:R-:W-:Y:S01]  /*2400*/  IMAD.MOV.U32 R26, RZ, RZ, R2 ;  /* 0x000000ffff1a7224 */ /* 0x000fe200078e0002 */
[----:B------:R-:W1:Y:S01]  /*2410*/  LDCU.64 UR6, c[0x0][0x388] ;  /* 0x00007100ff0677ac */ /* 0x000e620008000a00 */
[----:B------:R-:W-:Y:S01]  /*2420*/  IMAD.MOV.U32 R15, RZ, RZ, R17 ;  /* 0x000000ffff0f7224 */ /* 0x000fe200078e0011 */
[C---:B------:R-:W-:Y:S01]  /*2430*/  SHF.L.U64.HI R12, R11.reuse, 0x2, R12 ;  /* 0x000000020b0c7819 */ /* 0x040fe2000001020c */
[----:B------:R-:W-:Y:S02]  /*2440*/  IMAD.MOV.U32 R14, RZ, RZ, R16 ;  /* 0x000000ffff0e7224 */ /* 0x000fe400078e0010 */
[----:B------:R-:W-:Y:S02]  /*2450*/  IMAD.MOV.U32 R13, RZ, RZ, R19 ;  /* 0x000000ffff0d7224 */ /* 0x000fe400078e0013 */
[----:B------:R-:W-:-:S02]  /*2460*/  IMAD.SHL.U32 R11, R11, 0x4, RZ ;  /* 0x000000040b0b7824 */ /* 0x000fc400078e00ff */
[----:B0-----:R-:W-:Y:S02]  /*2470*/  IMAD.U32 R30, RZ, RZ, UR4 ;  /* 0x00000004ff1e7e24 */ /* 0x001fe4000f8e00ff */
[----:B------:R-:W-:Y:S02]  /*2480*/  IMAD.U32 R31, RZ, RZ, UR5 ;  /* 0x00000005ff1f7e24 */ /* 0x000fe4000f8e00ff */
[----:B-1----:R-:W-:Y:S02]  /*2490*/  IMAD.U32 R28, RZ, RZ, UR6 ;  /* 0x00000006ff1c7e24 */ /* 0x002fe4000f8e00ff */
[----:B------:R-:W-:-:S07]  /*24a0*/  IMAD.U32 R29, RZ, RZ, UR7 ;  /* 0x00000007ff1d7e24 */ /* 0x000fce000f8e00ff */
.L_x_504:
[C---:B------:R-:W-:Y:S01]  /*24b0*/  IMAD.SHL.U32 R6, R33.reuse, 0x4, RZ ;  /* 0x0000000421067824 */ /* 0x040fe200078e00ff */
[----:B------:R-:W-:Y:S01]  /*24c0*/  SHF.L.U64.HI R3, R33, 0x2, R32 ;  /* 0x0000000221037819 */ /* 0x000fe20000010220 */
[----:B------:R-:W-:Y:S01]  /*24d0*/  BSSY.RECONVERGENT B4, `(.L_x_495) ;  /* 0x0000042000047945 */ /* 0x000fe20003800200 */
[----:B------:R-:W-:Y:S02]  /*24e0*/  IMAD.MOV.U32 R36, RZ, RZ, R30 ;  /* 0x000000ffff247224 */ /* 0x000fe400078e001e */
[----:B------:R-:W-:Y:S01]  /*24f0*/  IADD3 R10, P2, PT, R6, R26, RZ ;  /* 0x0000001a060a7210 */ /* 0x000fe20007f5e0ff */
[----:B------:R-:W-:Y:S02]  /*2500*/  IMAD.MOV.U32 R39, RZ, RZ, R31 ;  /* 0x000000ffff277224 */ /* 0x000fe400078e001f */
[----:B------:R-:W-:Y:S01]  /*2510*/  IMAD.MOV.U32 R40, RZ, RZ, R28 ;  /* 0x000000ffff287224 */ /* 0x000fe200078e001c */
[----:B------:R-:W-:Y:S01]  /*2520*/  IADD3 RZ, P3, PT, R10, -R5, RZ ;  /* 0x800000050aff7210 */ /* 0x000fe20007f7e0ff */
[----:B------:R-:W-:-:S02]  /*2530*/  IMAD.X R9, R3, 0x1, R15, P2 ;  /* 0x0000000103097824 */ /* 0x000fc400010e060f */
[----:B------:R-:W-:Y:S02]  /*2540*/  IMAD.MOV.U32 R43, RZ, RZ, R29 ;  /* 0x000000ffff2b7224 */ /* 0x000fe400078e001d */
[----:B------:R-:W-:Y:S02]  /*2550*/  IMAD.X R0, R9, 0x1, ~R4, P3 ;  /* 0x0000000109007824 */ /* 0x000fe400018e0e04 */
[----:B------:R-:W-:Y:S02]  /*2560*/  IMAD.MOV.U32 R37, RZ, RZ, R14 ;  /* 0x000000ffff257224 */ /* 0x000fe400078e000e */
[----:B------:R-:W-:Y:S01]  /*2570*/  IMAD.MOV.U32 R38, RZ, RZ, R13 ;  /* 0x000000ffff267224 */ /* 0x000fe200078e000d */
[----:B------:R-:W-:-:S04]  /*2580*/  ISETP.GE.AND P2, PT, R0, RZ, PT ;  /* 0x000000ff0000720c */ /* 0x000fc80003f46270 */
[----:B------:R-:W-:Y:S02]  /*2590*/  SEL R7, R10, R5, !P2 ;  /* 0x000000050a077207 */ /* 0x000fe40005000000 */
[----:B------:R-:W-:Y:S02]  /*25a0*/  SEL R8, R9, R4, !P2 ;  /* 0x0000000409087207 */ /* 0x000fe40005000000 */
[----:B------:R-:W-:Y:S01]  /*25b0*/  IADD3 R6, P2, PT, R7, R6, RZ ;  /* 0x0000000607067210 */ /* 0x000fe20007f5e0ff */
[----:B------:R-:W-:Y:S01]  /*25c0*/  IMAD.MOV.U32 R35, RZ, RZ, R7 ;  /* 0x000000ffff237224 */ /* 0x000fe200078e0007 */
[----:B------:R-:W-:Y:S01]  /*25d0*/  ISETP.EQ.U32.AND P3, PT, R26, R7, PT ;  /* 0x000000071a00720c */ /* 0x000fe20003f62070 */
[----:B------:R-:W-:Y:S02]  /*25e0*/  IMAD.MOV.U32 R34, RZ, RZ, R8 ;  /* 0x000000ffff227224 */ /* 0x000fe400078e0008 */
[----:B------:R-:W-:Y:S01]  /*25f0*/  IMAD.X R3, R8, 0x1, R3, P2 ;  /* 0x0000000108037824 */ /* 0x000fe200010e0603 */
[----:B------:R-:W-:-:S05]  /*2600*/  IADD3 RZ, P2, PT, R6, -R5, RZ ;  /* 0x8000000506ff7210 */ /* 0x000fca0007f5e0ff */
[----:B------:R-:W-:-:S05]  /*2610*/  IMAD.X R0, R3, 0x1, ~R4, P2 ;  /* 0x0000000103007824 */ /* 0x000fca00010e0e04 */
[----:B------:R-:W-:-:S04]  /*2620*/  ISETP.GE.AND P2, PT, R0, RZ, PT ;  /* 0x000000ff0000720c */ /* 0x000fc80003f46270 */
[----:B------:R-:W-:Y:S02]  /*2630*/  SEL R6, R6, R5, !P2 ;  /* 0x0000000506067207 */ /* 0x000fe40005000000 */
[----:B------:R-:W-:Y:S02]  /*2640*/  SEL R3, R3, R4, !P2 ;  /* 0x0000000403037207 */ /* 0x000fe40005000000 */
[----:B------:R-:W-:-:S04]  /*2650*/  ISETP.NE.U32.AND P2, PT, R7, R6, PT ;  /* 0x000000060700720c */ /* 0x000fc80003f45070 */
[----:B------:R-:W-:-:S04]  /*2660*/  ISETP.NE.AND.EX P2, PT, R8, R3, PT, P2 ;  /* 0x000000030800720c */ /* 0x000fc80003f45320 */
[----:B------:R-:W-:Y:S02]  /*2670*/  ISETP.EQ.OR.EX P2, PT, R15, R8, !P2, P3 ;  /* 0x000000080f00720c */ /* 0x000fe40005742730 */
[----:B------:R-:W-:-:S04]  /*2680*/  IADD3 R0, P3, P4, R14, R7, -R26 ;  /* 0x000000070e007210 */ /* 0x000fc80007c7e81a */
[----:B------:R-:W-:-:S07]  /*2690*/  IADD3.X R25, PT, PT, R13, R8, ~R15, P3, P4 ;  /* 0x000000080d197210 */ /* 0x000fce0001fe8c0f */
[----:B01----:R-:W-:Y:S05]  /*26a0*/  @P2 BRA `(.L_x_496) ;  /* 0x0000000000902947 */ /* 0x003fea0003800000 */
.L_x_497:
[----:B0-----:R-:W-:Y:S02]  /*26b0*/  IMAD.MOV.U32 R20, RZ, RZ, R35 ;  /* 0x000000ffff147224 */ /* 0x001fe400078e0023 */
[----:B------:R-:W-:Y:S02]  /*26c0*/  IMAD.MOV.U32 R21, RZ, RZ, R34 ;  /* 0x000000ffff157224 */ /* 0x000fe400078e0022 */
[----:B------:R-:W-:-:S03]  /*26d0*/  IMAD.MOV.U32 R27, RZ, RZ, R15 ;  /* 0x000000ffff1b7224 */ /* 0x000fc600078e000f */
[----:B------:R0:W2:Y:S04]  /*26e0*/  LD.E R41, desc[UR36][R20.64] ;  /* 0x0000002414297980 */ /* 0x0000a8000c101900 */
[----:B------:R-:W2:Y:S01]  /*26f0*/  LD.E R22, desc[UR36][R26.64] ;  /* 0x000000241a167980 */ /* 0x000ea2000c101900 */
[----:B0-----:R-:W-:Y:S02]  /*2700*/  IMAD.MOV.U32 R20, RZ, RZ, R40 ;  /* 0x000000ffff147224 */ /* 0x001fe400078e0028 */
[----:B------:R-:W-:Y:S01]  /*2710*/  IMAD.MOV.U32 R21, RZ, RZ, R43 ;  /* 0x000000ffff157224 */ /* 0x000fe200078e002b */
[----:B--2---:R-:W-:-:S13]  /*2720*/  ISETP.GE.AND P5, PT, R41, R22, PT ;  /* 0x000000162900720c */ /* 0x004fda0003fa6270 */
[----:B------:R0:W-:Y:S01]  /*2730*/  @P5 STG.E desc[UR36][R20.64], R22 ;  /* 0x0000001614005986 */ /* 0x0001e2000c101924 */
[----:B------:R-:W-:Y:S02]  /*2740*/  @P5 IMAD.MOV.U32 R23, RZ, RZ, R38 ;  /* 0x000000ffff175224 */ /* 0x000fe400078e0026 */
[----:B0-----:R-:W-:-:S05]  /*2750*/  @P5 IMAD.MOV.U32 R22, RZ, RZ, R37 ;  /* 0x000000ffff165224 */ /* 0x001fca00078e0025 */
[----:B------:R0:W2:Y:S01]  /*2760*/  @P5 LD.E R45, desc[UR36][R22.64] ;  /* 0x00000024162d5980 */ /* 0x0000a2000c101900 */
[----:B------:R-:W-:Y:S02]  /*2770*/  @!P5 IMAD.MOV.U32 R24, RZ, RZ, R0 ;  /* 0x000000ffff18d224 */ /* 0x000fe400078e0000 */
[----:B0-----:R-:W-:Y:S02]  /*2780*/  IMAD.MOV.U32 R22, RZ, RZ, R36 ;  /* 0x000000ffff167224 */ /* 0x001fe400078e0024 */
[----:B------:R-:W-:-:S05]  /*2790*/  IMAD.MOV.U32 R23, RZ, RZ, R39 ;  /* 0x000000ffff177224 */ /* 0x000fca00078e0027 */
[----:B--2---:R0:W-:Y:S04]  /*27a0*/  @P5 STG.E desc[UR36][R22.64], R45 ;  /* 0x0000002d16005986 */ /* 0x0041e8000c101924 */
[----:B------:R0:W-:Y:S04]  /*27b0*/  @!P5 STG.E desc[UR36][R20.64], R41 ;  /* 0x000000291400d986 */ /* 0x0001e8000c101924 */
[----:B------:R1:W2:Y:S01]  /*27c0*/  @!P5 LD.E R24, desc[UR36][R24.64] ;  /* 0x000000241818d980 */ /* 0x0002a2000c101900 */
[----:B------:R-:W-:Y:S02]  /*27d0*/  IADD3 R40, P2, PT, R20, 0x4, RZ ;  /* 0x0000000414287810 */ /* 0x000fe40007f5e0ff */
[----:B------:R-:W-:-:S02]  /*27e0*/  @!P5 IADD3 R35, P3, PT, R35, 0x4, RZ ;  /* 0x000000042323d810 */ /* 0x000fc40007f7e0ff */
[----:B------:R-:W-:Y:S01]  /*27f0*/  IADD3 R36, P4, PT, R22, 0x4, RZ ;  /* 0x0000000416247810 */ /* 0x000fe20007f9e0ff */
[----:B------:R-:W-:Y:S01]  /*2800*/  IMAD.X R43, RZ, RZ, R21, P2 ;  /* 0x000000ffff2b7224 */ /* 0x000fe200010e0615 */
[----:B------:R-:W-:Y:S01]  /*2810*/  @P5 IADD3 R26, P2, PT, R26, 0x4, RZ ;  /* 0x000000041a1a5810 */ /* 0x000fe20007f5e0ff */
[----:B------:R-:W-:Y:S01]  /*2820*/  @!P5 IMAD.X R34, RZ, RZ, R34, P3 ;  /* 0x000000ffff22d224 */ /* 0x000fe200018e0622 */
[----:B------:R-:W-:Y:S01]  /*2830*/  ISETP.NE.U32.AND P3, PT, R35, R6, PT ;  /* 0x000000062300720c */ /* 0x000fe20003f65070 */
[----:B------:R-:W-:Y:S01]  /*2840*/  IMAD.X R39, RZ, RZ, R23, P4 ;  /* 0x000000ffff277224 */ /* 0x000fe200020e0617 */
[----:B------:R-:W-:Y:S01]  /*2850*/  @P5 IADD3 R37, P6, PT, R37, 0x4, RZ ;  /* 0x0000000425255810 */ /* 0x000fe20007fde0ff */
[----:B------:R-:W-:Y:S01]  /*2860*/  @P5 IMAD.X R15, RZ, RZ, R15, P2 ;  /* 0x000000ffff0f5224 */ /* 0x000fe200010e060f */
[----:B------:R-:W-:Y:S02]  /*2870*/  ISETP.EQ.U32.AND P2, PT, R26, R7, PT ;  /* 0x000000071a00720c */ /* 0x000fe40003f42070 */
[----:B------:R-:W-:Y:S01]  /*2880*/  ISETP.NE.AND.EX P3, PT, R34, R3, PT, P3 ;  /* 0x000000032200720c */ /* 0x000fe20003f65330 */
[----:B------:R-:W-:Y:S01]  /*2890*/  @P5 IMAD.X R38, RZ, RZ, R38, P6 ;  /* 0x000000ffff265224 */ /* 0x000fe200030e0626 */
[----:B------:R-:W-:-:S02]  /*28a0*/  @!P5 IADD3 R0, P4, PT, R0, 0x4, RZ ;  /* 0x000000040000d810 */ /* 0x000fc40007f9e0ff */
[----:B------:R-:W-:Y:S02]  /*28b0*/  ISETP.EQ.OR.EX P2, PT, R15, R8, !P3, P2 ;  /* 0x000000080f00720c */ /* 0x000fe40005f42720 */
[----:B-1----:R-:W-:Y:S01]  /*28c0*/  @!P5 IADD3.X R25, PT, PT, RZ, R25, RZ, P4, !PT ;  /* 0x00000019ff19d210 */ /* 0x002fe200027fe4ff */
[----:B--2---:R0:W-:Y:S10]  /*28d0*/  @!P5 STG.E desc[UR36][R22.64], R24 ;  /* 0x000000181600d986 */ /* 0x0041f4000c101924 */
[----:B------:R-:W-:Y:S05]  /*28e0*/  @!P2 BRA `(.L_x_497) ;  /* 0xfffffffc0070a947 */ /* 0x000fea000383ffff */
.L_x_496:
[----:B------:R-:W-:Y:S05]  /*28f0*/  BSYNC.RECONVERGENT B4 ;  /* 0x0000000000047941 */ /* 0x000fea0003800200 */
.L_x_495:
[----:B------:R-:W-:Y:S01]  /*2900*/  ISETP.NE.U32.AND P2, PT, R26, R7, PT ;  /* 0x000000071a00720c */ /* 0x000fe20003f45070 */
[----:B------:R-:W-:Y:S03]  /*2910*/  BSSY.RECONVERGENT B4, `(.L_x_498) ;  /* 0x0000019000047945 */ /* 0x000fe60003800200 */
[----:B------:R-:W-:-:S13]  /*2920*/  ISETP.NE.AND.EX P2, PT, R15, R8, PT, P2 ;  /* 0x000000080f00720c */ /* 0x000fda0003f45320 */
[----:B------:R-:W-:Y:S05]  /*2930*/  @!P2 BRA `(.L_x_499) ;  /* 0x000000000058a947 */ /* 0x000fea0003800000 */
.L_x_500:
[----:B01----:R-:W-:Y:S02]  /*2940*/  IMAD.MOV.U32 R21, RZ, RZ, R15 ;  /* 0x000000ffff157224 */ /* 0x003fe400078e000f */
[----:B------:R-:W-:-:S05]  /*2950*/  IMAD.MOV.U32 R20, RZ, RZ, R26 ;  /* 0x000000ffff147224 */ /* 0x000fca00078e001a */
[----:B------:R0:W2:Y:S01]  /*2960*/  LD.E R21, desc[UR36][R20.64] ;  /* 0x0000002414157980 */ /* 0x0000a2000c101900 */
[----:B------:R-:W-:Y:S02]  /*2970*/  IMAD.MOV.U32 R42, RZ, RZ, R40 ;  /* 0x000000ffff2a7224 */ /* 0x000fe400078e0028 */
[----:B0-----:R-:W-:-:S03]  /*2980*/  IMAD.MOV.U32 R20, RZ, RZ, R37 ;  /* 0x000000ffff147224 */ /* 0x001fc600078e0025 */
[----:B--2---:R0:W-:Y:S02]  /*2990*/  STG.E desc[UR36][R42.64], R21 ;  /* 0x000000152a007986 */ /* 0x0041e4000c101924 */
[----:B0-----:R-:W-:-:S05]  /*29a0*/  IMAD.MOV.U32 R21, RZ, RZ, R38 ;  /* 0x000000ffff157224 */ /* 0x001fca00078e0026 */
[----:B------:R0:W2:Y:S01]  /*29b0*/  LD.E R23, desc[UR36][R20.64] ;  /* 0x0000002414177980 */ /* 0x0000a2000c101900 */
[----:B------:R-:W-:Y:S02]  /*29c0*/  IADD3 R26, P2, PT, R26, 0x4, RZ ;  /* 0x000000041a1a7810 */ /* 0x000fe40007f5e0ff */
[----:B------:R-:W-:Y:S02]  /*29d0*/  IADD3 R37, P3, PT, R37, 0x4, RZ ;  /* 0x0000000425257810 */ /* 0x000fe40007f7e0ff */
[----:B------:R-:W-:Y:S01]  /*29e0*/  IADD3 R40, P4, PT, R40, 0x4, RZ ;  /* 0x0000000428287810 */ /* 0x000fe20007f9e0ff */
[----:B------:R-:W-:Y:S01]  /*29f0*/  IMAD.X R15, RZ, RZ, R15, P2 ;  /* 0x000000ffff0f7224 */ /* 0x000fe200010e060f */
[----:B------:R-:W-:Y:S01]  /*2a00*/  ISETP.NE.U32.AND P2, PT, R26, R7, PT ;  /* 0x000000071a00720c */ /* 0x000fe20003f45070 */
[----:B------:R-:W-:Y:S02]  /*2a10*/  IMAD.X R38, RZ, RZ, R38, P3 ;  /* 0x000000ffff267224 */ /* 0x000fe400018e0626 */
[----:B0-----:R-:W-:Y:S01]  /*2a20*/  IMAD.MOV.U32 R20, RZ, RZ, R36 ;  /* 0x000000ffff147224 */ /* 0x001fe200078e0024 */
[----:B------:R-:W-:Y:S01]  /*2a30*/  ISETP.NE.AND.EX P2, PT, R15, R8, PT, P2 ;  /* 0x000000080f00720c */ /* 0x000fe20003f45320 */
[----:B------:R-:W-:Y:S01]  /*2a40*/  IMAD.MOV.U32 R21, RZ, RZ, R39 ;  /* 0x000000ffff157224 */ /* 0x000fe200078e0027 */
[----:B------:R-:W-:Y:S01]  /*2a50*/  IADD3 R36, P5, PT, R36, 0x4, RZ ;  /* 0x0000000424247810 */ /* 0x000fe20007fbe0ff */
[----:B------:R-:W-:-:S04]  /*2a60*/  IMAD.X R43, RZ, RZ, R43, P4 ;  /* 0x000000ffff2b7224 */ /* 0x000fc800020e062b */
[----:B------:R-:W-:Y:S01]  /*2a70*/  IMAD.X R39, RZ, RZ, R39, P5 ;  /* 0x000000ffff277224 */ /* 0x000fe200028e0627 */
[----:B--2---:R1:W-:Y:S05]  /*2a80*/  STG.E desc[UR36][R20.64], R23 ;  /* 0x0000001714007986 */ /* 0x0043ea000c101924 */
[----:B------:R-:W-:Y:S05]  /*2a90*/  @P2 BRA `(.L_x_500) ;  /* 0xfffffffc00a82947 */ /* 0x000fea000383ffff */
.L_x_499:
[----:B------:R-:W-:Y:S05]  /*2aa0*/  BSYNC.RECONVERGENT B4 ;  /* 0x0000000000047941 */ /* 0x000fea0003800200 */
.L_x_498:
[----:B------:R-:W-:Y:S01]  /*2ab0*/  ISETP.NE.U32.AND P2, PT, R35, R6, PT ;  /* 0x000000062300720c */ /* 0x000fe20003f45070 */
[----:B------:R-:W-:Y:S03]  /*2ac0*/  BSSY.RECONVERGENT B4, `(.L_x_501) ;  /* 0x0000019000047945 */ /* 0x000fe60003800200 */
[----:B------:R-:W-:-:S13]  /*2ad0*/  ISETP.NE.AND.EX P2, PT, R34, R3, PT, P2 ;  /* 0x000000032200720c */ /* 0x000fda0003f45320 */
[----:B------:R-:W-:Y:S05]  /*2ae0*/  @!P2 BRA `(.L_x_502) ;  /* 0x000000000058a947 */ /* 0x000fea0003800000 */
.L_x_503:
[----:B012---:R-:W-:Y:S02]  /*2af0*/  IMAD.MOV.U32 R20, RZ, RZ, R35 ;  /* 0x000000ffff147224 */ /* 0x007fe400078e0023 */
[----:B------:R-:W-:-:S05]  /*2b00*/  IMAD.MOV.U32 R21, RZ, RZ, R34 ;  /* 0x000000ffff157224 */ /* 0x000fca00078e0022 */
[----:B------:R0:W2:Y:S01]  /*2b10*/  LD.E R7, desc[UR36][R20.64] ;  /* 0x0000002414077980 */ /* 0x0000a2000c101900 */
[----:B------:R-:W-:Y:S02]  /*2b20*/  IMAD.MOV.U32 R42, RZ, RZ, R40 ;  /* 0x000000ffff2a7224 */ /* 0x000fe400078e0028 */
[----:B0-----:R-:W-:Y:S02]  /*2b30*/  IMAD.MOV.U32 R20, RZ, RZ, R0 ;  /* 0x000000ffff147224 */ /* 0x001fe400078e0000 */
[----:B------:R-:W-:Y:S01]  /*2b40*/  IMAD.MOV.U32 R21, RZ, RZ, R25 ;  /* 0x000000ffff157224 */ /* 0x000fe200078e0019 */
[----:B--2---:R0:W-:Y:S04]  /*2b50*/  STG.E desc[UR36][R42.64], R7 ;  /* 0x000000072a007986 */ /* 0x0041e8000c101924 */
[----:B------:R1:W2:Y:S01]  /*2b60*/  LD.E R15, desc[UR36][R20.64] ;  /* 0x00000024140f7980 */ /* 0x0002a2000c101900 */
[----:B------:R-:W-:-:S02]  /*2b70*/  IADD3 R35, P2, PT, R35, 0x4, RZ ;  /* 0x0000000423237810 */ /* 0x000fc40007f5e0ff */
[----:B------:R-:W-:Y:S02]  /*2b80*/  IADD3 R0, P3, PT, R0, 0x4, RZ ;  /* 0x0000000400007810 */ /* 0x000fe40007f7e0ff */
[----:B------:R-:W-:Y:S01]  /*2b90*/  IADD3 R40, P4, PT, R40, 0x4, RZ ;  /* 0x0000000428287810 */ /* 0x000fe20007f9e0ff */
[----:B------:R-:W-:Y:S01]  /*2ba0*/  IMAD.X R34, RZ, RZ, R34, P2 ;  /* 0x000000ffff227224 */ /* 0x000fe200010e0622 */
[----:B------:R-:W-:Y:S01]  /*2bb0*/  ISETP.NE.U32.AND P2, PT, R35, R6, PT ;  /* 0x000000062300720c */ /* 0x000fe20003f45070 */
[----:B------:R-:W-:Y:S02]  /*2bc0*/  IMAD.X R25, RZ, RZ, R25, P3 ;  /* 0x000000ffff197224 */ /* 0x000fe400018e0619 */
[----:B-1----:R-:W-:Y:S01]  /*2bd0*/  IMAD.MOV.U32 R20, RZ, RZ, R36 ;  /* 0x000000ffff147224 */ /* 0x002fe200078e0024 */
[----:B------:R-:W-:Y:S01]  /*2be0*/  ISETP.NE.AND.EX P2, PT, R34, R3, PT, P2 ;  /* 0x000000032200720c */ /* 0x000fe20003f45320 */
[----:B------:R-:W-:Y:S01]  /*2bf0*/  IMAD.MOV.U32 R21, RZ, RZ, R39 ;  /* 0x000000ffff157224 */ /* 0x000fe200078e0027 */
[----:B------:R-:W-:Y:S01]  /*2c00*/  IADD3 R36, P5, PT, R36, 0x4, RZ ;  /* 0x0000000424247810 */ /* 0x000fe20007fbe0ff */
[----:B0-----:R-:W-:-:S04]  /*2c10*/  IMAD.X R43, RZ, RZ, R43, P4 ;  /* 0x000000ffff2b7224 */ /* 0x001fc800020e062b */
[----:B------:R-:W-:Y:S01]  /*2c20*/  IMAD.X R39, RZ, RZ, R39, P5 ;  /* 0x000000ffff277224 */ /* 0x000fe200028e0627 */
[----:B--2---:R2:W-:Y:S05]  /*2c30*/  STG.E desc[UR36][R20.64], R15 ;  /* 0x0000000f14007986 */ /* 0x0045ea000c101924 */
[----:B------:R-:W-:Y:S05]  /*2c40*/  @P2 BRA `(.L_x_503) ;  /* 0xfffffffc00a82947 */ /* 0x000fea000383ffff */
.L_x_502:
[----:B------:R-:W-:Y:S05]  /*2c50*/  BSYNC.RECONVERGENT B4 ;  /* 0x0000000000047941 */ /* 0x000fea0003800200 */
.L_x_501:
[C---:B------:R-:W-:Y:S02]  /*2c60*/  LEA R26, P2, R33.reuse, R10, 0x2 ;  /* 0x0000000a211a7211 */ /* 0x040fe400078410ff */
[----:B------:R-:W-:Y:S02]  /*2c70*/  IADD3 R14, P3, PT, R14, R11, RZ ;  /* 0x0000000b0e0e7210 */ /* 0x000fe40007f7e0ff */
[----:B--2---:R-:W-:Y:S02]  /*2c80*/  LEA.HI.X R15, R33, R9, R32, 0x2, P2 ;  /* 0x00000009210f7211 */ /* 0x004fe400010f1420 */
[----:B------:R-:W-:Y:S01]  /*2c90*/  IADD3 RZ, P2, PT, R26, -R5, RZ ;  /* 0x800000051aff7210 */ /* 0x000fe20007f5e0ff */
[----:B------:R-:W-:Y:S01]  /*2ca0*/  IMAD.X R13, R13, 0x1, R12, P3 ;  /* 0x000000010d0d7824 */ /* 0x000fe200018e060c */
[-C--:B------:R-:W-:Y:S02]  /*2cb0*/  IADD3 R28, P4, PT, R28, R11.reuse, RZ ;  /* 0x0000000b1c1c7210 */ /* 0x080fe40007f9e0ff */
[----:B------:R-:W-:Y:S01]  /*2cc0*/  IADD3 R30, P5, PT, R30, R11, RZ ;  /* 0x0000000b1e1e7210 */ /* 0x000fe20007fbe0ff */
[----:B------:R-:W-:-:S02]  /*2cd0*/  IMAD.X R0, R15, 0x1, ~R4, P2 ;  /* 0x000000010f007824 */ /* 0x000fc400010e0e04 */
[--C-:B------:R-:W-:Y:S02]  /*2ce0*/  IMAD.X R29, R29, 0x1, R12.reuse, P4 ;  /* 0x000000011d1d7824 */ /* 0x100fe400020e060c */
[----:B------:R-:W-:Y:S01]  /*2cf0*/  IMAD.X R31, R31, 0x1, R12, P5 ;  /* 0x000000011f1f7824 */ /* 0x000fe200028e060c */
[----:B------:R-:W-:-:S13]  /*2d00*/  ISETP.GE.AND P2, PT, R0, RZ, PT ;  /* 0x000000ff0000720c */ /* 0x000fda0003f46270 */
[----:B------:R-:W-:Y:S05]  /*2d10*/  @!P2 BRA `(.L_x_504) ;  /* 0xfffffff400e4a947 */ /* 0x000fea000383ffff */
.L_x_494:
[----:B------:R-:W-:Y:S05]  /*2d20*/  BSYNC.RECONVERGENT B2 ;  /* 0x0000000000027941 */ /* 0x000fea0003800200 */
.L_x_493:
[----:B------:R-:W2:Y:S01]  /*2d30*/  LDCU UR4, c[0x0][0x380] ;  /* 0x00007000ff0477ac */ /* 0x000ea20008000800 */
[C---:B------:R-:W-:Y:S01]  /*2d40*/  SHF.L.U64.HI R32, R33.reuse, 0x1, R32 ;  /* 0x0000000121207819 */ /* 0x040fe20000010220 */
[----:B------:R-:W-:Y:S02]  /*2d50*/  IMAD.SHL.U32 R33, R33, 0x2, RZ ;  /* 0x0000000221217824 */ /* 0x000fe400078e00ff */
[----:B--2---:R-:W-:-:S05]  /*2d60*/  IMAD.U32 R7, RZ, RZ, UR4 ;  /* 0x00000004ff077e24 */ /* 0x004fca000f8e00ff */
[----:B------:R-:W-:-:S04]  /*2d70*/  ISETP.GE.U32.AND P2, PT, R33, R7, PT ;  /* 0x000000072100720c */ /* 0x000fc80003f46070 */
[----:B------:R-:W-:-:S13]  /*2d80*/  ISETP.GE.AND.EX P2, PT, R32, R18, PT, P2 ;  /* 0x000000122000720c */ /* 0x000fda0003f46320 */
[----:B------:R-:W-:Y:S05]  /*2d90*/  @!P2 BRA `(.L_x_505) ;  /* 0xfffffff40078a947 */ /* 0x000fea000383ffff */
[----:B------:R-:W-:Y:S05]  /*2da0*/  BSYNC.RECONVERGENT B3 ;  /* 0x0000000000037941 */ /* 0x000fea0003800200 */
.L_x_492:
[----:B------:R-:W-:Y:S05]  /*2db0*/  BRA `(.L_x_506) ;  /* 0x0000001400907947 */ /* 0x000fea0003800000 */
.L_x_491:
[----:B------:R-:W-:Y:S01]  /*2dc0*/  PLOP3.LUT P1, PT, PT, PT, PT, 0x8, 0x80 ;  /* 0x000000000080781c */ /* 0x000fe20003f2e170 */
[----:B------:R-:W-:Y:S02]  /*2dd0*/  IMAD.MOV.U32 R4, RZ, RZ, 0x20 ;  /* 0x00000020ff047424 */ /* 0x000fe400078e00ff */
[----:B------:R-:W-:-:S10]  /*2de0*/  IMAD.MOV.U32 R5, RZ, RZ, RZ ;  /* 0x000000ffff057224 */ /* 0x000fd400078e00ff */
.L_x_531:
[----:B0-----:R-:W0:Y:S01]  /*2df0*/  LDC R27, c[0x0][0x388] ;  /* 0x0000e200ff1b7b82 */ /* 0x001e220000000800 */
[----:B------:R-:W1:Y:S01]  /*2e00*/  LDCU.64 UR4, c[0x0][0x390] ;  /* 0x00007200ff0477ac */ /* 0x000e620008000a00 */
[----:B------:R-:W-:Y:S01]  /*2e10*/  BSSY.RECONVERGENT B3, `(.L_x_507) ;  /* 0x0000154000037945 */ /* 0x000fe20003800200 */
[----:B------:R-:W-:-:S05]  /*2e20*/  PLOP3.LUT P0, PT, P1, PT, PT, 0x80, 0x8 ;  /* 0x000000000008781c */ /* 0x000fca0000f0f070 */
[----:B------:R-:W2:Y:S01]  /*2e30*/  LDC R8, c[0x0][0x38c] ;  /* 0x0000e300ff087b82 */ /* 0x000ea20000000800 */
[----:B-1----:R-:W-:Y:S02]  /*2e40*/  IMAD.U32 R6, RZ, RZ, UR4 ;  /* 0x00000004ff067e24 */ /* 0x002fe4000f8e00ff */
[----:B------:R-:W-:Y:S02]  /*2e50*/  IMAD.U32 R7, RZ, RZ, UR5 ;  /* 0x00000005ff077e24 */ /* 0x000fe4000f8e00ff */
[----:B0-----:R-:W-:Y:S01]  /*2e60*/  IMAD.MOV.U32 R41, RZ, RZ, R27 ;  /* 0x000000ffff297224 */ /* 0x001fe200078e001b */
[----:B------:R-:W-:Y:S06]  /*2e70*/  @P1 BRA `(.L_x_508) ;  /* 0x0000000800dc1947 */ /* 0x000fec0003800000 */
[----:B------:R-:W-:Y:S01]  /*2e80*/  BSSY.RECONVERGENT B2, `(.L_x_509) ;  /* 0x00000b5000027945 */ /* 0x000fe20003800200 */
[----:B--2---:R-:W-:Y:S02]  /*2e90*/  IMAD.MOV.U32 R29, RZ, RZ, R8 ;  /* 0x000000ffff1d7224 */ /* 0x004fe400078e0008 */
[----:B------:R-:W-:Y:S02]  /*2ea0*/  IMAD.MOV.U32 R9, RZ, RZ, R2 ;  /* 0x000000ffff097224 */ /* 0x000fe400078e0002 */
[----:B------:R-:W-:Y:S02]  /*2eb0*/  IMAD.MOV.U32 R11, RZ, RZ, R17 ;  /* 0x000000ffff0b7224 */ /* 0x000fe400078e0011 */
[----:B------:R-:W-:Y:S02]  /*2ec0*/  IMAD.MOV.U32 R12, RZ, RZ, R16 ;  /* 0x000000ffff0c7224 */ /* 0x000fe400078e0010 */
[----:B------:R-:W-:-:S07]  /*2ed0*/  IMAD.MOV.U32 R13, RZ, RZ, R19 ;  /* 0x000000ffff0d7224 */ /* 0x000fce00078e0013 */
.L_x_519:
[C---:B------:R-:W-:Y:S01]  /*2ee0*/  IMAD.SHL.U32 R20, R4.reuse, 0x4, RZ ;  /* 0x0000000404147824 */ /* 0x040fe200078e00ff */
[----:B------:R-:W-:Y:S01]  /*2ef0*/  SHF.L.U64.HI R24, R4, 0x2, R5 ;  /* 0x0000000204187819 */ /* 0x000fe20000010205 */
[----:B0-----:R-:W0:Y:S01]  /*2f00*/  LDCU UR4, c[0x0][0x380] ;  /* 0x00007000ff0477ac */ /* 0x001e220008000800 */
[----:B------:R-:W-:Y:S01]  /*2f10*/  BSSY.RECONVERGENT B4, `(.L_x_510) ;  /* 0x000005e000047945 */ /* 0x000fe20003800200 */
[----:B------:R-:W-:Y:S01]  /*2f20*/  IMAD.MOV.U32 R30, RZ, RZ, R12 ;  /* 0x000000ffff1e7224 */ /* 0x000fe200078e000c */
[----:B------:R-:W-:Y:S01]  /*2f30*/  IADD3 R15, P2, PT, R20, R41, RZ ;  /* 0x00000029140f7210 */ /* 0x000fe20007f5e0ff */
[----:B------:R-:W0:Y:S01]  /*2f40*/  LDCU.64 UR6, c[0x0][0x388] ;  /* 0x00007100ff0677ac */ /* 0x000e220008000a00 */
[----:B------:R-:W-:Y:S02]  /*2f50*/  IMAD.MOV.U32 R33, RZ, RZ, R13 ;  /* 0x000000ffff217224 */ /* 0x000fe400078e000d */
[----:B------:R-:W-:Y:S01]  /*2f60*/  ISETP.LT.U32.AND P1, PT, R15, R0, PT ;  /* 0x000000000f00720c */ /* 0x000fe20003f21070 */
[----:B------:R-:W-:Y:S01]  /*2f70*/  IMAD.X R14, R24, 0x1, R8, P2 ;  /* 0x00000001180e7824 */ /* 0x000fe200010e0608 */
[----:B------:R-:W1:Y:S01]  /*2f80*/  LDCU UR5, c[0x0][0x380] ;  /* 0x00007000ff0577ac */ /* 0x000e620008000800 */
[----:B------:R-:W-:-:S02]  /*2f90*/  IMAD.MOV.U32 R38, RZ, RZ, R9 ;  /* 0x000000ffff267224 */ /* 0x000fc400078e0009 */
[----:B------:R-:W-:Y:S01]  /*2fa0*/  IMAD.MOV.U32 R31, RZ, RZ, R11 ;  /* 0x000000ffff1f7224 */ /* 0x000fe200078e000b */
[CC--:B------:R-:W-:Y:S01]  /*2fb0*/  ISETP.LT.U32.AND.EX P1, PT, R14.reuse, R3.reuse, PT, P1 ;  /* 0x000000030e00720c */ /* 0x0c0fe20003f21110 */
[----:B------:R-:W-:Y:S02]  /*2fc0*/  IMAD.MOV.U32 R36, RZ, RZ, R6 ;  /* 0x000000ffff247224 */ /* 0x000fe400078e0006 */
[----:B------:R-:W-:Y:S01]  /*2fd0*/  IMAD.MOV.U32 R39, RZ, RZ, R7 ;  /* 0x000000ffff277224 */ /* 0x000fe200078e0007 */
[----:B------:R-:W-:Y:S02]  /*2fe0*/  SEL R18, R15, R0, P1 ;  /* 0x000000000f127207 */ /* 0x000fe40000800000 */
[----:B------:R-:W-:Y:S02]  /*2ff0*/  SEL R21, R14, R3, P1 ;  /* 0x000000030e157207 */ /* 0x000fe40000800000 */
[-C--:B------:R-:W-:Y:S01]  /*3000*/  IADD3 R25, P4, PT, R18, R20.reuse, RZ ;  /* 0x0000001412197210 */ /* 0x080fe20007f9e0ff */
[----:B0-----:R-:W-:Y:S01]  /*3010*/  ULEA UR6, UP0, UR4, UR6, 0x2 ;  /* 0x0000000604067291 */ /* 0x001fe2000f8010ff */
[----:B------:R-:W-:Y:S01]  /*3020*/  IADD3 R20, P3, PT, R27, R20, RZ ;  /* 0x000000141b147210 */ /* 0x000fe20007f7e0ff */
[----:B------:R-:W-:Y:S01]  /*3030*/  IMAD.MOV.U32 R32, RZ, RZ, R18 ;  /* 0x000000ffff207224 */ /* 0x000fe200078e0012 */
[-C--:B------:R-:W-:Y:S01]  /*3040*/  ISETP.LT.U32.AND P2, PT, R25, R0.reuse, PT ;  /* 0x000000001900720c */ /* 0x080fe20003f41070 */
[--C-:B------:R-:W-:Y:S01]  /*3050*/  IMAD.X R28, R21, 0x1, R24.reuse, P4 ;  /* 0x00000001151c7824 */ /* 0x100fe200020e0618 */
[----:B-1----:R-:W-:Y:S01]  /*3060*/  USHF.R.S32.HI UR5, URZ, 0x1f, UR5 ;  /* 0x0000001fff057899 */ /* 0x002fe20008011405 */
[----:B------:R-:W-:Y:S01]  /*3070*/  ISETP.GE.U32.AND P1, PT, R15, R0, PT ;  /* 0x000000000f00720c */ /* 0x000fe20003f26070 */
[----:B------:R-:W-:-:S02]  /*3080*/  IMAD.X R24, R29, 0x1, R24, P3 ;  /* 0x000000011d187824 */ /* 0x000fc400018e0618 */
[-C--:B------:R-:W-:Y:S01]  /*3090*/  ISETP.LT.U32.AND.EX P2, PT, R28, R3.reuse, PT, P2 ;  /* 0x000000031c00720c */ /* 0x080fe20003f41120 */
[----:B------:R-:W-:Y:S01]  /*30a0*/  ULEA.HI.X UR7, UR4, UR7, UR5, 0x2, UP0 ;  /* 0x0000000704077291 */ /* 0x000fe200080f1405 */
[-C--:B------:R-:W-:Y:S01]  /*30b0*/  ISETP.GE.U32.AND.EX P1, PT, R14, R3.reuse, PT, P1 ;  /* 0x000000030e00720c */ /* 0x080fe20003f26110 */
[--C-:B------:R-:W-:Y:S01]  /*30c0*/  IMAD.MOV.U32 R35, RZ, RZ, R21.reuse ;  /* 0x000000ffff237224 */ /* 0x100fe200078e0015 */
[----:B------:R-:W-:Y:S01]  /*30d0*/  SEL R25, R25, R0, P2 ;  /* 0x0000000019197207 */ /* 0x000fe20001000000 */
[----:B------:R-:W-:Y:S01]  /*30e0*/  IMAD.MOV.U32 R34, RZ, RZ, R18 ;  /* 0x000000ffff227224 */ /* 0x000fe200078e0012 */
[----:B------:R-:W-:Y:S01]  /*30f0*/  SEL R23, R20, UR6, !P1 ;  /* 0x0000000614177c07 */ /* 0x000fe2000c800000 */
[----:B------:R-:W-:Y:S01]  /*3100*/  IMAD.MOV.U32 R37, RZ, RZ, R21 ;  /* 0x000000ffff257224 */ /* 0x000fe200078e0015 */
[----:B------:R-:W-:Y:S02]  /*3110*/  SEL R10, R24, UR7, !P1 ;  /* 0x00000007180a7c07 */ /* 0x000fe4000c800000 */
[----:B------:R-:W-:-:S02]  /*3120*/  SEL R28, R28, R3, P2 ;  /* 0x000000031c1c7207 */ /* 0x000fc40001000000 */
[----:B------:R-:W-:Y:S02]  /*3130*/  ISETP.NE.U32.AND P1, PT, R18, R25, PT ;  /* 0x000000191200720c */ /* 0x000fe40003f25070 */
[----:B------:R-:W-:Y:S02]  /*3140*/  ISETP.EQ.U32.AND P2, PT, R41, R18, PT ;  /* 0x000000122900720c */ /* 0x000fe40003f42070 */
[----:B------:R-:W-:Y:S02]  /*3150*/  ISETP.NE.AND.EX P1, PT, R21, R28, PT, P1 ;  /* 0x0000001c1500720c */ /* 0x000fe40003f25310 */
[----:B------:R-:W-:Y:S02]  /*3160*/  IADD3 R26, P3, P4, R6, R23, -R27 ;  /* 0x00000017061a7210 */ /* 0x000fe40007c7e81b */
[----:B------:R-:W-:Y:S02]  /*3170*/  ISETP.EQ.OR.EX P1, PT, R8, R21, !P1, P2 ;  /* 0x000000150800720c */ /* 0x000fe40004f22720 */
[----:B------:R-:W-:Y:S01]  /*3180*/  IADD3.X R27, PT, PT, R7, R10, ~R29, P3, P4 ;  /* 0x0000000a071b7210 */ /* 0x000fe20001fe8c1d */
[----:B------:R-:W-:-:S02]  /*3190*/  IMAD.MOV.U32 R10, RZ, RZ, R41 ;  /* 0x000000ffff0a7224 */ /* 0x000fc400078e0029 */
[----:B------:R-:W-:-:S08]  /*31a0*/  IMAD.MOV.U32 R29, RZ, RZ, R8 ;  /* 0x000000ffff1d7224 */ /* 0x000fd000078e0008 */
[----:B------:R-:W-:Y:S05]  /*31b0*/  @P1 BRA `(.L_x_511) ;  /* 0x0000000000cc1947 */ /* 0x000fea0003800000 */
[----:B------:R-:W-:Y:S02]  /*31c0*/  IMAD.MOV.U32 R36, RZ, RZ, R6 ;  /* 0x000000ffff247224 */ /* 0x000fe400078e0006 */
[----:B------:R-:W-:Y:S02]  /*31d0*/  IMAD.MOV.U32 R39, RZ, RZ, R7 ;  /* 0x000000ffff277224 */ /* 0x000fe400078e0007 */
[----:B------:R-:W-:Y:S02]  /*31e0*/  IMAD.MOV.U32 R10, RZ, RZ, R41 ;  /* 0x000000ffff0a7224 */ /* 0x000fe400078e0029 */
[----:B------:R-:W-:Y:S02]  /*31f0*/  IMAD.MOV.U32 R29, RZ, RZ, R8 ;  /* 0x000000ffff1d7224 */ /* 0x000fe400078e0008 */
[----:B------:R-:W-:Y:S02]  /*3200*/  IMAD.MOV.U32 R32, RZ, RZ, R18 ;  /* 0x000000ffff207224 */ /* 0x000fe400078e0012 */
[----:B------:R-:W-:-:S02]  /*3210*/  IMAD.MOV.U32 R35, RZ, RZ, R21 ;  /* 0x000000ffff237224 */ /* 0x000fc400078e0015 */
[----:B------:R-:W-:Y:S02]  /*3220*/  IMAD.MOV.U32 R34, RZ, RZ, R18 ;  /* 0x000000ffff227224 */ /* 0x000fe400078e0012 */
[----:B------:R-:W-:Y:S02]  /*3230*/  IMAD.MOV.U32 R37, RZ, RZ, R21 ;  /* 0x000000ffff257224 */ /* 0x000fe400078e0015 */
[----:B------:R-:W-:Y:S02]  /*3240*/  IMAD.MOV.U32 R38, RZ, RZ, R9 ;  /* 0x000000ffff267224 */ /* 0x000fe400078e0009 */
[----:B------:R-:W-:Y:S02]  /*3250*/  IMAD.MOV.U32 R31, RZ, RZ, R11 ;  /* 0x000000ffff1f7224 */ /* 0x000fe400078e000b */
[----:B------:R-:W-:Y:S02]  /*3260*/  IMAD.MOV.U32 R30, RZ, RZ, R12 ;  /* 0x000000ffff1e7224 */ /* 0x000fe400078e000c */
[----:B------:R-:W-:-:S07]  /*3270*/  IMAD.MOV.U32 R33, RZ, RZ, R13 ;  /* 0x000000ffff217224 */ /* 0x000fce00078e000d */
.L_x_512:
[----:B------:R-:W-:Y:S02]  /*3280*/  IMAD.MOV.U32 R22, RZ, RZ, R34 ;  /* 0x000000ffff167224 */ /* 0x000fe400078e0022 */
[----:B------:R-:W-:-:S05]  /*3290*/  IMAD.MOV.U32 R23, RZ, RZ, R37 ;  /* 0x000000ffff177224 */ /* 0x000fca00078e0025 */
[----:B------:R0:W2:Y:S02]  /*32a0*/  LDG.E R45, desc[UR36][R22.64] ;  /* 0x00000024162d7981 */ /* 0x0000a4000c1e1900 */
[----:B0-----:R-:W-:Y:S02]  /*32b0*/  IMAD.MOV.U32 R22, RZ, RZ, R10 ;  /* 0x000000ffff167224 */ /* 0x001fe400078e000a */
[----:B------:R-:W-:-:S05]  /*32c0*/  IMAD.MOV.U32 R23, RZ, RZ, R29 ;  /* 0x000000ffff177224 */ /* 0x000fca00078e001d */
[----:B------:R0:W2:Y:S02]  /*32d0*/  LDG.E R42, desc[UR36][R22.64] ;  /* 0x00000024162a7981 */ /* 0x0000a4000c1e1900 */
[----:B0-----:R-:W-:Y:S02]  /*32e0*/  IMAD.MOV.U32 R22, RZ, RZ, R38 ;  /* 0x000000ffff167224 */ /* 0x001fe400078e0026 */
[----:B------:R-:W-:Y:S01]  /*32f0*/  IMAD.MOV.U32 R23, RZ, RZ, R31 ;  /* 0x000000ffff177224 */ /* 0x000fe200078e001f */
[----:B--2---:R-:W-:-:S13]  /*3300*/  ISETP.GE.AND P4, PT, R45, R42, PT ;  /* 0x0000002a2d00720c */ /* 0x004fda0003f86270 */
[----:B------:R-:W-:Y:S01]  /*3310*/  @P4 IMAD.MOV.U32 R38, RZ, RZ, R36 ;  /* 0x000000ffff264224 */ /* 0x000fe200078e0024 */
[----:B------:R0:W-:Y:S04]  /*3320*/  @P4 ST.E desc[UR36][R22.64], R42 ;  /* 0x0000002a16004985 */ /* 0x0001e8000c101924 */
[----:B------:R1:W2:Y:S01]  /*3330*/  @P4 LDG.E R40, desc[UR36][R38.64] ;  /* 0x0000002426284981 */ /* 0x0002a2000c1e1900 */
[----:B------:R-:W-:Y:S02]  /*3340*/  IMAD.MOV.U32 R43, RZ, RZ, R33 ;  /* 0x000000ffff2b7224 */ /* 0x000fe400078e0021 */
[----:B0-----:R-:W-:Y:S01]  /*3350*/  IMAD.MOV.U32 R42, RZ, RZ, R30 ;  /* 0x000000ffff2a7224 */ /* 0x001fe200078e001e */
[----:B-1----:R-:W-:Y:S02]  /*3360*/  IADD3 R38, P1, PT, R22, 0x4, RZ ;  /* 0x0000000416267810 */ /* 0x002fe40007f3e0ff */
[----:B------:R-:W-:-:S02]  /*3370*/  @P4 IADD3 R10, P2, PT, R10, 0x4, RZ ;  /* 0x000000040a0a4810 */ /* 0x000fc40007f5e0ff */
[----:B------:R-:W-:Y:S01]  /*3380*/  @!P4 IADD3 R32, P5, PT, R32, 0x4, RZ ;  /* 0x000000042020c810 */ /* 0x000fe20007fbe0ff */
[----:B------:R-:W-:Y:S01]  /*3390*/  IMAD.X R31, RZ, RZ, R23, P1 ;  /* 0x000000ffff1f7224 */ /* 0x000fe200008e0617 */
[----:B------:R-:W-:Y:S01]  /*33a0*/  @P4 IADD3 R41, P1, PT, R41, 0x4, RZ ;  /* 0x0000000429294810 */ /* 0x000fe20007f3e0ff */
[----:B------:R-:W-:Y:S01]  /*33b0*/  @P4 IMAD.X R29, RZ, RZ, R29, P2 ;  /* 0x000000ffff1d4224 */ /* 0x000fe200010e061d */
[----:B--2---:R-:W-:Y:S04]  /*33c0*/  @P4 ST.E desc[UR36][R42.64], R40 ;  /* 0x000000282a004985 */ /* 0x004fe8000c101924 */
[----:B------:R-:W-:Y:S04]  /*33d0*/  @!P4 ST.E desc[UR36][R22.64], R45 ;  /* 0x0000002d1600c985 */ /* 0x000fe8000c101924 */
[----:B------:R0:W2:Y:S01]  /*33e0*/  @!P4 LDG.E R33, desc[UR36][R26.64] ;  /* 0x000000241a21c981 */ /* 0x0000a2000c1e1900 */
[----:B------:R-:W-:Y:S01]  /*33f0*/  @P4 IMAD.X R8, RZ, RZ, R8, P1 ;  /* 0x000000ffff084224 */ /* 0x000fe200008e0608 */
[----:B------:R-:W-:Y:S01]  /*3400*/  ISETP.NE.U32.AND P2, PT, R32, R25, PT ;  /* 0x000000192000720c */ /* 0x000fe20003f45070 */
[----:B------:R-:W-:Y:S01]  /*3410*/  @!P4 IMAD.X R35, RZ, RZ, R35, P5 ;  /* 0x000000ffff23c224 */ /* 0x000fe200028e0623 */
[----:B------:R-:W-:-:S02]  /*3420*/  ISETP.NE.U32.AND P1, PT, R41, R18, PT ;  /* 0x000000122900720c */ /* 0x000fc40003f25070 */
[----:B------:R-:W-:Y:S02]  /*3430*/  @!P4 IADD3 R34, P6, PT, R34, 0x4, RZ ;  /* 0x000000042222c810 */ /* 0x000fe40007fde0ff */
[----:B------:R-:W-:Y:S02]  /*3440*/  ISETP.NE.AND.EX P2, PT, R35, R28, PT, P2 ;  /* 0x0000001c2300720c */ /* 0x000fe40003f45320 */
[----:B------:R-:W-:Y:S01]  /*3450*/  ISETP.NE.AND.EX P1, PT, R8, R21, PT, P1 ;  /* 0x000000150800720c */ /* 0x000fe20003f25310 */
[----:B------:R-:W-:Y:S01]  /*3460*/  @!P4 IMAD.X R37, RZ, RZ, R37, P6 ;  /* 0x000000ffff25c224 */ /* 0x000fe200030e0625 */
[----:B------:R-:W-:Y:S02]  /*3470*/  IADD3 R30, P3, PT, R42, 0x4, RZ ;  /* 0x000000042a1e7810 */ /* 0x000fe40007f7e0ff */
[----:B0-----:R-:W-:Y:S02]  /*3480*/  @!P4 IADD3 R26, P6, PT, R26, 0x4, RZ ;  /* 0x000000041a1ac810 */ /* 0x001fe40007fde0ff */
[----:B------:R-:W-:-:S03]  /*3490*/  @P4 IADD3 R36, P5, PT, R36, 0x4, RZ ;  /* 0x0000000424244810 */ /* 0x000fc60007fbe0ff */
[----:B------:R-:W-:Y:S01]  /*34a0*/  @!P4 IMAD.X R27, RZ, RZ, R27, P6 ;  /* 0x000000ffff1bc224 */ /* 0x000fe200030e061b */
[----:B------:R-:W-:Y:S01]  /*34b0*/  @P4 IADD3.X R39, PT, PT, RZ, R39, RZ, P5, !PT ;  /* 0x00000027ff274210 */ /* 0x000fe20002ffe4ff */
[----:B--2---:R0:W-:Y:S02]  /*34c0*/  @!P4 ST.E desc[UR36][R42.64], R33 ;  /* 0x000000212a00c985 */ /* 0x0041e4000c101924 */
[----:B0-----:R-:W-:Y:S01]  /*34d0*/  IMAD.X R33, RZ, RZ, R43, P3 ;  /* 0x000000ffff217224 */ /* 0x001fe200018e062b */
[----:B------:R-:W-:Y:S06]  /*34e0*/  @P2 BRA P1, `(.L_x_512) ;  /* 0xfffffffc00642947 */ /* 0x000fec000083ffff */
.L_x_511:
[----:B------:R-:W-:Y:S05]  /*34f0*/  BSYNC.RECONVERGENT B4 ;  /* 0x0000000000047941 */ /* 0x000fea0003800200 */
.L_x_510:
[----:B------:R-:W-:Y:S01]  /*3500*/  ISETP.NE.U32.AND P1, PT, R41, R18, PT ;  /* 0x000000122900720c */ /* 0x000fe20003f25070 */
[----:B------:R-:W-:Y:S03]  /*3510*/  BSSY.RECONVERGENT B4, `(.L_x_513) ;  /* 0x000001c000047945 */ /* 0x000fe60003800200 */
[----:B------:R-:W-:-:S13]  /*3520*/  ISETP.NE.AND.EX P1, PT, R8, R21, PT, P1 ;  /* 0x000000150800720c */ /* 0x000fda0003f25310 */
[----:B------:R-:W-:Y:S05]  /*3530*/  @!P1 BRA `(.L_x_514) ;  /* 0x0000000000649947 */ /* 0x000fea0003800000 */
.L_x_515:
[----:B0-----:R-:W-:Y:S02]  /*3540*/  IMAD.MOV.U32 R22, RZ, RZ, R10 ;  /* 0x000000ffff167224 */ /* 0x001fe400078e000a */
[----:B------:R-:W-:-:S05]  /*3550*/  IMAD.MOV.U32 R23, RZ, RZ, R29 ;  /* 0x000000ffff177224 */ /* 0x000fca00078e001d */
[----:B------:R0:W2:Y:S02]  /*3560*/  LDG.E R43, desc[UR36][R22.64] ;  /* 0x00000024162b7981 */ /* 0x0000a4000c1e1900 */
[----:B0-----:R-:W-:Y:S02]  /*3570*/  IMAD.MOV.U32 R22, RZ, RZ, R38 ;  /* 0x000000ffff167224 */ /* 0x001fe400078e0026 */
[----:B------:R-:W-:-:S05]  /*3580*/  IMAD.MOV.U32 R23, RZ, RZ, R31 ;  /* 0x000000ffff177224 */ /* 0x000fca00078e001f */
[----:B--2---:R0:W-:Y:S02]  /*3590*/  ST.E desc[UR36][R22.64], R43 ;  /* 0x0000002b16007985 */ /* 0x0041e4000c101924 */
[----:B0-----:R-:W-:Y:S02]  /*35a0*/  IMAD.MOV.U32 R22, RZ, RZ, R36 ;  /* 0x000000ffff167224 */ /* 0x001fe400078e0024 */
[----:B------:R-:W-:-:S05]  /*35b0*/  IMAD.MOV.U32 R23, RZ, RZ, R39 ;  /* 0x000000ffff177224 */ /* 0x000fca00078e0027 */
[----:B------:R0:W2:Y:S01]  /*35c0*/  LDG.E R45, desc[UR36][R22.64] ;  /* 0x00000024162d7981 */ /* 0x0000a2000c1e1900 */
[----:B------:R-:W-:Y:S02]  /*35d0*/  IADD3 R41, P1, PT, R41, 0x4, RZ ;  /* 0x0000000429297810 */ /* 0x000fe40007f3e0ff */
[----:B------:R-:W-:Y:S02]  /*35e0*/  IADD3 R10, P2, PT, R10, 0x4, RZ ;  /* 0x000000040a0a7810 */ /* 0x000fe40007f5e0ff */
[----:B------:R-:W-:Y:S01]  /*35f0*/  IADD3 R36, P3, PT, R36, 0x4, RZ ;  /* 0x0000000424247810 */ /* 0x000fe20007f7e0ff */
[----:B------:R-:W-:Y:S01]  /*3600*/  IMAD.X R8, RZ, RZ, R8, P1 ;  /* 0x000000ffff087224 */ /* 0x000fe200008e0608 */
[----:B------:R-:W-:Y:S01]  /*3610*/  ISETP.NE.U32.AND P1, PT, R41, R18, PT ;  /* 0x000000122900720c */ /* 0x000fe20003f25070 */
[----:B------:R-:W-:Y:S01]  /*3620*/  IMAD.X R29, RZ, RZ, R29, P2 ;  /* 0x000000ffff1d7224 */ /* 0x000fe200010e061d */
[----:B------:R-:W-:Y:S01]  /*3630*/  IADD3 R38, P4, PT, R38, 0x4, RZ ;  /* 0x0000000426267810 */ /* 0x000fe20007f9e0ff */
[----:B0-----:R-:W-:Y:S01]  /*3640*/  IMAD.MOV.U32 R22, RZ, RZ, R30 ;  /* 0x000000ffff167224 */ /* 0x001fe200078e001e */
[----:B------:R-:W-:Y:S01]  /*3650*/  ISETP.NE.AND.EX P1, PT, R8, R21, PT, P1 ;  /* 0x000000150800720c */ /* 0x000fe20003f25310 */
[----:B------:R-:W-:Y:S01]  /*3660*/  IMAD.MOV.U32 R23, RZ, RZ, R33 ;  /* 0x000000ffff177224 */ /* 0x000fe200078e0021 */
[----:B------:R-:W-:Y:S01]  /*3670*/  IADD3 R30, P5, PT, R30, 0x4, RZ ;  /* 0x000000041e1e7810 */ /* 0x000fe20007fbe0ff */
[----:B------:R-:W-:-:S02]  /*3680*/  IMAD.X R39, RZ, RZ, R39, P3 ;  /* 0x000000ffff277224 */ /* 0x000fc400018e0627 */
[----:B------:R-:W-:Y:S02]  /*3690*/  IMAD.X R31, RZ, RZ, R31, P4 ;  /* 0x000000ffff1f7224 */ /* 0x000fe400020e061f */
[----:B------:R-:W-:Y:S01]  /*36a0*/  IMAD.X R33, RZ, RZ, R33, P5 ;  /* 0x000000ffff217224 */ /* 0x000fe200028e0621 */
[----:B--2---:R0:W-:Y:S05]  /*36b0*/  ST.E desc[UR36][R22.64], R45 ;  /* 0x0000002d16007985 */ /* 0x0041ea000c101924 */
[----:B------:R-:W-:Y:S05]  /*36c0*/  @P1 BRA `(.L_x_515) ;  /* 0xfffffffc009c1947 */ /* 0x000fea000383ffff */
.L_x_514:
[----:B------:R-:W-:Y:S05]  /*36d0*/  BSYNC.RECONVERGENT B4 ;  /* 0x0000000000047941 */ /* 0x000fea0003800200 */
.L_x_513:
[----:B------:R-:W-:Y:S01]  /*36e0*/  ISETP.NE.U32.AND P1, PT, R32, R25, PT ;  /* 0x000000192000720c */ /* 0x000fe20003f25070 */
[----:B------:R-:W-:Y:S01]  /*36f0*/  BSSY.RECONVERGENT B4, `(.L_x_516) ;  /* 0x000001c000047945 */ /* 0x000fe20003800200 */
[----:B------:R-:W-:Y:S02]  /*3700*/  IMAD.MOV.U32 R29, RZ, RZ, R27 ;  /* 0x000000ffff1d7224 */ /* 0x000fe400078e001b */
[----:B------:R-:W-:-:S13]  /*3710*/  ISETP.NE.AND.EX P1, PT, R35, R28, PT, P1 ;  /* 0x0000001c2300720c */ /* 0x000fda0003f25310 */
[----:B------:R-:W-:Y:S05]  /*3720*/  @!P1 BRA `(.L_x_517) ;  /* 0x0000000000609947 */ /* 0x000fea0003800000 */
.L_x_518:
[----:B01----:R-:W-:Y:S02]  /*3730*/  IMAD.MOV.U32 R22, RZ, RZ, R34 ;  /* 0x000000ffff167224 */ /* 0x003fe400078e0022 */
[----:B------:R-:W-:-:S05]  /*3740*/  IMAD.MOV.U32 R23, RZ, RZ, R37 ;  /* 0x000000ffff177224 */ /* 0x000fca00078e0025 */
[----:B------:R0:W2:Y:S01]  /*3750*/  LDG.E R21, desc[UR36][R22.64] ;  /* 0x0000002416157981 */ /* 0x0000a2000c1e1900 */
[----:B------:R-:W-:Y:S02]  /*3760*/  IMAD.MOV.U32 R27, RZ, RZ, R29 ;  /* 0x000000ffff1b7224 */ /* 0x000fe400078e001d */
[----:B0-----:R-:W-:Y:S02]  /*3770*/  IMAD.MOV.U32 R22, RZ, RZ, R38 ;  /* 0x000000ffff167224 */ /* 0x001fe400078e0026 */
[----:B------:R-:W-:-:S05]  /*3780*/  IMAD.MOV.U32 R23, RZ, RZ, R31 ;  /* 0x000000ffff177224 */ /* 0x000fca00078e001f */
[----:B--2---:R0:W-:Y:S04]  /*3790*/  ST.E desc[UR36][R22.64], R21 ;  /* 0x0000001516007985 */ /* 0x0041e8000c101924 */
[----:B------:R1:W2:Y:S01]  /*37a0*/  LDG.E R27, desc[UR36][R26.64] ;  /* 0x000000241a1b7981 */ /* 0x0002a2000c1e1900 */
[----:B------:R-:W-:Y:S02]  /*37b0*/  IADD3 R32, P1, PT, R32, 0x4, RZ ;  /* 0x0000000420207810 */ /* 0x000fe40007f3e0ff */
[----:B------:R-:W-:Y:S02]  /*37c0*/  IADD3 R34, P2, PT, R34, 0x4, RZ ;  /* 0x0000000422227810 */ /* 0x000fe40007f5e0ff */
[----:B------:R-:W-:Y:S01]  /*37d0*/  IADD3 R38, P4, PT, R38, 0x4, RZ ;  /* 0x0000000426267810 */ /* 0x000fe20007f9e0ff */
[----:B------:R-:W-:Y:S01]  /*37e0*/  IMAD.X R35, RZ, RZ, R35, P1 ;  /* 0x000000ffff237224 */ /* 0x000fe200008e0623 */
[----:B------:R-:W-:Y:S01]  /*37f0*/  ISETP.NE.U32.AND P1, PT, R32, R25, PT ;  /* 0x000000192000720c */ /* 0x000fe20003f25070 */
[----:B0-----:R-:W-:Y:S01]  /*3800*/  IMAD.MOV.U32 R22, RZ, RZ, R30 ;  /* 0x000000ffff167224 */ /* 0x001fe200078e001e */
[----:B------:R-:W-:Y:S01]  /*3810*/  IADD3 R30, P5, PT, R30, 0x4, RZ ;  /* 0x000000041e1e7810 */ /* 0x000fe20007fbe0ff */
[----:B------:R-:W-:Y:S01]  /*3820*/  IMAD.MOV.U32 R23, RZ, RZ, R33 ;  /* 0x000000ffff177224 */ /* 0x000fe200078e0021 */
[----:B------:R-:W-:Y:S01]  /*3830*/  ISETP.NE.AND.EX P1, PT, R35, R28, PT, P1 ;  /* 0x0000001c2300720c */ /* 0x000fe20003f25310 */
[----:B------:R-:W-:Y:S01]  /*3840*/  IMAD.X R37, RZ, RZ, R37, P2 ;  /* 0x000000ffff257224 */ /* 0x000fe200010e0625 */
[----:B-1----:R-:W-:Y:S01]  /*3850*/  IADD3 R26, P3, PT, R26, 0x4, RZ ;  /* 0x000000041a1a7810 */ /* 0x002fe20007f7e0ff */
[----:B------:R-:W-:-:S02]  /*3860*/  IMAD.X R31, RZ, RZ, R31, P4 ;  /* 0x000000ffff1f7224 */ /* 0x000fc400020e061f */
[----:B------:R-:W-:Y:S02]  /*3870*/  IMAD.X R33, RZ, RZ, R33, P5 ;  /* 0x000000ffff217224 */ /* 0x000fe400028e0621 */
[----:B------:R-:W-:Y:S01]  /*3880*/  IMAD.X R29, RZ, RZ, R29, P3 ;  /* 0x000000ffff1d7224 */ /* 0x000fe200018e061d */
[----:B--2---:R1:W-:Y:S05]  /*3890*/  ST.E desc[UR36][R22.64], R27 ;  /* 0x0000001b16007985 */ /* 0x0043ea000c101924 */
[----:B------:R-:W-:Y:S05]  /*38a0*/  @P1 BRA `(.L_x_518) ;  /* 0xfffffffc00a01947 */ /* 0x000fea000383ffff */
.L_x_517:
[----:B------:R-:W-:Y:S05]  /*38b0*/  BSYNC.RECONVERGENT B4 ;  /* 0x0000000000047941 */ /* 0x000fea0003800200 */
.L_x_516:
[C---:B-1----:R-:W-:Y:S01]  /*38c0*/  IMAD.SHL.U32 R27, R4.reuse, 0x4, RZ ;  /* 0x00000004041b7824 */ /* 0x042fe200078e00ff */
[C-C-:B------:R-:W-:Y:S01]  /*38d0*/  SHF.L.U64.HI R29, R4.reuse, 0x2, R5.reuse ;  /* 0x00000002041d7819 */ /* 0x140fe20000010205 */
[C---:B------:R-:W-:Y:S01]  /*38e0*/  IMAD.SHL.U32 R21, R4.reuse, 0x8, RZ ;  /* 0x0000000804157824 */ /* 0x040fe200078e00ff */
[----:B------:R-:W-:Y:S02]  /*38f0*/  SHF.L.U64.HI R10, R4, 0x3, R5 ;  /* 0x00000003040a7819 */ /* 0x000fe40000010205 */
[-C--:B------:R-:W-:Y:S02]  /*3900*/  IADD3 R41, P4, PT, R15, R27.reuse, RZ ;  /* 0x0000001b0f297210 */ /* 0x080fe40007f9e0ff */
[----:B------:R-:W-:Y:S02]  /*3910*/  IADD3 R27, P2, PT, R20, R27, RZ ;  /* 0x0000001b141b7210 */ /* 0x000fe40007f5e0ff */
[----:B------:R-:W-:Y:S01]  /*3920*/  ISETP.GE.U32.AND P1, PT, R41, R0, PT ;  /* 0x000000002900720c */ /* 0x000fe20003f26070 */
[--C-:B------:R-:W-:Y:S01]  /*3930*/  IMAD.X R8, R14, 0x1, R29.reuse, P4 ;  /* 0x000000010e087824 */ /* 0x100fe200020e061d */
[-C--:B------:R-:W-:Y:S01]  /*3940*/  IADD3 R6, P3, PT, R6, R21.reuse, RZ ;  /* 0x0000001506067210 */ /* 0x080fe20007f7e0ff */
[----:B------:R-:W-:Y:S01]  /*3950*/  IMAD.X R29, R24, 0x1, R29, P2 ;  /* 0x00000001181d7824 */ /* 0x000fe200010e061d */
[----:B------:R-:W-:-:S02]  /*3960*/  IADD3 R9, P4, PT, R9, R21, RZ ;  /* 0x0000001509097210 */ /* 0x000fc40007f9e0ff */
[----:B------:R-:W-:Y:S01]  /*3970*/  ISETP.GE.U32.AND.EX P1, PT, R8, R3, PT, P1 ;  /* 0x000000030800720c */ /* 0x000fe20003f26110 */
[--C-:B------:R-:W-:Y:S01]  /*3980*/  IMAD.X R7, R7, 0x1, R10.reuse, P3 ;  /* 0x0000000107077824 */ /* 0x100fe200018e060a */
[----:B------:R-:W-:Y:S01]  /*3990*/  IADD3 R12, P5, PT, R12, R21, RZ ;  /* 0x000000150c0c7210 */ /* 0x000fe20007fbe0ff */
[----:B------:R-:W-:-:S04]  /*39a0*/  IMAD.X R11, R11, 0x1, R10, P4 ;  /* 0x000000010b0b7824 */ /* 0x000fc800020e060a */
[----:B------:R-:W-:-:S06]  /*39b0*/  IMAD.X R13, R13, 0x1, R10, P5 ;  /* 0x000000010d0d7824 */ /* 0x000fcc00028e060a */
[----:B------:R-:W-:Y:S05]  /*39c0*/  @!P1 BRA `(.L_x_519) ;  /* 0xfffffff400449947 */ /* 0x000fea000383ffff */
[----:B------:R-:W-:Y:S05]  /*39d0*/  BSYNC.RECONVERGENT B2 ;  /* 0x0000000000027941 */ /* 0x000fea0003800200 */
.L_x_509:
[----:B------:R-:W-:Y:S05]  /*39e0*/  BRA `(.L_x_520) ;  /* 0x0000000800587947 */ /* 0x000fea0003800000 */
.L_x_508:
[----:B------:R-:W-:Y:S02]  /*39f0*/  IMAD.MOV.U32 R10, RZ, RZ, R2 ;  /* 0x000000ffff0a7224 */ /* 0x000fe400078e0002 */
[----:B------:R-:W-:Y:S02]  /*3a00*/  IMAD.MOV.U32 R11, RZ, RZ, R17 ;  /* 0x000000ffff0b7224 */ /* 0x000fe400078e0011 */
[----:B------:R-:W-:Y:S02]  /*3a10*/  IMAD.MOV.U32 R9, RZ, RZ, R16 ;  /* 0x000000ffff097224 */ /* 0x000fe400078e0010 */
[----:B------:R-:W-:-:S07]  /*3a20*/  IMAD.MOV.U32 R12, RZ, RZ, R19 ;  /* 0x000000ffff0c7224 */ /* 0x000fce00078e0013 */
.L_x_530:
[----:B0-----:R-:W0:Y:S01]  /*3a30*/  LDC R15, c[0x0][0x380] ;  /* 0x0000e000ff0f7b82 */ /* 0x001e220000000800 */
[C---:B------:R-:W-:Y:S01]  /*3a40*/  IMAD.SHL.U32 R13, R4.reuse, 0x4, RZ ;  /* 0x00000004040d7824 */ /* 0x040fe200078e00ff */
[----:B------:R-:W-:Y:S01]  /*3a50*/  SHF.L.U64.HI R14, R4, 0x2, R5 ;  /* 0x00000002040e7819 */ /* 0x000fe20000010205 */
[----:B------:R-:W-:Y:S01]  /*3a60*/  BSSY.RECONVERGENT B2, `(.L_x_521) ;  /* 0x000004c000027945 */ /* 0x000fe20003800200 */
[----:B------:R-:W-:Y:S02]  /*3a70*/  IMAD.MOV.U32 R36, RZ, RZ, R6 ;  /* 0x000000ffff247224 */ /* 0x000fe400078e0006 */
[----:B------:R-:W-:Y:S01]  /*3a80*/  IADD3 R18, P2, PT, R13, R10, RZ ;  /* 0x0000000a0d127210 */ /* 0x000fe20007f5e0ff */
[----:B------:R-:W-:Y:S01]  /*3a90*/  IMAD.MOV.U32 R39, RZ, RZ, R7 ;  /* 0x000000ffff277224 */ /* 0x000fe200078e0007 */
[----:B------:R-:W1:Y:S01]  /*3aa0*/  LDC R26, c[0x0][0x380] ;  /* 0x0000e000ff1a7b82 */ /* 0x000e620000000800 */
[----:B------:R-:W-:Y:S02]  /*3ab0*/  IMAD.MOV.U32 R38, RZ, RZ, R41 ;  /* 0x000000ffff267224 */ /* 0x000fe400078e0029 */
[----:B------:R-:W-:-:S02]  /*3ac0*/  IMAD.X R27, R14, 0x1, R11, P2 ;  /* 0x000000010e1b7824 */ /* 0x000fc400010e060b */
[----:B--2---:R-:W-:Y:S02]  /*3ad0*/  IMAD.MOV.U32 R43, RZ, RZ, R8 ;  /* 0x000000ffff2b7224 */ /* 0x004fe400078e0008 */
[----:B------:R-:W-:Y:S02]  /*3ae0*/  IMAD.MOV.U32 R33, RZ, RZ, R9 ;  /* 0x000000ffff217224 */ /* 0x000fe400078e0009 */
[----:B------:R-:W-:Y:S01]  /*3af0*/  IMAD.MOV.U32 R34, RZ, RZ, R12 ;  /* 0x000000ffff227224 */ /* 0x000fe200078e000c */
[----:B0-----:R-:W-:Y:S02]  /*3b00*/  SHF.R.S32.HI R20, RZ, 0x1f, R15 ;  /* 0x0000001fff147819 */ /* 0x001fe4000001140f */
[----:B-1----:R-:W-:-:S04]  /*3b10*/  LEA R15, P1, R26, R2, 0x2 ;  /* 0x000000021a0f7211 */ /* 0x002fc800078210ff */
[----:B------:R-:W-:Y:S02]  /*3b20*/  LEA.HI.X R26, R26, R17, R20, 0x2, P1 ;  /* 0x000000111a1a7211 */ /* 0x000fe400008f1414 */
[----:B------:R-:W-:-:S05]  /*3b30*/  IADD3 RZ, P1, PT, R18, -R15, RZ ;  /* 0x8000000f12ff7210 */ /* 0x000fca0007f3e0ff */
[----:B------:R-:W-:-:S05]  /*3b40*/  IMAD.X R20, R27, 0x1, ~R26, P1 ;  /* 0x000000011b147824 */ /* 0x000fca00008e0e1a */
[----:B------:R-:W-:-:S04]  /*3b50*/  ISETP.GE.AND P1, PT, R20, RZ, PT ;  /* 0x000000ff1400720c */ /* 0x000fc80003f26270 */
[----:B------:R-:W-:Y:S02]  /*3b60*/  SEL R29, R18, R15, !P1 ;  /* 0x0000000f121d7207 */ /* 0x000fe40004800000 */
[----:B------:R-:W-:Y:S02]  /*3b70*/  SEL R28, R27, R26, !P1 ;  /* 0x0000001a1b1c7207 */ /* 0x000fe40004800000 */
[----:B------:R-:W-:Y:S01]  /*3b80*/  IADD3 R30, P2, PT, R29, R13, RZ ;  /* 0x0000000d1d1e7210 */ /* 0x000fe20007f5e0ff */
[----:B------:R-:W-:Y:S02]  /*3b90*/  IMAD.MOV.U32 R35, RZ, RZ, R29 ;  /* 0x000000ffff237224 */ /* 0x000fe400078e001d */
[----:B------:R-:W-:Y:S01]  /*3ba0*/  IMAD.MOV.U32 R32, RZ, RZ, R28 ;  /* 0x000000ffff207224 */ /* 0x000fe200078e001c */
[----:B------:R-:W-:Y:S01]  /*3bb0*/  IADD3 RZ, P1, PT, R30, -R15, RZ ;  /* 0x8000000f1eff7210 */ /* 0x000fe20007f3e0ff */
[----:B------:R-:W-:Y:S01]  /*3bc0*/  IMAD.X R31, R28, 0x1, R14, P2 ;  /* 0x000000011c1f7824 */ /* 0x000fe200010e060e */
[----:B------:R-:W-:-:S03]  /*3bd0*/  ISETP.EQ.U32.AND P2, PT, R10, R29, PT ;  /* 0x0000001d0a00720c */ /* 0x000fc60003f42070 */
        /* <DEDUP_REMOVED lines=17> */
[----:B------:R-:W-:-:S07]  /*3cf0*/  IMAD.MOV.U32 R39, RZ, RZ, R7 ;  /* 0x000000ffff277224 */ /* 0x000fce00078e0007 */
.L_x_523:
[----:B------:R-:W-:Y:S01]  /*3d00*/  IMAD.MOV.U32 R20, RZ, RZ, R35 ;  /* 0x000000ffff147224 */ /* 0x000fe200078e0023 */
[----:B------:R-:W2:Y:S01]  /*3d10*/  LD.E R22, desc[UR36][R10.64] ;  /* 0x000000240a167980 */ /* 0x000ea2000c101900 */
[----:B------:R-:W-:-:S05]  /*3d20*/  IMAD.MOV.U32 R21, RZ, RZ, R32 ;  /* 0x000000ffff157224 */ /* 0x000fca00078e0020 */
[----:B------:R0:W2:Y:S02]  /*3d30*/  LD.E R37, desc[UR36][R20.64] ;  /* 0x0000002414257980 */ /* 0x0000a4000c101900 */
[----:B0-----:R-:W-:Y:S02]  /*3d40*/  IMAD.MOV.U32 R20, RZ, RZ, R38 ;  /* 0x000000ffff147224 */ /* 0x001fe400078e0026 */
[----:B------:R-:W-:Y:S01]  /*3d50*/  IMAD.MOV.U32 R21, RZ, RZ, R43 ;  /* 0x000000ffff157224 */ /* 0x000fe200078e002b */
[----:B--2---:R-:W-:-:S13]  /*3d60*/  ISETP.GE.AND P4, PT, R37, R22, PT ;  /* 0x000000162500720c */ /* 0x004fda0003f86270 */
[----:B------:R0:W-:Y:S01]  /*3d70*/  @P4 STG.E desc[UR36][R20.64], R22 ;  /* 0x0000001614004986 */ /* 0x0001e2000c101924 */
[----:B------:R-:W-:Y:S02]  /*3d80*/  @P4 IMAD.MOV.U32 R23, RZ, RZ, R34 ;  /* 0x000000ffff174224 */ /* 0x000fe400078e0022 */
[----:B0-----:R-:W-:-:S05]  /*3d90*/  @P4 IMAD.MOV.U32 R22, RZ, RZ, R33 ;  /* 0x000000ffff164224 */ /* 0x001fca00078e0021 */
[----:B------:R0:W2:Y:S02]  /*3da0*/  @P4 LD.E R45, desc[UR36][R22.64] ;  /* 0x00000024162d4980 */ /* 0x0000a4000c101900 */
[----:B0-----:R-:W-:Y:S02]  /*3db0*/  IMAD.MOV.U32 R22, RZ, RZ, R36 ;  /* 0x000000ffff167224 */ /* 0x001fe400078e0024 */
[----:B------:R-:W-:Y:S01]  /*3dc0*/  IMAD.MOV.U32 R23, RZ, RZ, R39 ;  /* 0x000000ffff177224 */ /* 0x000fe200078e0027 */
[----:B------:R-:W-:Y:S02]  /*3dd0*/  @P4 IADD3 R10, P1, PT, R10, 0x4, RZ ;  /* 0x000000040a0a4810 */ /* 0x000fe40007f3e0ff */
[----:B------:R-:W-:Y:S02]  /*3de0*/  @!P4 IADD3 R35, P2, PT, R35, 0x4, RZ ;  /* 0x000000042323c810 */ /* 0x000fe40007f5e0ff */
[----:B--2---:R-:W-:Y:S04]  /*3df0*/  @P4 STG.E desc[UR36][R22.64], R45 ;  /* 0x0000002d16004986 */ /* 0x004fe8000c101924 */
[----:B------:R-:W-:Y:S04]  /*3e00*/  @!P4 STG.E desc[UR36][R20.64], R37 ;  /* 0x000000251400c986 */ /* 0x000fe8000c101924 */
[----:B------:R0:W2:Y:S01]  /*3e10*/  @!P4 LD.E R39, desc[UR36][R24.64] ;  /* 0x000000241827c980 */ /* 0x0000a2000c101900 */
[----:B------:R-:W-:Y:S01]  /*3e20*/  @P4 IMAD.X R11, RZ, RZ, R11, P1 ;  /* 0x000000ffff0b4224 */ /* 0x000fe200008e060b */
[----:B------:R-:W-:Y:S01]  /*3e30*/  ISETP.NE.U32.AND P1, PT, R10, R29, PT ;  /* 0x0000001d0a00720c */ /* 0x000fe20003f25070 */
[----:B------:R-:W-:Y:S01]  /*3e40*/  @!P4 IMAD.X R32, RZ, RZ, R32, P2 ;  /* 0x000000ffff20c224 */ /* 0x000fe200010e0620 */
[----:B------:R-:W-:-:S02]  /*3e50*/  ISETP.NE.U32.AND P2, PT, R35, R30, PT ;  /* 0x0000001e2300720c */ /* 0x000fc40003f45070 */
[----:B------:R-:W-:Y:S02]  /*3e60*/  ISETP.NE.AND.EX P1, PT, R11, R28, PT, P1 ;  /* 0x0000001c0b00720c */ /* 0x000fe40003f25310 */
[----:B------:R-:W-:Y:S02]  /*3e70*/  ISETP.NE.AND.EX P2, PT, R32, R31, PT, P2 ;  /* 0x0000001f2000720c */ /* 0x000fe40003f45320 */
[----:B------:R-:W-:Y:S02]  /*3e80*/  IADD3 R38, P3, PT, R20, 0x4, RZ ;  /* 0x0000000414267810 */ /* 0x000fe40007f7e0ff */
[----:B------:R-:W-:Y:S02]  /*3e90*/  @P4 IADD3 R33, P5, PT, R33, 0x4, RZ ;  /* 0x0000000421214810 */ /* 0x000fe40007fbe0ff */
[----:B0-----:R-:W-:Y:S01]  /*3ea0*/  @!P4 IADD3 R24, P6, PT, R24, 0x4, RZ ;  /* 0x000000041818c810 */ /* 0x001fe20007fde0ff */
[----:B------:R-:W-:Y:S01]  /*3eb0*/  IMAD.X R43, RZ, RZ, R21, P3 ;  /* 0x000000ffff2b7224 */ /* 0x000fe200018e0615 */
[----:B------:R-:W-:Y:S01]  /*3ec0*/  IADD3 R36, P3, PT, R22, 0x4, RZ ;  /* 0x0000000416247810 */ /* 0x000fe20007f7e0ff */
[----:B------:R-:W-:-:S02]  /*3ed0*/  @P4 IMAD.X R34, RZ, RZ, R34, P5 ;  /* 0x000000ffff224224 */ /* 0x000fc400028e0622 */
[----:B------:R-:W-:Y:S01]  /*3ee0*/  @!P4 IMAD.X R25, RZ, RZ, R25, P6 ;  /* 0x000000ffff19c224 */ /* 0x000fe200030e0619 */
[----:B--2---:R0:W-:Y:S02]  /*3ef0*/  @!P4 STG.E desc[UR36][R22.64], R39 ;  /* 0x000000271600c986 */ /* 0x0041e4000c101924 */
[----:B0-----:R-:W-:Y:S01]  /*3f00*/  IMAD.X R39, RZ, RZ, R23, P3 ;  /* 0x000000ffff277224 */ /* 0x001fe200018e0617 */
[----:B------:R-:W-:Y:S06]  /*3f10*/  @P2 BRA P1, `(.L_x_523) ;  /* 0xfffffffc00782947 */ /* 0x000fec000083ffff */
.L_x_522:
[----:B------:R-:W-:Y:S05]  /*3f20*/  BSYNC.RECONVERGENT B2 ;  /* 0x0000000000027941 */ /* 0x000fea0003800200 */
.L_x_521:
[----:B------:R-:W-:Y:S01]  /*3f30*/  ISETP.NE.U32.AND P1, PT, R10, R29, PT ;  /* 0x0000001d0a00720c */ /* 0x000fe20003f25070 */
[----:B------:R-:W-:Y:S03]  /*3f40*/  BSSY.RECONVERGENT B2, `(.L_x_524) ;  /* 0x0000017000027945 */ /* 0x000fe60003800200 */
[----:B------:R-:W-:-:S13]  /*3f50*/  ISETP.NE.AND.EX P1, PT, R11, R28, PT, P1 ;  /* 0x0000001c0b00720c */ /* 0x000fda0003f25310 */
[----:B------:R-:W-:Y:S05]  /*3f60*/  @!P1 BRA `(.L_x_525) ;  /* 0x0000000000509947 */ /* 0x000fea0003800000 */
.L_x_526:
[----:B0-----:R-:W2:Y:S01]  /*3f70*/  LD.E R21, desc[UR36][R10.64] ;  /* 0x000000240a157980 */ /* 0x001ea2000c101900 */
[----:B------:R-:W-:Y:S02]  /*3f80*/  IMAD.MOV.U32 R42, RZ, RZ, R38 ;  /* 0x000000ffff2a7224 */ /* 0x000fe400078e0026 */
[----:B------:R-:W-:-:S03]  /*3f90*/  IMAD.MOV.U32 R20, RZ, RZ, R33 ;  /* 0x000000ffff147224 */ /* 0x000fc600078e0021 */
        /* <DEDUP_REMOVED lines=13> */
[----:B------:R-:W-:-:S03]  /*4070*/  IMAD.X R43, RZ, RZ, R43, P3 ;  /* 0x000000ffff2b7224 */ /* 0x000fc600018e062b */
[----:B------:R-:W-:Y:S01]  /*4080*/  IADD3.X R39, PT, PT, RZ, R39, RZ, P4, !PT ;  /* 0x00000027ff277210 */ /* 0x000fe200027fe4ff */
[----:B--2---:R0:W-:Y:S06]  /*4090*/  STG.E desc[UR36][R20.64], R23 ;  /* 0x0000001714007986 */ /* 0x0041ec000c101924 */
[----:B------:R-:W-:Y:S05]  /*40a0*/  @P1 BRA `(.L_x_526) ;  /* 0xfffffffc00b01947 */ /* 0x000fea000383ffff */
.L_x_525:
[----:B------:R-:W-:Y:S05]  /*40b0*/  BSYNC.RECONVERGENT B2 ;  /* 0x0000000000027941 */ /* 0x000fea0003800200 */
.L_x_524:
[----:B------:R-:W-:Y:S01]  /*40c0*/  ISETP.NE.U32.AND P1, PT, R35, R30, PT ;  /* 0x0000001e2300720c */ /* 0x000fe20003f25070 */
[----:B------:R-:W-:Y:S03]  /*40d0*/  BSSY.RECONVERGENT B2, `(.L_x_527) ;  /* 0x0000019000027945 */ /* 0x000fe60003800200 */
[----:B------:R-:W-:-:S13]  /*40e0*/  ISETP.NE.AND.EX P1, PT, R32, R31, PT, P1 ;  /* 0x0000001f2000720c */ /* 0x000fda0003f25310 */
[----:B------:R-:W-:Y:S05]  /*40f0*/  @!P1 BRA `(.L_x_528) ;  /* 0x0000000000589947 */ /* 0x000fea0003800000 */
.L_x_529:
[----:B-1----:R-:W-:Y:S02]  /*4100*/  IMAD.MOV.U32 R10, RZ, RZ, R35 ;  /* 0x000000ffff0a7224 */ /* 0x002fe400078e0023 */
[----:B------:R-:W-:-:S05]  /*4110*/  IMAD.MOV.U32 R11, RZ, RZ, R32 ;  /* 0x000000ffff0b7224 */ /* 0x000fca00078e0020 */
[----:B0-----:R0:W2:Y:S01]  /*4120*/  LD.E R21, desc[UR36][R10.64] ;  /* 0x000000240a157980 */ /* 0x0010a2000c101900 */
        /* <DEDUP_REMOVED lines=19> */
.L_x_528:
[----:B------:R-:W-:Y:S05]  /*4260*/  BSYNC.RECONVERGENT B2 ;  /* 0x0000000000027941 */ /* 0x000fea0003800200 */
.L_x_527:
[----:B-1----:R-:W-:Y:S02]  /*4270*/  IADD3 R10, P1, PT, R18, R13, RZ ;  /* 0x0000000d120a7210 */ /* 0x002fe40007f3e0ff */
[----:B------:R-:W-:-:S03]  /*4280*/  SHF.L.U64.HI R13, R4, 0x3, R5 ;  /* 0x00000003040d7819 */ /* 0x000fc60000010205 */
[----:B------:R-:W-:Y:S01]  /*4290*/  IMAD.X R11, R27, 0x1, R14, P1 ;  /* 0x000000011b0b7824 */ /* 0x000fe200008e060e */
[----:B------:R-:W-:Y:S01]  /*42a0*/  IADD3 RZ, P1, PT, R10, -R15, RZ ;  /* 0x8000000f0aff7210 */ /* 0x000fe20007f3e0ff */
[----:B------:R-:W-:-:S04]  /*42b0*/  IMAD.SHL.U32 R14, R4, 0x8, RZ ;  /* 0x00000008040e7824 */ /* 0x000fc800078e00ff */
[----:B------:R-:W-:Y:S01]  /*42c0*/  IMAD.X R26, R11, 0x1, ~R26, P1 ;  /* 0x000000010b1a7824 */ /* 0x000fe200008e0e1a */
[-C--:B------:R-:W-:Y:S02]  /*42d0*/  IADD3 R9, P2, PT, R9, R14.reuse, RZ ;  /* 0x0000000e09097210 */ /* 0x080fe40007f5e0ff */
[-C--:B------:R-:W-:Y:S02]  /*42e0*/  IADD3 R41, P3, PT, R41, R14.reuse, RZ ;  /* 0x0000000e29297210 */ /* 0x080fe40007f7e0ff */
[----:B------:R-:W-:Y:S01]  /*42f0*/  ISETP.GE.AND P1, PT, R26, RZ, PT ;  /* 0x000000ff1a00720c */ /* 0x000fe20003f26270 */
[--C-:B------:R-:W-:Y:S01]  /*4300*/  IMAD.X R12, R12, 0x1, R13.reuse, P2 ;  /* 0x000000010c0c7824 */ /* 0x100fe200010e060d */
[----:B------:R-:W-:Y:S01]  /*4310*/  IADD3 R6, P4, PT, R6, R14, RZ ;  /* 0x0000000e06067210 */ /* 0x000fe20007f9e0ff */
[----:B------:R-:W-:-:S04]  /*4320*/  IMAD.X R8, R8, 0x1, R13, P3 ;  /* 0x0000000108087824 */ /* 0x000fc800018e060d */
[----:B------:R-:W-:-:S06]  /*4330*/  IMAD.X R7, R7, 0x1, R13, P4 ;  /* 0x0000000107077824 */ /* 0x000fcc00020e060d */
[----:B------:R-:W-:Y:S05]  /*4340*/  @!P1 BRA `(.L_x_530) ;  /* 0xfffffff400b89947 */ /* 0x000fea000383ffff */
.L_x_520:
[----:B------:R-:W-:Y:S05]  /*4350*/  BSYNC.RECONVERGENT B3 ;  /* 0x0000000000037941 */ /* 0x000fea0003800200 */
.L_x_507:
[----:B------:R-:W1:Y:S01]  /*4360*/  LDCU UR5, c[0x0][0x380] ;  /* 0x00007000ff0577ac */ /* 0x000e620008000800 */
[C---:B------:R-:W-:Y:S01]  /*4370*/  SHF.L.U64.HI R5, R4.reuse, 0x1, R5 ;  /* 0x0000000104057819 */ /* 0x040fe20000010205 */
[----:B------:R-:W-:Y:S01]  /*4380*/  IMAD.SHL.U32 R4, R4, 0x2, RZ ;  /* 0x0000000204047824 */ /* 0x000fe200078e00ff */
[----:B------:R-:W-:Y:S01]  /*4390*/  PLOP3.LUT P1, PT, P0, PT, PT, 0x8, 0x80 ;  /* 0x000000000080781c */ /* 0x000fe2000072e170 */
[----:B------:R-:W2:Y:S01]  /*43a0*/  LDCU UR4, c[0x0][0x380] ;  /* 0x00007000ff0477ac */ /* 0x000ea20008000800 */
[----:B-1----:R-:W-:Y:S01]  /*43b0*/  IMAD.U32 R7, RZ, RZ, UR5 ;  /* 0x00000005ff077e24 */ /* 0x002fe2000f8e00ff */
[----:B--2---:R-:W-:-:S04]  /*43c0*/  USHF.R.S32.HI UR4, URZ, 0x1f, UR4 ;  /* 0x0000001fff047899 */ /* 0x004fc80008011404 */
[----:B------:R-:W-:-:S04]  /*43d0*/  ISETP.GE.U32.AND P2, PT, R4, R7, PT ;  /* 0x000000070400720c */ /* 0x000fc80003f46070 */
[----:B------:R-:W-:-:S13]  /*43e0*/  ISETP.GE.AND.EX P2, PT, R5, UR4, PT, P2 ;  /* 0x0000000405007c0c */ /* 0x000fda000bf46320 */
[----:B------:R-:W-:Y:S05]  /*43f0*/  @!P2 BRA `(.L_x_531) ;  /* 0xffffffe8007ca947 */ /* 0x000fea000383ffff */
.L_x_506:
[----:B------:R-:W-:Y:S05]  /*4400*/  BSYNC.RECONVERGENT B0 ;  /* 0x0000000000007941 */ /* 0x000fea0003800200 */
.L_x_490:
[----:B------:R-:W-:Y:S05]  /*4410*/  @P0 BRA `(.L_x_489) ;  /* 0x0000001000300947 */ /* 0x000fea0003800000 */
[----:B------:R-:W2:Y:S01]  /*4420*/  LDC R0, c[0x0][0x380] ;  /* 0x0000e000ff007b82 */ /* 0x000ea20000000800 */
[C---:B------:R-:W-:Y:S01]  /*4430*/  ISETP.LT.U32.AND P0, PT, R7.reuse, 0x1, PT ;  /* 0x000000010700780c */ /* 0x040fe20003f01070 */
[----:B------:R-:W3:Y:S01]  /*4440*/  LDCU.64 UR4, c[0x0][0x388] ;  /* 0x00007100ff0477ac */ /* 0x000ee20008000a00 */
[----:B------:R-:W-:Y:S01]  /*4450*/  ISETP.GT.U32.AND P1, PT, R7, 0x1, PT ;  /* 0x000000010700780c */ /* 0x000fe20003f24070 */
[----:B------:R-:W-:Y:S01]  /*4460*/  BSSY.RECONVERGENT B0, `(.L_x_532) ;  /* 0x0000042000007945 */ /* 0x000fe20003800200 */
[----:B------:R-:W-:Y:S02]  /*4470*/  IMAD.MOV.U32 R8, RZ, RZ, R2 ;  /* 0x000000ffff087224 */ /* 0x000fe400078e0002 */
[----:B------:R-:W-:Y:S01]  /*4480*/  IMAD.MOV.U32 R9, RZ, RZ, R17 ;  /* 0x000000ffff097224 */ /* 0x000fe200078e0011 */
[----:B--2---:R-:W-:-:S04]  /*4490*/  SHF.R.S32.HI R5, RZ, 0x1f, R0 ;  /* 0x0000001fff057819 */ /* 0x004fc80000011400 */
[C---:B------:R-:W-:Y:S02]  /*44a0*/  ISETP.LT.AND.EX P0, PT, R5.reuse, RZ, PT, P0 ;  /* 0x000000ff0500720c */ /* 0x040fe40003f01300 */
[----:B------:R-:W-:Y:S02]  /*44b0*/  ISETP.GT.AND.EX P1, PT, R5, RZ, PT, P1 ;  /* 0x000000ff0500720c */ /* 0x000fe40003f24310 */
[C---:B------:R-:W-:Y:S02]  /*44c0*/  SEL R4, R7.reuse, 0x1, P0 ;  /* 0x0000000107047807 */ /* 0x040fe40000000000 */
[----:B------:R-:W-:Y:S02]  /*44d0*/  SEL R0, R7, 0x1, P1 ;  /* 0x0000000107007807 */ /* 0x000fe40000800000 */
[----:B------:R-:W-:Y:S02]  /*44e0*/  IADD3 R3, P1, PT, -R4, R7, RZ ;  /* 0x0000000704037210 */ /* 0x000fe40007f3e1ff */
[----:B------:R-:W-:-:S02]  /*44f0*/  SEL R4, R5, RZ, P0 ;  /* 0x000000ff05047207 */ /* 0x000fc40000000000 */
[----:B------:R-:W-:Y:S02]  /*4500*/  ISETP.GE.U32.AND P0, PT, R3, 0xf, PT ;  /* 0x0000000f0300780c */ /* 0x000fe40003f06070 */
[----:B------:R-:W-:Y:S01]  /*4510*/  LOP3.LUT R6, R0, 0xf, RZ, 0xc0, !PT ;  /* 0x0000000f00067812 */ /* 0x000fe200078ec0ff */
[----:B------:R-:W-:Y:S02]  /*4520*/  IMAD.X R3, R5, 0x1, ~R4, P1 ;  /* 0x0000000105037824 */ /* 0x000fe400008e0e04 */
[----:B---3--:R-:W-:Y:S01]  /*4530*/  IMAD.U32 R4, RZ, RZ, UR4 ;  /* 0x00000004ff047e24 */ /* 0x008fe2000f8e00ff */
[----:B------:R-:W-:Y:S01]  /*4540*/  ISETP.NE.U32.AND P1, PT, R6, RZ, PT ;  /* 0x000000ff0600720c */ /* 0x000fe20003f25070 */
[----:B------:R-:W-:Y:S01]  /*4550*/  IMAD.U32 R5, RZ, RZ, UR5 ;  /* 0x00000005ff057e24 */ /* 0x000fe2000f8e00ff */
[----:B------:R-:W-:Y:S02]  /*4560*/  ISETP.GE.U32.AND.EX P0, PT, R3, RZ, PT, P0 ;  /* 0x000000ff0300720c */ /* 0x000fe40003f06100 */
[----:B------:R-:W-:-:S11]  /*4570*/  ISETP.NE.AND.EX P1, PT, RZ, RZ, PT, P1 ;  /* 0x000000ffff00720c */ /* 0x000fd60003f25310 */
[----:B------:R-:W-:Y:S05]  /*4580*/  @!P0 BRA `(.L_x_533) ;  /* 0x0000000000bc8947 */ /* 0x000fea0003800000 */
[----:B------:R-:W-:Y:S01]  /*4590*/  LOP3.LUT R14, R0, 0x7ffffff0, RZ, 0xc0, !PT ;  /* 0x7ffffff0000e7812 */ /* 0x000fe200078ec0ff */
[----:B------:R-:W-:-:S07]  /*45a0*/  IMAD.MOV.U32 R18, RZ, RZ, RZ ;  /* 0x000000ffff127224 */ /* 0x000fce00078e00ff */
.L_x_534:
[----:B------:R-:W2:Y:S04]  /*45b0*/  LD.E R3, desc[UR36][R8.64] ;  /* 0x0000002408037980 */ /* 0x000ea8000c101900 */
[----:B--2---:R2:W-:Y:S04]  /*45c0*/  STG.E desc[UR36][R4.64], R3 ;  /* 0x0000000304007986 */ /* 0x0045e8000c101924 */
[----:B------:R-:W3:Y:S04]  /*45d0*/  LD.E R11, desc[UR36][R8.64+0x4] ;  /* 0x00000424080b7980 */ /* 0x000ee8000c101900 */
[----:B---3--:R3:W-:Y:S04]  /*45e0*/  STG.E desc[UR36][R4.64+0x4], R11 ;  /* 0x0000040b04007986 */ /* 0x0087e8000c101924 */
[----:B------:R-:W4:Y:S04]  /*45f0*/  LD.E R13, desc[UR36][R8.64+0x8] ;  /* 0x00000824080d7980 */ /* 0x000f28000c101900 */
[----:B----4-:R4:W-:Y:S04]  /*4600*/  STG.E desc[UR36][R4.64+0x8], R13 ;  /* 0x0000080d04007986 */ /* 0x0109e8000c101924 */
[----:B------:R-:W5:Y:S04]  /*4610*/  LD.E R15, desc[UR36][R8.64+0xc] ;  /* 0x00000c24080f7980 */ /* 0x000f68000c101900 */
[----:B-----5:R5:W-:Y:S04]  /*4620*/  STG.E desc[UR36][R4.64+0xc], R15 ;  /* 0x00000c0f04007986 */ /* 0x020be8000c101924 */
[----:B01----:R-:W2:Y:S04]  /*4630*/  LD.E R21, desc[UR36][R8.64+0x10] ;  /* 0x0000102408157980 */ /* 0x003ea8000c101900 */
[----:B--2---:R0:W-:Y:S04]  /*4640*/  STG.E desc[UR36][R4.64+0x10], R21 ;  /* 0x0000101504007986 */ /* 0x0041e8000c101924 */
[----:B------:R-:W2:Y:S04]  /*4650*/  LD.E R23, desc[UR36][R8.64+0x14] ;  /* 0x0000142408177980 */ /* 0x000ea8000c101900 */
[----:B--2---:R1:W-:Y:S04]  /*4660*/  STG.E desc[UR36][R4.64+0x14], R23 ;  /* 0x0000141704007986 */ /* 0x0043e8000c101924 */
[----:B------:R-:W2:Y:S04]  /*4670*/  LD.E R3, desc[UR36][R8.64+0x18] ;  /* 0x0000182408037980 */ /* 0x000ea8000c101900 */
[----:B--2---:R2:W-:Y:S04]  /*4680*/  STG.E desc[UR36][R4.64+0x18], R3 ;  /* 0x0000180304007986 */ /* 0x0045e8000c101924 */
[----:B---3--:R-:W3:Y:S04]  /*4690*/  LD.E R11, desc[UR36][R8.64+0x1c] ;  /* 0x00001c24080b7980 */ /* 0x008ee8000c101900 */
[----:B---3--:R3:W-:Y:S04]  /*46a0*/  STG.E desc[UR36][R4.64+0x1c], R11 ;  /* 0x00001c0b04007986 */ /* 0x0087e8000c101924 */
[----:B----4-:R-:W4:Y:S04]  /*46b0*/  LD.E R13, desc[UR36][R8.64+0x20] ;  /* 0x00002024080d7980 */ /* 0x010f28000c101900 */
[----:B----4-:R4:W-:Y:S04]  /*46c0*/  STG.E desc[UR36][R4.64+0x20], R13 ;  /* 0x0000200d04007986 */ /* 0x0109e8000c101924 */
[----:B-----5:R-:W5:Y:S04]  /*46d0*/  LD.E R15, desc[UR36][R8.64+0x24] ;  /* 0x00002424080f7980 */ /* 0x020f68000c101900 */
[----:B-----5:R5:W-:Y:S04]  /*46e0*/  STG.E desc[UR36][R4.64+0x24], R15 ;  /* 0x0000240f04007986 */ /* 0x020be8000c101924 */
[----:B0-----:R-:W2:Y:S04]  /*46f0*/  LD.E R21, desc[UR36][R8.64+0x28] ;  /* 0x0000282408157980 */ /* 0x001ea8000c101900 */
[----:B--2---:R-:W-:Y:S04]  /*4700*/  STG.E desc[UR36][R4.64+0x28], R21 ;  /* 0x0000281504007986 */ /* 0x004fe8000c101924 */
[----:B-1----:R-:W2:Y:S04]  /*4710*/  LD.E R23, desc[UR36][R8.64+0x2c] ;  /* 0x00002c2408177980 */ /* 0x002ea8000c101900 */
[----:B--2---:R-:W-:Y:S04]  /*4720*/  STG.E desc[UR36][R4.64+0x2c], R23 ;  /* 0x00002c1704007986 */ /* 0x004fe8000c101924 */
[----:B------:R-:W2:Y:S04]  /*4730*/  LD.E R3, desc[UR36][R8.64+0x30] ;  /* 0x0000302408037980 */ /* 0x000ea8000c101900 */
[----:B--2---:R0:W-:Y:S04]  /*4740*/  STG.E desc[UR36][R4.64+0x30], R3 ;  /* 0x0000300304007986 */ /* 0x0041e8000c101924 */
[----:B---3--:R-:W2:Y:S04]  /*4750*/  LD.E R11, desc[UR36][R8.64+0x34] ;  /* 0x00003424080b7980 */ /* 0x008ea8000c101900 */
[----:B--2---:R1:W-:Y:S04]  /*4760*/  STG.E desc[UR36][R4.64+0x34], R11 ;  /* 0x0000340b04007986 */ /* 0x0043e8000c101924 */
[----:B----4-:R-:W2:Y:S01]  /*4770*/  LD.E R13, desc[UR36][R8.64+0x38] ;  /* 0x00003824080d7980 */ /* 0x010ea2000c101900 */
[----:B------:R-:W-:-:S04]  /*4780*/  IADD3 R14, P2, PT, R14, -0x10, RZ ;  /* 0xfffffff00e0e7810 */ /* 0x000fc80007f5e0ff */
[----:B------:R-:W-:Y:S02]  /*4790*/  IADD3.X R18, PT, PT, R18, -0x1, RZ, P2, !PT ;  /* 0xffffffff12127810 */ /* 0x000fe400017fe4ff */
[----:B------:R-:W-:-:S04]  /*47a0*/  ISETP.NE.U32.AND P2, PT, R14, RZ, PT ;  /* 0x000000ff0e00720c */ /* 0x000fc80003f45070 */
[----:B------:R-:W-:Y:S01]  /*47b0*/  ISETP.NE.AND.EX P2, PT, R18, RZ, PT, P2 ;  /* 0x000000ff1200720c */ /* 0x000fe20003f45320 */
[----:B--2---:R-:W-:Y:S04]  /*47c0*/  STG.E desc[UR36][R4.64+0x38], R13 ;  /* 0x0000380d04007986 */ /* 0x004fe8000c101924 */
[----:B-----5:R2:W3:Y:S01]  /*47d0*/  LD.E R15, desc[UR36][R8.64+0x3c] ;  /* 0x00003c24080f7980 */ /* 0x0204e2000c101900 */
[----:B------:R-:W-:Y:S02]  /*47e0*/  IADD3 R12, P3, PT, R8, 0x40, RZ ;  /* 0x00000040080c7810 */ /* 0x000fe40007f7e0ff */
[----:B0-----:R-:W-:-:S03]  /*47f0*/  IADD3 R3, P4, PT, R4, 0x40, RZ ;  /* 0x0000004004037810 */ /* 0x001fc60007f9e0ff */
[----:B-1----:R-:W-:Y:S02]  /*4800*/  IMAD.X R11, RZ, RZ, R9, P3 ;  /* 0x000000ffff0b7224 */ /* 0x002fe400018e0609 */
[----:B------:R-:W-:Y:S02]  /*4810*/  IMAD.X R10, RZ, RZ, R5, P4 ;  /* 0x000000ffff0a7224 */ /* 0x000fe400020e0605 */
[----:B--2---:R-:W-:Y:S02]  /*4820*/  IMAD.MOV.U32 R8, RZ, RZ, R12 ;  /* 0x000000ffff087224 */ /* 0x004fe400078e000c */
[----:B------:R-:W-:Y:S01]  /*4830*/  IMAD.MOV.U32 R9, RZ, RZ, R11 ;  /* 0x000000ffff097224 */ /* 0x000fe200078e000b */
[----:B---3--:R0:W-:Y:S02]  /*4840*/  STG.E desc[UR36][R4.64+0x3c], R15 ;  /* 0x00003c0f04007986 */ /* 0x0081e4000c101924 */
[----:B0-----:R-:W-:Y:S02]  /*4850*/  IMAD.MOV.U32 R4, RZ, RZ, R3 ;  /* 0x000000ffff047224 */ /* 0x001fe400078e0003 */
[----:B------:R-:W-:Y:S01]  /*4860*/  IMAD.MOV.U32 R5, RZ, RZ, R10 ;  /* 0x000000ffff057224 */ /* 0x000fe200078e000a */
[----:B------:R-:W-:Y:S06]  /*4870*/  @P2 BRA `(.L_x_534) ;  /* 0xfffffffc004c2947 */ /* 0x000fec000383ffff */
.L_x_533:
[----:B------:R-:W-:Y:S05]  /*4880*/  BSYNC.RECONVERGENT B0 ;  /* 0x0000000000007941 */ /* 0x000fea0003800200 */
.L_x_532:
[----:B------:R-:W-:Y:S04]  /*4890*/  BSSY.RECONVERGENT B0, `(.L_x_535) ;  /* 0x0000047000007945 */ /* 0x000fe80003800200 */
[----:B------:R-:W-:Y:S05]  /*48a0*/  @!P1 BRA `(.L_x_536) ;  /* 0x0000000400149947 */ /* 0x000fea0003800000 */
[----:B------:R-:W-:Y:S01]  /*48b0*/  ISETP.GE.U32.AND P2, PT, R6, 0x8, PT ;  /* 0x000000080600780c */ /* 0x000fe20003f46070 */
[----:B------:R-:W-:Y:S01]  /*48c0*/  BSSY.RECONVERGENT B2, `(.L_x_537) ;  /* 0x000001e000027945 */ /* 0x000fe20003800200 */
[----:B------:R-:W-:Y:S02]  /*48d0*/  LOP3.LUT R14, R0, 0x7, RZ, 0xc0, !PT ;  /* 0x00000007000e7812 */ /* 0x000fe400078ec0ff */
[----:B------:R-:W-:Y:S02]  /*48e0*/  ISETP.GE.U32.AND.EX P2, PT, RZ, RZ, PT, P2 ;  /* 0x000000ffff00720c */ /* 0x000fe40003f46120 */
[----:B------:R-:W-:-:S04]  /*48f0*/  ISETP.NE.U32.AND P3, PT, R14, RZ, PT ;  /* 0x000000ff0e00720c */ /* 0x000fc80003f65070 */
[----:B------:R-:W-:-:S07]  /*4900*/  ISETP.NE.AND.EX P3, PT, RZ, RZ, PT, P3 ;  /* 0x000000ffff00720c */ /* 0x000fce0003f65330 */
[----:B------:R-:W-:Y:S06]  /*4910*/  @!P2 BRA `(.L_x_538) ;  /* 0x000000000060a947 */ /* 0x000fec0003800000 */
[----:B------:R-:W2:Y:S04]  /*4920*/  LD.E R3, desc[UR36][R8.64] ;  /* 0x0000002408037980 */ /* 0x000ea8000c101900 */
[----:B--2---:R2:W-:Y:S04]  /*4930*/  STG.E desc[UR36][R4.64], R3 ;  /* 0x0000000304007986 */ /* 0x0045e8000c101924 */
[----:B------:R-:W3:Y:S04]  /*4940*/  LD.E R11, desc[UR36][R8.64+0x4] ;  /* 0x00000424080b7980 */ /* 0x000ee8000c101900 */
[----:B---3--:R3:W-:Y:S04]  /*4950*/  STG.E desc[UR36][R4.64+0x4], R11 ;  /* 0x0000040b04007986 */ /* 0x0087e8000c101924 */
[----:B------:R-:W4:Y:S04]  /*4960*/  LD.E R13, desc[UR36][R8.64+0x8] ;  /* 0x00000824080d7980 */ /* 0x000f28000c101900 */
[----:B----4-:R-:W-:Y:S04]  /*4970*/  STG.E desc[UR36][R4.64+0x8], R13 ;  /* 0x0000080d04007986 */ /* 0x010fe8000c101924 */
[----:B------:R-:W4:Y:S04]  /*4980*/  LD.E R15, desc[UR36][R8.64+0xc] ;  /* 0x00000c24080f7980 */ /* 0x000f28000c101900 */
[----:B----4-:R4:W-:Y:S04]  /*4990*/  STG.E desc[UR36][R4.64+0xc], R15 ;  /* 0x00000c0f04007986 */ /* 0x0109e8000c101924 */
[----:B01----:R-:W5:Y:S04]  /*49a0*/  LD.E R21, desc[UR36][R8.64+0x10] ;  /* 0x0000102408157980 */ /* 0x003f68000c101900 */
[----:B-----5:R-:W-:Y:S04]  /*49b0*/  STG.E desc[UR36][R4.64+0x10], R21 ;  /* 0x0000101504007986 */ /* 0x020fe8000c101924 */
[----:B------:R-:W5:Y:S04]  /*49c0*/  LD.E R23, desc[UR36][R8.64+0x14] ;  /* 0x0000142408177980 */ /* 0x000f68000c101900 */
[----:B-----5:R-:W-:Y:S04]  /*49d0*/  STG.E desc[UR36][R4.64+0x14], R23 ;  /* 0x0000141704007986 */ /* 0x020fe8000c101924 */
[----:B--2---:R-:W2:Y:S01]  /*49e0*/  LD.E R3, desc[UR36][R8.64+0x18] ;  /* 0x0000182408037980 */ /* 0x004ea2000c101900 */
[----:B------:R-:W-:-:S02]  /*49f0*/  IADD3 R12, P2, PT, R8, 0x20, RZ ;  /* 0x00000020080c7810 */ /* 0x000fc40007f5e0ff */
[----:B------:R-:W-:Y:S01]  /*4a00*/  IADD3 R10, P4, PT, R4, 0x20, RZ ;  /* 0x00000020040a7810 */ /* 0x000fe20007f9e0ff */
[----:B--2---:R-:W-:Y:S04]  /*4a10*/  STG.E desc[UR36][R4.64+0x18], R3 ;  /* 0x0000180304007986 */ /* 0x004fe8000c101924 */
[----:B---3--:R0:W2:Y:S01]  /*4a20*/  LD.E R11, desc[UR36][R8.64+0x1c] ;  /* 0x00001c24080b7980 */ /* 0x0080a2000c101900 */
[----:B----4-:R-:W-:Y:S02]  /*4a30*/  IMAD.X R15, RZ, RZ, R9, P2 ;  /* 0x000000ffff0f7224 */ /* 0x010fe400010e0609 */
[----:B------:R-:W-:Y:S02]  /*4a40*/  IMAD.X R13, RZ, RZ, R5, P4 ;  /* 0x000000ffff0d7224 */ /* 0x000fe400020e0605 */
[----:B0-----:R-:W-:-:S02]  /*4a50*/  IMAD.MOV.U32 R8, RZ, RZ, R12 ;  /* 0x000000ffff087224 */ /* 0x001fc400078e000c */
[----:B------:R-:W-:Y:S01]  /*4a60*/  IMAD.MOV.U32 R9, RZ, RZ, R15 ;  /* 0x000000ffff097224 */ /* 0x000fe200078e000f */
[----:B--2---:R0:W-:Y:S02]  /*4a70*/  STG.E desc[UR36][R4.64+0x1c], R11 ;  /* 0x00001c0b04007986 */ /* 0x0041e4000c101924 */
[----:B0-----:R-:W-:Y:S02]  /*4a80*/  IMAD.MOV.U32 R4, RZ, RZ, R10 ;  /* 0x000000ffff047224 */ /* 0x001fe400078e000a */
[----:B------:R-:W-:-:S07]  /*4a90*/  IMAD.MOV.U32 R5, RZ, RZ, R13 ;  /* 0x000000ffff057224 */ /* 0x000fce00078e000d */
.L_x_538:
[----:B------:R-:W-:Y:S05]  /*4aa0*/  BSYNC.RECONVERGENT B2 ;  /* 0x0000000000027941 */ /* 0x000fea0003800200 */
.L_x_537:
[----:B------:R-:W-:Y:S05]  /*4ab0*/  @!P3 BRA `(.L_x_536) ;  /* 0x000000000090b947 */ /* 0x000fea0003800000 */
[----:B------:R-:W-:-:S04]  /*4ac0*/  ISETP.GE.U32.AND P2, PT, R14, 0x4, PT ;  /* 0x000000040e00780c */ /* 0x000fc80003f46070 */
[----:B------:R-:W-:-:S13]  /*4ad0*/  ISETP.GE.U32.AND.EX P2, PT, RZ, RZ, PT, P2 ;  /* 0x000000ffff00720c */ /* 0x000fda0003f46120 */
[----:B------:R-:W2:Y:S04]  /*4ae0*/  @P2 LD.E R3, desc[UR36][R8.64] ;  /* 0x0000002408032980 */ /* 0x000ea8000c101900 */
[----:B--2---:R2:W-:Y:S04]  /*4af0*/  @P2 STG.E desc[UR36][R4.64], R3 ;  /* 0x0000000304002986 */ /* 0x0045e8000c101924 */
[----:B------:R-:W3:Y:S04]  /*4b00*/  @P2 LD.E R11, desc[UR36][R8.64+0x4] ;  /* 0x00000424080b2980 */ /* 0x000ee8000c101900 */
[----:B---3--:R3:W-:Y:S04]  /*4b10*/  @P2 STG.E desc[UR36][R4.64+0x4], R11 ;  /* 0x0000040b04002986 */ /* 0x0087e8000c101924 */
[----:B------:R-:W4:Y:S01]  /*4b20*/  @P2 LD.E R13, desc[UR36][R8.64+0x8] ;  /* 0x00000824080d2980 */ /* 0x000f22000c101900 */
[----:B------:R-:W-:Y:S01]  /*4b30*/  LOP3.LUT R14, R0, 0x3, RZ, 0xc0, !PT ;  /* 0x00000003000e7812 */ /* 0x000fe200078ec0ff */
[----:B------:R-:W-:-:S03]  /*4b40*/  IMAD.MOV.U32 R18, RZ, RZ, RZ ;  /* 0x000000ffff127224 */ /* 0x000fc600078e00ff */
[----:B------:R-:W-:-:S04]  /*4b50*/  ISETP.NE.U32.AND P3, PT, R14, RZ, PT ;  /* 0x000000ff0e00720c */ /* 0x000fc80003f65070 */
[----:B------:R-:W-:Y:S01]  /*4b60*/  ISETP.NE.AND.EX P3, PT, R18, RZ, PT, P3 ;  /* 0x000000ff1200720c */ /* 0x000fe20003f65330 */
[----:B----4-:R-:W-:Y:S04]  /*4b70*/  @P2 STG.E desc[UR36][R4.64+0x8], R13 ;  /* 0x0000080d04002986 */ /* 0x010fe8000c101924 */
[----:B------:R4:W5:Y:S01]  /*4b80*/  @P2 LD.E R15, desc[UR36][R8.64+0xc] ;  /* 0x00000c24080f2980 */ /* 0x000962000c101900 */
[----:B------:R-:W-:Y:S02]  /*4b90*/  @P2 IADD3 R12, P4, PT, R8, 0x10, RZ ;  /* 0x00000010080c2810 */ /* 0x000fe40007f9e0ff */
[----:B--2---:R-:W-:-:S03]  /*4ba0*/  @P2 IADD3 R3, P5, PT, R4, 0x10, RZ ;  /* 0x0000001004032810 */ /* 0x004fc60007fbe0ff */
[----:B---3--:R-:W-:Y:S02]  /*4bb0*/  @P2 IMAD.X R11, RZ, RZ, R9, P4 ;  /* 0x000000ffff0b2224 */ /* 0x008fe400020e0609 */
[----:B------:R-:W-:Y:S02]  /*4bc0*/  @P2 IMAD.X R10, RZ, RZ, R5, P5 ;  /* 0x000000ffff0a2224 */ /* 0x000fe400028e0605 */
[----:B----4-:R-:W-:Y:S02]  /*4bd0*/  @P2 IMAD.MOV.U32 R8, RZ, RZ, R12 ;  /* 0x000000ffff082224 */ /* 0x010fe400078e000c */
[----:B------:R-:W-:Y:S01]  /*4be0*/  @P2 IMAD.MOV.U32 R9, RZ, RZ, R11 ;  /* 0x000000ffff092224 */ /* 0x000fe200078e000b */
[----:B-----5:R2:W-:Y:S02]  /*4bf0*/  @P2 STG.E desc[UR36][R4.64+0xc], R15 ;  /* 0x00000c0f04002986 */ /* 0x0205e4000c101924 */
[----:B--2---:R-:W-:Y:S02]  /*4c00*/  @P2 IMAD.MOV.U32 R4, RZ, RZ, R3 ;  /* 0x000000ffff042224 */ /* 0x004fe400078e0003 */
[----:B------:R-:W-:Y:S01]  /*4c10*/  @P2 IMAD.MOV.U32 R5, RZ, RZ, R10 ;  /* 0x000000ffff052224 */ /* 0x000fe200078e000a */
[----:B------:R-:W-:Y:S06]  /*4c20*/  @!P3 BRA `(.L_x_536) ;  /* 0x000000000034b947 */ /* 0x000fec0003800000 */
.L_x_539:
[----:B------:R2:W3:Y:S01]  /*4c30*/  LD.E R3, desc[UR36][R8.64] ;  /* 0x0000002408037980 */ /* 0x0004e2000c101900 */
[----:B------:R-:W-:Y:S02]  /*4c40*/  IADD3 R14, P2, PT, R14, -0x1, RZ ;  /* 0xffffffff0e0e7810 */ /* 0x000fe40007f5e0ff */
[----:B------:R-:W-:Y:S02]  /*4c50*/  IADD3 R10, P4, PT, R4, 0x4, RZ ;  /* 0x00000004040a7810 */ /* 0x000fe40007f9e0ff */
[----:B------:R-:W-:Y:S02]  /*4c60*/  IADD3.X R18, PT, PT, R18, -0x1, RZ, P2, !PT ;  /* 0xffffffff12127810 */ /* 0x000fe400017fe4ff */
[----:B------:R-:W-:Y:S01]  /*4c70*/  ISETP.NE.U32.AND P2, PT, R14, RZ, PT ;  /* 0x000000ff0e00720c */ /* 0x000fe20003f45070 */
[----:B------:R-:W-:Y:S01]  /*4c80*/  IMAD.X R11, RZ, RZ, R5, P4 ;  /* 0x000000ffff0b7224 */ /* 0x000fe200020e0605 */
[----:B--2---:R-:W-:Y:S02]  /*4c90*/  IADD3 R8, P3, PT, R8, 0x4, RZ ;  /* 0x0000000408087810 */ /* 0x004fe40007f7e0ff */
[----:B------:R-:W-:-:S03]  /*4ca0*/  ISETP.NE.AND.EX P2, PT, R18, RZ, PT, P2 ;  /* 0x000000ff1200720c */ /* 0x000fc60003f45320 */
[----:B------:R-:W-:Y:S01]  /*4cb0*/  IMAD.X R9, RZ, RZ, R9, P3 ;  /* 0x000000ffff097224 */ /* 0x000fe200018e0609 */
[----:B---3--:R2:W-:Y:S02]  /*4cc0*/  STG.E desc[UR36][R4.64], R3 ;  /* 0x0000000304007986 */ /* 0x0085e4000c101924 */
[----:B--2---:R-:W-:Y:S02]  /*4cd0*/  IMAD.MOV.U32 R4, RZ, RZ, R10 ;  /* 0x000000ffff047224 */ /* 0x004fe400078e000a */
[----:B------:R-:W-:-:S05]  /*4ce0*/  IMAD.MOV.U32 R5, RZ, RZ, R11 ;  /* 0x000000ffff057224 */ /* 0x000fca00078e000b */
[----:B------:R-:W-:Y:S05]  /*4cf0*/  @P2 BRA `(.L_x_539) ;  /* 0xfffffffc00cc2947 */ /* 0x000fea000383ffff */
.L_x_536:
[----:B------:R-:W-:Y:S05]  /*4d00*/  BSYNC.RECONVERGENT B0 ;  /* 0x0000000000007941 */ /* 0x000fea0003800200 */
.L_x_535:
[----:B------:R-:W2:Y:S01]  /*4d10*/  LDCU.64 UR4, c[0x0][0x390] ;  /* 0x00007200ff0477ac */ /* 0x000ea20008000a00 */
[----:B------:R-:W-:Y:S01]  /*4d20*/  BSSY.RECONVERGENT B0, `(.L_x_540) ;  /* 0x0000035000007945 */ /* 0x000fe20003800200 */
[----:B------:R-:W-:Y:S02]  /*4d30*/  IMAD.MOV.U32 R8, RZ, RZ, R16 ;  /* 0x000000ffff087224 */ /* 0x000fe400078e0010 */
[----:B------:R-:W-:Y:S02]  /*4d40*/  IMAD.MOV.U32 R9, RZ, RZ, R19 ;  /* 0x000000ffff097224 */ /* 0x000fe400078e0013 */
[----:B--2---:R-:W-:Y:S02]  /*4d50*/  IMAD.U32 R4, RZ, RZ, UR4 ;  /* 0x00000004ff047e24 */ /* 0x004fe4000f8e00ff */
[----:B------:R-:W-:Y:S01]  /*4d60*/  IMAD.U32 R5, RZ, RZ, UR5 ;  /* 0x00000005ff057e24 */ /* 0x000fe2000f8e00ff */
[----:B------:R-:W-:Y:S06]  /*4d70*/  @!P0 BRA `(.L_x_541) ;  /* 0x0000000000bc8947 */ /* 0x000fec0003800000 */
[----:B------:R-:W-:Y:S01]  /*4d80*/  LOP3.LUT R14, R0, 0x7ffffff0, RZ, 0xc0, !PT ;  /* 0x7ffffff0000e7812 */ /* 0x000fe200078ec0ff */
[----:B------:R-:W-:-:S07]  /*4d90*/  IMAD.MOV.U32 R18, RZ, RZ, RZ ;  /* 0x000000ffff127224 */ /* 0x000fce00078e00ff */
.L_x_542:
        /* <DEDUP_REMOVED lines=45> */
.L_x_541:
[----:B------:R-:W-:Y:S05]  /*5070*/  BSYNC.RECONVERGENT B0 ;  /* 0x0000000000007941 */ /* 0x000fea0003800200 */
.L_x_540:
        /* <DEDUP_REMOVED lines=32> */
.L_x_544:
[----:B------:R-:W-:Y:S05]  /*5280*/  BSYNC.RECONVERGENT B0 ;  /* 0x0000000000007941 */ /* 0x000fea0003800200 */
.L_x_543:
[----:B------:R-:W-:Y:S05]  /*5290*/  @!P1 BRA `(.L_x_489) ;  /* 0x0000000000909947 */ /* 0x000fea0003800000 */
[----:B------:R-:W-:-:S04]  /*52a0*/  ISETP.GE.U32.AND P0, PT, R12, 0x4, PT ;  /* 0x000000040c00780c */ /* 0x000fc80003f06070 */
[----:B------:R-:W-:-:S13]  /*52b0*/  ISETP.GE.U32.AND.EX P1, PT, RZ, RZ, PT, P0 ;  /* 0x000000ffff00720c */ /* 0x000fda0003f26100 */
[----:B------:R-:W2:Y:S04]  /*52c0*/  @P1 LD.E R3, desc[UR36][R8.64] ;  /* 0x0000002408031980 */ /* 0x000ea8000c101900 */
[----:B--2---:R-:W-:Y:S04]  /*52d0*/  @P1 STG.E desc[UR36][R4.64], R3 ;  /* 0x0000000304001986 */ /* 0x004fe8000c101924 */
[----:B------:R-:W2:Y:S04]  /*52e0*/  @P1 LD.E R11, desc[UR36][R8.64+0x4] ;  /* 0x00000424080b1980 */ /* 0x000ea8000c101900 */
[----:B--2---:R2:W-:Y:S04]  /*52f0*/  @P1 STG.E desc[UR36][R4.64+0x4], R11 ;  /* 0x0000040b04001986 */ /* 0x0045e8000c101924 */
[----:B------:R-:W3:Y:S01]  /*5300*/  @P1 LD.E R13, desc[UR36][R8.64+0x8] ;  /* 0x00000824080d1980 */ /* 0x000ee2000c101900 */
[----:B------:R-:W-:Y:S01]  /*5310*/  LOP3.LUT R10, R0, 0x3, RZ, 0xc0, !PT ;  /* 0x00000003000a7812 */ /* 0x000fe200078ec0ff */
[----:B------:R-:W-:-:S03]  /*5320*/  IMAD.MOV.U32 R12, RZ, RZ, RZ ;  /* 0x000000ffff0c7224 */ /* 0x000fc600078e00ff */
[----:B------:R-:W-:-:S04]  /*5330*/  ISETP.NE.U32.AND P0, PT, R10, RZ, PT ;  /* 0x000000ff0a00720c */ /* 0x000fc80003f05070 */
[----:B------:R-:W-:Y:S01]  /*5340*/  ISETP.NE.AND.EX P0, PT, R12, RZ, PT, P0 ;  /* 0x000000ff0c00720c */ /* 0x000fe20003f05300 */
[----:B---3--:R-:W-:Y:S04]  /*5350*/  @P1 STG.E desc[UR36][R4.64+0x8], R13 ;  /* 0x0000080d04001986 */ /* 0x008fe8000c101924 */
[----:B------:R3:W4:Y:S01]  /*5360*/  @P1 LD.E R15, desc[UR36][R8.64+0xc] ;  /* 0x00000c24080f1980 */ /* 0x000722000c101900 */
[----:B------:R-:W-:Y:S02]  /*5370*/  @P1 IADD3 R6, P2, PT, R8, 0x10, RZ ;  /* 0x0000001008061810 */ /* 0x000fe40007f5e0ff */
[----:B------:R-:W-:-:S03]  /*5380*/  @P1 IADD3 R0, P3, PT, R4, 0x10, RZ ;  /* 0x0000001004001810 */ /* 0x000fc60007f7e0ff */
[----:B--2---:R-:W-:Y:S02]  /*5390*/  @P1 IMAD.X R11, RZ, RZ, R9, P2 ;  /* 0x000000ffff0b1224 */ /* 0x004fe400010e0609 */
[----:B------:R-:W-:Y:S02]  /*53a0*/  @P1 IMAD.X R3, RZ, RZ, R5, P3 ;  /* 0x000000ffff031224 */ /* 0x000fe400018e0605 */
[----:B---3--:R-:W-:Y:S02]  /*53b0*/  @P1 IMAD.MOV.U32 R8, RZ, RZ, R6 ;  /* 0x000000ffff081224 */ /* 0x008fe400078e0006 */
[----:B------:R-:W-:Y:S01]  /*53c0*/  @P1 IMAD.MOV.U32 R9, RZ, RZ, R11 ;  /* 0x000000ffff091224 */ /* 0x000fe200078e000b */
[----:B----4-:R2:W-:Y:S02]  /*53d0*/  @P1 STG.E desc[UR36][R4.64+0xc], R15 ;  /* 0x00000c0f04001986 */ /* 0x0105e4000c101924 */
[----:B--2---:R-:W-:Y:S02]  /*53e0*/  @P1 IMAD.MOV.U32 R4, RZ, RZ, R0 ;  /* 0x000000ffff041224 */ /* 0x004fe400078e0000 */
[----:B------:R-:W-:Y:S01]  /*53f0*/  @P1 IMAD.MOV.U32 R5, RZ, RZ, R3 ;  /* 0x000000ffff051224 */ /* 0x000fe200078e0003 */
[----:B------:R-:W-:Y:S06]  /*5400*/  @!P0 BRA `(.L_x_489) ;  /* 0x0000000000348947 */ /* 0x000fec0003800000 */
.L_x_545:
        /* <DEDUP_REMOVED lines=13> */
.L_x_489:
[----:B------:R-:W-:Y:S05]  /*54e0*/  BSYNC.RECONVERGENT B1 ;  /* 0x0000000000017941 */ /* 0x000fea0003800200 */
.L_x_488:
[----:B------:R-:W-:-:S13]  /*54f0*/  ISETP.NE.AND P0, PT, R7, RZ, PT ;  /* 0x000000ff0700720c */ /* 0x000fda0003f05270 */
[----:B------:R-:W-:Y:S05]  /*5500*/  @!P0 EXIT ;  /* 0x000000000000894d */ /* 0x000fea0003800000 */
[----:B------:R-:W-:Y:S01]  /*5510*/  MOV R18, 0x188 ;  /* 0x0000018800127802 */ /* 0x000fe20000000f00 */
[----:B------:R-:W-:Y:S02]  /*5520*/  IMAD.MOV.U32 R4, RZ, RZ, R16 ;  /* 0x000000ffff047224 */ /* 0x000fe400078e0010 */
[----:B------:R-:W-:Y:S01]  /*5530*/  IMAD.MOV.U32 R5, RZ, RZ, R19 ;  /* 0x000000ffff057224 */ /* 0x000fe200078e0013 */
[----:B------:R2:W3:Y:S06]  /*5540*/  LDC.64 R6, c[0x4][R18] ;  /* 0x0100000012067b82 */ /* 0x0004ec0000000a00 */
[----:B01----:R-:W-:-:S07]  /*5550*/  LEPC R20, `(.L_x_546) ;  /* 0x000000001014794e */ /* 0x003fce0000000000 */
[----:B--23--:R-:W-:Y:S05]  /*5560*/  CALL.ABS.NOINC R6 ;  /* 0x0000000006007343 */ /* 0x00cfea0003c00000 */
.L_x_546:
[----:B------:R-:W0:Y:S01]  /*5570*/  LDC.64 R18, c[0x4][R18] ;  /* 0x0100000012127b82 */ /* 0x000e220000000a00 */
[----:B------:R-:W-:Y:S02]  /*5580*/  IMAD.MOV.U32 R4, RZ, RZ, R2 ;  /* 0x000000ffff047224 */ /* 0x000fe400078e0002 */
[----:B------:R-:W-:-:S07]  /*5590*/  IMAD.MOV.U32 R5, RZ, RZ, R17 ;  /* 0x000000ffff057224 */ /* 0x000fce00078e0011 */
[----:B------:R-:W-:-:S07]  /*55a0*/  LEPC R20, `(.L_x_547) ;  /* 0x000000001014794e */ /* 0x000fce0000000000 */
[----:B0-----:R-:W-:Y:S05]  /*55b0*/  CALL.ABS.NOINC R18 ;  /* 0x0000000012007343 */ /* 0x001fea0003c00000 */
.L_x_547:
[----:B------:R-:W-:Y:S05]  /*55c0*/  EXIT ;  /* 0x000000000000794d */ /* 0x000fea0003800000 */
.L_x_548:
        /* <DEDUP_REMOVED lines=11> */
.L_x_655:


//--------------------- .text.sort_thrust         --------------------------
	.section	.text.sort_thrust,"ax",@progbits
	.align	128
        .global         sort_thrust
        .type           sort_thrust,@function
        .size           sort_thrust,(.L_x_656 - sort_thrust)
        .other          sort_thrust,@"STO_CUDA_ENTRY STV_DEFAULT"
sort_thrust:
.text.sort_thrust:
[----:B------:R-:W0:Y:S08]  /*0000*/  LDC R1, c[0x0][0x37c] ;  /* 0x0000df00ff017b82 */ /* 0x000e300000000800 */
[----:B------:R-:W1:Y:S01]  /*0010*/  LDC R4, c[0x0][0x380] ;  /* 0x0000e000ff047b82 */ /* 0x000e620000000800 */
[----:B------:R-:W2:Y:S01]  /*0020*/  LDCU UR4, c[0x0][0x2f8] ;  /* 0x00005f00ff0477ac */ /* 0x000ea20008000800 */
[----:B0-----:R-:W-:Y:S01]  /*0030*/  VIADD R1, R1, 0xfffffff8 ;  /* 0xfffffff801017836 */ /* 0x001fe20000000000 */
[----:B------:R-:W-:Y:S01]  /*0040*/  CS2R R16, SRZ ;  /* 0x0000000000107805 */ /* 0x000fe2000001ff00 */
[----:B------:R-:W0:Y:S01]  /*0050*/  LDCU.64 UR6, c[0x0][0x388] ;  /* 0x00007100ff0677ac */ /* 0x000e220008000a00 */
[----:B------:R-:W3:Y:S02]  /*0060*/  LDCU UR5, c[0x0][0x2fc] ;  /* 0x00005f80ff0577ac */ /* 0x000ee40008000800 */
[----:B--2---:R-:W-:Y:S01]  /*0070*/  IADD3 R22, P1, PT, R1, UR4, RZ ;  /* 0x0000000401167c10 */ /* 0x004fe2000ff3e0ff */
[----:B0-----:R-:W-:Y:S01]  /*0080*/  IMAD.U32 R18, RZ, RZ, UR6 ;  /* 0x00000006ff127e24 */ /* 0x001fe2000f8e00ff */
[----:B-1----:R-:W-:Y:S01]  /*0090*/  ISETP.NE.AND P0, PT, R4, RZ, PT ;  /* 0x000000ff0400720c */ /* 0x002fe20003f05270 */
[----:B------:R-:W-:Y:S01]  /*00a0*/  IMAD.U32 R19, RZ, RZ, UR7 ;  /* 0x00000007ff137e24 */ /* 0x000fe2000f8e00ff */
[----:B------:R-:W-:Y:S01]  /*00b0*/  SHF.R.S32.HI R25, RZ, 0x1f, R4 ;  /* 0x0000001fff197819 */ /* 0x000fe20000011404 */
[----:B---3--:R-:W-:-:S10]  /*00c0*/  IMAD.X R23, RZ, RZ, UR5, P1 ;  /* 0x00000005ff177e24 */ /* 0x008fd400088e06ff */
[----:B------:R-:W-:Y:S05]  /*00d0*/  @!P0 BRA `(.L_x_549) ;  /* 0x0000000000708947 */ /* 0x000fea0003800000 */
[----:B------:R-:W-:Y:S02]  /*00e0*/  MOV R0, 0x180 ;  /* 0x0000018000007802 */ /* 0x000fe40000000f00 */
[C---:B------:R-:W-:Y:S01]  /*00f0*/  SHF.L.U64.HI R5, R4.reuse, 0x2, R25 ;  /* 0x0000000204057819 */ /* 0x040fe20000010219 */
[----:B------:R-:W-:Y:S01]  /*0100*/  IMAD.SHL.U32 R4, R4, 0x4, RZ ;  /* 0x0000000404047824 */ /* 0x000fe200078e00ff */
[----:B------:R0:W1:Y:S06]  /*0110*/  LDC.64 R2, c[0x4][R0] ;  /* 0x0100000000027b82 */ /* 0x00006c0000000a00 */
[----:B------:R-:W-:-:S07]  /*0120*/  LEPC R20, `(.L_x_550) ;  /* 0x000000001014794e */ /* 0x000fce0000000000 */
[----:B01----:R-:W-:Y:S05]  /*0130*/  CALL.ABS.NOINC R2 ;  /* 0x0000000002007343 */ /* 0x003fea0003c00000 */
.L_x_550:
        /* <DEDUP_REMOVED lines=10> */
.L_x_551:
        /* <DEDUP_REMOVED lines=11> */
.L_x_552:
[----:B------:R-:W-:Y:S05]  /*0290*/  BPT.TRAP 0x1 ;  /* 0x000000040000795c */ /* 0x000fea0000300000 */
.L_x_549:
[----:B------:R-:W0:Y:S01]  /*02a0*/  LDC R12, c[0x0][0x380] ;  /* 0x0000e000ff0c7b82 */ /* 0x000e220000000800 */
[----:B------:R-:W0:Y:S07]  /*02b0*/  LDCU.64 UR4, c[0x0][0x388] ;  /* 0x00007100ff0477ac */ /* 0x000e2e0008000a00 */
[----:B------:R-:W1:Y:S01]  /*02c0*/  LDC.64 R20, c[0x0][0x358] ;  /* 0x0000d600ff147b82 */ /* 0x000e620000000a00 */
[----:B0-----:R-:W-:-:S04]  /*02d0*/  LEA R0, P0, R12, UR4, 0x2 ;  /* 0x000000040c007c11 */ /* 0x001fc8000f8010ff */
[----:B------:R-:W-:Y:S02]  /*02e0*/  LEA.HI.X R12, R12, UR5, R25, 0x2, P0 ;  /* 0x000000050c0c7c11 */ /* 0x000fe400080f1419 */
[----:B------:R-:W-:-:S04]  /*02f0*/  ISETP.GT.U32.AND P0, PT, R0, UR4, PT ;  /* 0x0000000400007c0c */ /* 0x000fc8000bf04070 */
[----:B------:R-:W-:-:S13]  /*0300*/  ISETP.GT.U32.AND.EX P0, PT, R12, UR5, PT, P0 ;  /* 0x000000050c007c0c */ /* 0x000fda000bf04100 */
[----:B-1----:R-:W-:Y:S05]  /*0310*/  @!P0 BRA `(.L_x_553) ;  /* 0x0000001000988947 */ /* 0x002fea0003800000 */
[----:B------:R-:W0:Y:S01]  /*0320*/  LDCU.64 UR4, c[0x0][0x388] ;  /* 0x00007100ff0477ac */ /* 0x000e220008000a00 */
[----:B------:R-:W-:Y:S01]  /*0330*/  BSSY.RECONVERGENT B2, `(.L_x_553) ;  /* 0x0000124000027945 */ /* 0x000fe20003800200 */
[----:B0-----:R-:W-:Y:S02]  /*0340*/  IMAD.U32 R26, RZ, RZ, UR4 ;  /* 0x00000004ff1a7e24 */ /* 0x001fe4000f8e00ff */
[----:B------:R-:W-:Y:S02]  /*0350*/  IMAD.U32 R23, RZ, RZ, UR5 ;  /* 0x00000005ff177e24 */ /* 0x000fe4000f8e00ff */
[----:B------:R-:W-:Y:S02]  /*0360*/  IMAD.U32 R2, RZ, RZ, UR4 ;  /* 0x00000004ff027e24 */ /* 0x000fe4000f8e00ff */
[----:B------:R-:W-:-:S07]  /*0370*/  IMAD.U32 R7, RZ, RZ, UR5 ;  /* 0x00000005ff077e24 */ /* 0x000fce000f8e00ff */
.L_x_574:
[C---:B------:R-:W-:Y:S01]  /*0380*/  IADD3 R3, P1, PT, R26.reuse, 0x80, RZ ;  /* 0x000000801a037810 */ /* 0x040fe20007f3e0ff */
[----:B------:R-:W-:Y:S01]  /*0390*/  BSSY.RECONVERGENT B1, `(.L_x_554) ;  /* 0x000011a000017945 */ /* 0x000fe20003800200 */
[----:B------:R-:W-:Y:S01]  /*03a0*/  IADD3 R14, P2, PT, R26, 0x4, RZ ;  /* 0x000000041a0e7810 */ /* 0x000fe20007f5e0ff */
[----:B------:R-:W-:Y:S01]  /*03b0*/  IMAD.MOV.U32 R22, RZ, RZ, R26 ;  /* 0x000000ffff167224 */ /* 0x000fe200078e001a */
[CC--:B------:R-:W-:Y:S01]  /*03c0*/  ISETP.LT.U32.AND P0, PT, R3.reuse, R0.reuse, PT ;  /* 0x000000000300720c */ /* 0x0c0fe20003f01070 */
[--C-:B------:R-:W-:Y:S01]  /*03d0*/  IMAD.X R5, RZ, RZ, R23.reuse, P1 ;  /* 0x000000ffff057224 */ /* 0x100fe200008e0617 */
[----:B------:R-:W-:Y:S01]  /*03e0*/  ISETP.GE.U32.AND P1, PT, R3, R0, PT ;  /* 0x000000000300720c */ /* 0x000fe20003f26070 */
[--C-:B------:R-:W-:Y:S02]  /*03f0*/  IMAD.X R13, RZ, RZ, R23.reuse, P2 ;  /* 0x000000ffff0d7224 */ /* 0x100fe400010e0617 */
[----:B------:R-:W-:Y:S01]  /*0400*/  IMAD.MOV.U32 R15, RZ, RZ, R23 ;  /* 0x000000ffff0f7224 */ /* 0x000fe200078e0017 */
[CC--:B------:R-:W-:Y:S01]  /*0410*/  ISETP.LT.U32.AND.EX P0, PT, R5.reuse, R12.reuse, PT, P0 ;  /* 0x0000000c0500720c */ /* 0x0c0fe20003f01100 */
[----:B------:R-:W-:Y:S01]  /*0420*/  IMAD.MOV.U32 R26, RZ, RZ, R3 ;  /* 0x000000ffff1a7224 */ /* 0x000fe200078e0003 */
[----:B------:R-:W-:Y:S01]  /*0430*/  ISETP.GE.U32.AND.EX P1, PT, R5, R12, PT, P1 ;  /* 0x0000000c0500720c */ /* 0x000fe20003f26110 */
[----:B------:R-:W-:Y:S01]  /*0440*/  IMAD.MOV.U32 R23, RZ, RZ, R5 ;  /* 0x000000ffff177224 */ /* 0x000fe200078e0005 */
[----:B------:R-:W-:Y:S01]  /*0450*/  SEL R9, R3, R0, P0 ;  /* 0x0000000003097207 */ /* 0x000fe20000000000 */
[----:B------:R-:W-:Y:S01]  /*0460*/  IMAD.MOV.U32 R3, RZ, RZ, R7 ;  /* 0x000000ffff037224 */ /* 0x000fe200078e0007 */
[----:B------:R-:W-:-:S02]  /*0470*/  SEL R24, R5, R12, P0 ;  /* 0x0000000c05187207 */ /* 0x000fc40000000000 */
[----:B------:R-:W-:-:S04]  /*0480*/  ISETP.NE.U32.AND P2, PT, R14, R9, PT ;  /* 0x000000090e00720c */ /* 0x000fc80003f45070 */
[----:B------:R-:W-:-:S13]  /*0490*/  ISETP.NE.AND.EX P0, PT, R13, R24, PT, P2 ;  /* 0x000000180d00720c */ /* 0x000fda0003f05320 */
[----:B------:R-:W-:Y:S05]  /*04a0*/  @!P0 BRA `(.L_x_555) ;  /* 0x0000001000208947 */ /* 0x000fea0003800000 */
[----:B------:R-:W-:Y:S01]  /*04b0*/  CS2R R36, SRZ ;  /* 0x0000000000247805 */ /* 0x000fe2000001ff00 */
[--C-:B------:R-:W-:Y:S02]  /*04c0*/  IMAD.MOV.U32 R10, RZ, RZ, R2.reuse ;  /* 0x000000ffff0a7224 */ /* 0x100fe400078e0002 */
[--C-:B------:R-:W-:Y:S02]  /*04d0*/  IMAD.MOV.U32 R11, RZ, RZ, R3.reuse ;  /* 0x000000ffff0b7224 */ /* 0x100fe400078e0003 */
[----:B------:R-:W-:Y:S02]  /*04e0*/  IMAD.MOV.U32 R32, RZ, RZ, R2 ;  /* 0x000000ffff207224 */ /* 0x000fe400078e0002 */
[----:B------:R-:W-:-:S07]  /*04f0*/  IMAD.MOV.U32 R33, RZ, RZ, R3 ;  /* 0x000000ffff217224 */ /* 0x000fce00078e0003 */
.L_x_573:
[C---:B------:R-:W-:Y:S01]  /*0500*/  R2UR UR4, R20.reuse ;  /* 0x00000000140472ca */ /* 0x040fe200000e0000 */
[----:B------:R-:W-:Y:S01]  /*0510*/  IMAD.MOV.U32 R4, RZ, RZ, R32 ;  /* 0x000000ffff047224 */ /* 0x000fe200078e0020 */
[C---:B------:R-:W-:Y:S01]  /*0520*/  R2UR UR5, R21.reuse ;  /* 0x00000000150572ca */ /* 0x040fe200000e0000 */
[----:B------:R-:W-:Y:S01]  /*0530*/  IMAD.MOV.U32 R5, RZ, RZ, R33 ;  /* 0x000000ffff057224 */ /* 0x000fe200078e0021 */
[----:B------:R-:W-:Y:S02]  /*0540*/  R2UR UR6, R20 ;  /* 0x00000000140672ca */ /* 0x000fe400000e0000 */
[----:B------:R-:W-:-:S09]  /*0550*/  R2UR UR7, R21 ;  /* 0x00000000150772ca */ /* 0x000fd200000e0000 */
[----:B--2---:R-:W2:Y:S04]  /*0560*/  LDG.E R27, desc[UR4][R4.64+0x4] ;  /* 0x00000404041b7981 */ /* 0x004ea8000c1e1900 */
[----:B------:R-:W2:Y:S01]  /*0570*/  LDG.E R6, desc[UR6][R2.64] ;  /* 0x0000000602067981 */ /* 0x000ea2000c1e1900 */
[----:B------:R-:W-:Y:S01]  /*0580*/  IADD3 R28, P2, PT, R10, 0x4, RZ ;  /* 0x000000040a1c7810 */ /* 0x000fe20007f5e0ff */
[----:B------:R-:W-:Y:S01]  /*0590*/  BSSY.RECONVERGENT B0, `(.L_x_556) ;  /* 0x00000e9000007945 */ /* 0x000fe20003800200 */
[----:B------:R-:W-:-:S03]  /*05a0*/  IADD3 R29, P3, PT, R32, 0x4, RZ ;  /* 0x00000004201d7810 */ /* 0x000fc60007f7e0ff */
[----:B------:R-:W-:Y:S02]  /*05b0*/  IMAD.X R31, RZ, RZ, R11, P2 ;  /* 0x000000ffff1f7224 */ /* 0x000fe400010e060b */
[----:B------:R-:W-:Y:S01]  /*05c0*/  IMAD.X R30, RZ, RZ, R33, P3 ;  /* 0x000000ffff1e7224 */ /* 0x000fe200018e0621 */
[----:B--2---:R-:W-:-:S13]  /*05d0*/  ISETP.GE.AND P0, PT, R27, R6, PT ;  /* 0x000000061b00720c */ /* 0x004fda0003f06270 */
[----:B------:R-:W-:Y:S05]  /*05e0*/  @!P0 BRA `(.L_x_557) ;  /* 0x0000000000888947 */ /* 0x000fea0003800000 */
[----:B------:R-:W-:Y:S02]  /*05f0*/  R2UR UR4, R20 ;  /* 0x00000000140472ca */ /* 0x000fe400000e0000 */
[----:B------:R-:W-:-:S13]  /*0600*/  R2UR UR5, R21 ;  /* 0x00000000150572ca */ /* 0x000fda00000e0000 */
[----:B------:R-:W2:Y:S01]  /*0610*/  LDG.E R4, desc[UR4][R4.64] ;  /* 0x0000000404047981 */ /* 0x000ea2000c1e1900 */
[----:B------:R-:W-:Y:S01]  /*0620*/  BSSY.RECONVERGENT B3, `(.L_x_558) ;  /* 0x0000018000037945 */ /* 0x000fe20003800200 */
[----:B------:R-:W-:Y:S02]  /*0630*/  IMAD.MOV.U32 R11, RZ, RZ, R29 ;  /* 0x000000ffff0b7224 */ /* 0x000fe400078e001d */
[----:B------:R-:W-:Y:S01]  /*0640*/  IMAD.MOV.U32 R34, RZ, RZ, R30 ;  /* 0x000000ffff227224 */ /* 0x000fe200078e001e */
[----:B--2---:R-:W-:-:S13]  /*0650*/  ISETP.GE.AND P0, PT, R27, R4, PT ;  /* 0x000000041b00720c */ /* 0x004fda0003f06270 */
[----:B------:R-:W-:Y:S05]  /*0660*/  @P0 BRA `(.L_x_559) ;  /* 0x00000000004c0947 */ /* 0x000fea0003800000 */
[----:B------:R-:W-:-:S07]  /*0670*/  IMAD.MOV.U32 R8, RZ, RZ, R4 ;  /* 0x000000ffff087224 */ /* 0x000fce00078e0004 */
.L_x_560:
[C---:B------:R-:W-:Y:S01]  /*0680*/  R2UR UR4, R20.reuse ;  /* 0x00000000140472ca */ /* 0x040fe200000e0000 */
[----:B------:R-:W-:Y:S01]  /*0690*/  IMAD.MOV.U32 R4, RZ, RZ, R11 ;  /* 0x000000ffff047224 */ /* 0x000fe200078e000b */
[C---:B------:R-:W-:Y:S01]  /*06a0*/  R2UR UR5, R21.reuse ;  /* 0x00000000150572ca */ /* 0x040fe200000e0000 */
[----:B------:R-:W-:Y:S01]  /*06b0*/  IMAD.MOV.U32 R5, RZ, RZ, R34 ;  /* 0x000000ffff057224 */ /* 0x000fe200078e0022 */
[----:B------:R-:W-:Y:S01]  /*06c0*/  R2UR UR6, R20 ;  /* 0x00000000140672ca */ /* 0x000fe200000e0000 */
[----:B------:R-:W-:Y:S01]  /*06d0*/  IMAD.MOV.U32 R6, RZ, RZ, R32 ;  /* 0x000000ffff067224 */ /* 0x000fe200078e0020 */
[----:B------:R-:W-:Y:S01]  /*06e0*/  R2UR UR7, R21 ;  /* 0x00000000150772ca */ /* 0x000fe200000e0000 */
[----:B------:R-:W-:-:S08]  /*06f0*/  IMAD.MOV.U32 R7, RZ, RZ, R33 ;  /* 0x000000ffff077224 */ /* 0x000fd000078e0021 */
[----:B------:R0:W-:Y:S04]  /*0700*/  STG.E desc[UR4][R4.64], R8 ;  /* 0x0000000804007986 */ /* 0x0001e8000c101904 */
[----:B0-----:R-:W2:Y:S01]  /*0710*/  LDG.E R8, desc[UR6][R6.64+-0x4] ;  /* 0xfffffc0606087981 */ /* 0x001ea2000c1e1900 */
[----:B------:R-:W-:Y:S01]  /*0720*/  IADD3 R9, P2, PT, R32, -0x4, RZ ;  /* 0xfffffffc20097810 */ /* 0x000fe20007f5e0ff */
[----:B------:R-:W-:Y:S02]  /*0730*/  IMAD.MOV.U32 R11, RZ, RZ, R32 ;  /* 0x000000ffff0b7224 */ /* 0x000fe400078e0020 */
[----:B------:R-:W-:Y:S01]  /*0740*/  IMAD.MOV.U32 R34, RZ, RZ, R33 ;  /* 0x000000ffff227224 */ /* 0x000fe200078e0021 */
[----:B------:R-:W-:Y:S01]  /*0750*/  IADD3.X R10, PT, PT, R33, -0x1, RZ, P2, !PT ;  /* 0xffffffff210a7810 */ /* 0x000fe200017fe4ff */
[----:B------:R-:W-:-:S04]  /*0760*/  IMAD.MOV.U32 R32, RZ, RZ, R9 ;  /* 0x000000ffff207224 */ /* 0x000fc800078e0009 */
[----:B------:R-:W-:Y:S01]  /*0770*/  IMAD.MOV.U32 R33, RZ, RZ, R10 ;  /* 0x000000ffff217224 */ /* 0x000fe200078e000a */
[----:B--2---:R-:W-:-:S13]  /*0780*/  ISETP.GE.AND P0, PT, R27, R8, PT ;  /* 0x000000081b00720c */ /* 0x004fda0003f06270 */
[----:B------:R-:W-:Y:S05]  /*0790*/  @!P0 BRA `(.L_x_560) ;  /* 0xfffffffc00b88947 */ /* 0x000fea000383ffff */
.L_x_559:
[----:B------:R-:W-:Y:S05]  /*07a0*/  BSYNC.RECONVERGENT B3 ;  /* 0x0000000000037941 */ /* 0x000fea0003800200 */
.L_x_558:
[----:B------:R-:W-:Y:S01]  /*07b0*/  R2UR UR4, R20 ;  /* 0x00000000140472ca */ /* 0x000fe200000e0000 */
[----:B------:R-:W-:Y:S01]  /*07c0*/  IMAD.MOV.U32 R4, RZ, RZ, R11 ;  /* 0x000000ffff047224 */ /* 0x000fe200078e000b */
[----:B------:R-:W-:Y:S01]  /*07d0*/  R2UR UR5, R21 ;  /* 0x00000000150572ca */ /* 0x000fe200000e0000 */
[----:B------:R-:W-:-:S12]  /*07e0*/  IMAD.MOV.U32 R5, RZ, RZ, R34 ;  /* 0x000000ffff057224 */ /* 0x000fd800078e0022 */
[----:B------:R0:W-:Y:S01]  /*07f0*/  STG.E desc[UR4][R4.64], R27 ;  /* 0x0000001b04007986 */ /* 0x0001e2000c101904 */
[----:B------:R-:W-:Y:S05]  /*0800*/  BRA `(.L_x_561) ;  /* 0x0000000c00047947 */ /* 0x000fea0003800000 */
.L_x_557:
[C---:B------:R-:W-:Y:S01]  /*0810*/  LOP3.LUT R38, R37.reuse, 0x3, RZ, 0xc0, !PT ;  /* 0x0000000325267812 */ /* 0x040fe200078ec0ff */
[----:B------:R-:W-:Y:S01]  /*0820*/  BSSY.RECONVERGENT B3, `(.L_x_562) ;  /* 0x0000035000037945 */ /* 0x000fe20003800200 */
[----:B------:R-:W-:Y:S01]  /*0830*/  IADD3 R6, P3, PT, R32, 0x8, RZ ;  /* 0x0000000820067810 */ /* 0x000fe20007f7e0ff */
[----:B------:R-:W-:Y:S01]  /*0840*/  IMAD.MOV.U32 R35, RZ, RZ, R14 ;  /* 0x000000ffff237224 */ /* 0x000fe200078e000e */
[----:B------:R-:W-:Y:S01]  /*0850*/  ISETP.NE.U32.AND P2, PT, R38, 0x3, PT ;  /* 0x000000032600780c */ /* 0x000fe20003f45070 */
[----:B------:R-:W-:Y:S01]  /*0860*/  IMAD.MOV.U32 R34, RZ, RZ, R13 ;  /* 0x000000ffff227224 */ /* 0x000fe200078e000d */
[----:B------:R-:W-:Y:S01]  /*0870*/  ISETP.GE.U32.AND P0, PT, R37, 0x3, PT ;  /* 0x000000032500780c */ /* 0x000fe20003f06070 */
[----:B------:R-:W-:Y:S01]  /*0880*/  IMAD.X R7, RZ, RZ, R33, P3 ;  /* 0x000000ffff077224 */ /* 0x000fe200018e0621 */
[----:B------:R-:W-:Y:S01]  /*0890*/  ISETP.NE.AND.EX P2, PT, RZ, RZ, PT, P2 ;  /* 0x000000ffff00720c */ /* 0x000fe20003f45320 */
[----:B------:R-:W-:Y:S01]  /*08a0*/  IMAD.MOV.U32 R8, RZ, RZ, R28 ;  /* 0x000000ffff087224 */ /* 0x000fe200078e001c */
[----:B------:R-:W-:Y:S01]  /*08b0*/  ISETP.GE.U32.AND.EX P0, PT, R36, RZ, PT, P0 ;  /* 0x000000ff2400720c */ /* 0x000fe20003f06100 */
[----:B------:R-:W-:-:S10]  /*08c0*/  IMAD.MOV.U32 R9, RZ, RZ, R31 ;  /* 0x000000ffff097224 */ /* 0x000fd400078e001f */
[----:B------:R-:W-:Y:S05]  /*08d0*/  @!P2 BRA `(.L_x_563) ;  /* 0x0000000000a4a947 */ /* 0x000fea0003800000 */
[----:B------:R-:W-:Y:S02]  /*08e0*/  R2UR UR4, R20 ;  /* 0x00000000140472ca */ /* 0x000fe400000e0000 */
[----:B------:R-:W-:-:S13]  /*08f0*/  R2UR UR5, R21 ;  /* 0x00000000150572ca */ /* 0x000fda00000e0000 */
[----:B------:R-:W2:Y:S01]  /*0900*/  LDG.E R39, desc[UR4][R10.64] ;  /* 0x000000040a277981 */ /* 0x000ea2000c1e1900 */
[----:B------:R-:W-:Y:S01]  /*0910*/  ISETP.NE.U32.AND P2, PT, R38, RZ, PT ;  /* 0x000000ff2600720c */ /* 0x000fe20003f45070 */
[----:B------:R-:W-:Y:S01]  /*0920*/  IMAD.MOV.U32 R6, RZ, RZ, R29 ;  /* 0x000000ffff067224 */ /* 0x000fe200078e001d */
[----:B------:R-:W-:Y:S01]  /*0930*/  IADD3 R35, P3, PT, R14, -0x4, RZ ;  /* 0xfffffffc0e237810 */ /* 0x000fe20007f7e0ff */
[----:B------:R-:W-:Y:S01]  /*0940*/  IMAD.MOV.U32 R7, RZ, RZ, R30 ;  /* 0x000000ffff077224 */ /* 0x000fe200078e001e */
[----:B------:R-:W-:Y:S01]  /*0950*/  ISETP.NE.AND.EX P2, PT, RZ, RZ, PT, P2 ;  /* 0x000000ffff00720c */ /* 0x000fe20003f45320 */
[----:B------:R-:W-:Y:S01]  /*0960*/  IMAD.MOV.U32 R8, RZ, RZ, R10 ;  /* 0x000000ffff087224 */ /* 0x000fe200078e000a */
[----:B------:R-:W-:Y:S01]  /*0970*/  IADD3.X R34, PT, PT, R13, -0x1, RZ, P3, !PT ;  /* 0xffffffff0d227810 */ /* 0x000fe20001ffe4ff */
[----:B------:R-:W-:Y:S01]  /*0980*/  IMAD.MOV.U32 R9, RZ, RZ, R11 ;  /* 0x000000ffff097224 */ /* 0x000fe200078e000b */
[----:B--2---:R0:W-:Y:S09]  /*0990*/  STG.E desc[UR4][R6.64], R39 ;  /* 0x0000002706007986 */ /* 0x0041f2000c101904 */
[----:B------:R-:W-:Y:S05]  /*09a0*/  @!P2 BRA `(.L_x_563) ;  /* 0x000000000070a947 */ /* 0x000fea0003800000 */
[----:B------:R-:W-:Y:S02]  /*09b0*/  R2UR UR4, R20 ;  /* 0x00000000140472ca */ /* 0x000fe400000e0000 */
[----:B------:R-:W-:-:S13]  /*09c0*/  R2UR UR5, R21 ;  /* 0x00000000150572ca */ /* 0x000fda00000e0000 */
[----:B0-----:R-:W2:Y:S01]  /*09d0*/  LDG.E R7, desc[UR4][R10.64+-0x4] ;  /* 0xfffffc040a077981 */ /* 0x001ea2000c1e1900 */
[----:B------:R-:W-:-:S04]  /*09e0*/  ISETP.NE.U32.AND P2, PT, R38, 0x1, PT ;  /* 0x000000012600780c */ /* 0x000fc80003f45070 */
[----:B------:R-:W-:-:S13]  /*09f0*/  ISETP.NE.AND.EX P2, PT, RZ, RZ, PT, P2 ;  /* 0x000000ffff00720c */ /* 0x000fda0003f45320 */
[----:B------:R-:W-:Y:S02]  /*0a00*/  @P2 R2UR UR6, R20 ;  /* 0x00000000140622ca */ /* 0x000fe400000e0000 */
[----:B------:R-:W-:Y:S01]  /*0a10*/  @P2 R2UR UR7, R21 ;  /* 0x00000000150722ca */ /* 0x000fe200000e0000 */
[----:B--2---:R0:W-:-:S12]  /*0a20*/  STG.E desc[UR4][R4.64], R7 ;  /* 0x0000000704007986 */ /* 0x0041d8000c101904 */
[----:B------:R1:W2:Y:S01]  /*0a30*/  @P2 LDG.E R39, desc[UR6][R10.64+-0x8] ;  /* 0xfffff8060a272981 */ /* 0x0002a2000c1e1900 */
[----:B------:R-:W-:Y:S01]  /*0a40*/  @P2 R2UR UR4, R20 ;  /* 0x00000000140422ca */ /* 0x000fe200000e0000 */
[----:B------:R-:W-:Y:S01]  /*0a50*/  IMAD.MOV.U32 R6, RZ, RZ, R4 ;  /* 0x000000ffff067224 */ /* 0x000fe200078e0004 */
[----:B------:R-:W-:Y:S02]  /*0a60*/  @P2 R2UR UR5, R21 ;  /* 0x00000000150522ca */ /* 0x000fe400000e0000 */
[----:B------:R-:W-:Y:S02]  /*0a70*/  IADD3 R8, P4, PT, R10, -0x4, RZ ;  /* 0xfffffffc0a087810 */ /* 0x000fe40007f9e0ff */
[----:B------:R-:W-:Y:S01]  /*0a80*/  @P2 IADD3 R32, P6, PT, R32, -0x4, RZ ;  /* 0xfffffffc20202810 */ /* 0x000fe20007fde0ff */
[----:B0-----:R-:W-:Y:S01]  /*0a90*/  IMAD.MOV.U32 R7, RZ, RZ, R5 ;  /* 0x000000ffff077224 */ /* 0x001fe200078e0005 */
[----:B------:R-:W-:Y:S02]  /*0aa0*/  @P2 IADD3 R38, P5, PT, R10, -0x8, RZ ;  /* 0xfffffff80a262810 */ /* 0x000fe40007fbe0ff */
[----:B------:R-:W-:Y:S01]  /*0ab0*/  IADD3.X R9, PT, PT, R11, -0x1, RZ, P4, !PT ;  /* 0xffffffff0b097810 */ /* 0x000fe200027fe4ff */
[----:B------:R-:W-:Y:S01]  /*0ac0*/  @P2 IMAD.MOV.U32 R6, RZ, RZ, R32 ;  /* 0x000000ffff062224 */ /* 0x000fe200078e0020 */
[----:B------:R-:W-:Y:S01]  /*0ad0*/  IADD3 R35, P3, PT, R14, -0x8, RZ ;  /* 0xfffffff80e237810 */ /* 0x000fe20007f7e0ff */
[----:B------:R-:W-:Y:S01]  /*0ae0*/  @P2 IMAD.MOV.U32 R8, RZ, RZ, R38 ;  /* 0x000000ffff082224 */ /* 0x000fe200078e0026 */
[----:B------:R-:W-:-:S02]  /*0af0*/  @P2 IADD3.X R33, PT, PT, R33, -0x1, RZ, P6, !PT ;  /* 0xffffffff21212810 */ /* 0x000fc400037fe4ff */
[----:B-1----:R-:W-:Y:S02]  /*0b00*/  @P2 IADD3.X R11, PT, PT, R11, -0x1, RZ, P5, !PT ;  /* 0xffffffff0b0b2810 */ /* 0x002fe40002ffe4ff */
[----:B------:R-:W-:Y:S01]  /*0b10*/  @P2 IADD3 R35, P4, PT, R14, -0xc, RZ ;  /* 0xfffffff40e232810 */ /* 0x000fe20007f9e0ff */
[----:B------:R-:W-:Y:S01]  /*0b20*/  @P2 IMAD.MOV.U32 R7, RZ, RZ, R33 ;  /* 0x000000ffff072224 */ /* 0x000fe200078e0021 */
[C---:B------:R-:W-:Y:S01]  /*0b30*/  IADD3.X R34, PT, PT, R13.reuse, -0x1, RZ, P3, !PT ;  /* 0xffffffff0d227810 */ /* 0x040fe20001ffe4ff */
[----:B------:R-:W-:Y:S01]  /*0b40*/  @P2 IMAD.MOV.U32 R9, RZ, RZ, R11 ;  /* 0x000000ffff092224 */ /* 0x000fe200078e000b */
[----:B------:R-:W-:Y:S01]  /*0b50*/  @P2 IADD3.X R34, PT, PT, R13, -0x1, RZ, P4, !PT ;  /* 0xffffffff0d222810 */ /* 0x000fe200027fe4ff */
[----:B--2---:R1:W-:Y:S08]  /*0b60*/  @P2 STG.E desc[UR4][R4.64+-0x4], R39 ;  /* 0xfffffc2704002986 */ /* 0x0043f0000c101904 */
.L_x_563:
[----:B------:R-:W-:Y:S05]  /*0b70*/  BSYNC.RECONVERGENT B3 ;  /* 0x0000000000037941 */ /* 0x000fea0003800200 */
.L_x_562:
[----:B------:R-:W-:Y:S04]  /*0b80*/  BSSY.RECONVERGENT B4, `(.L_x_564) ;  /* 0x0000086000047945 */ /* 0x000fe80003800200 */
[----:B------:R-:W-:Y:S05]  /*0b90*/  @!P0 BRA `(.L_x_565) ;  /* 0x0000000800108947 */ /* 0x000fea0003800000 */
[----:B------:R-:W-:Y:S01]  /*0ba0*/  ISETP.GT.U32.AND P0, PT, R35, R22, PT ;  /* 0x000000162300720c */ /* 0x000fe20003f04070 */
[----:B------:R-:W-:Y:S03]  /*0bb0*/  BSSY.RELIABLE B3, `(.L_x_566) ;  /* 0x0000069000037945 */ /* 0x000fe60003800100 */
[----:B------:R-:W-:-:S13]  /*0bc0*/  ISETP.GT.AND.EX P0, PT, R34, R15, PT, P0 ;  /* 0x0000000f2200720c */ /* 0x000fda0003f04300 */
[----:B------:R-:W-:Y:S05]  /*0bd0*/  @!P0 BRA `(.L_x_567) ;  /* 0x0000000400988947 */ /* 0x000fea0003800000 */
[----:B-1----:R-:W-:Y:S01]  /*0be0*/  IADD3 R4, P0, PT, -R22, R35, RZ ;  /* 0x0000002316047210 */ /* 0x002fe20007f1e1ff */
        /* <DEDUP_REMOVED lines=9> */
.L_x_570:
[----:B------:R-:W-:Y:S02]  /*0c80*/  R2UR UR4, R20 ;  /* 0x00000000140472ca */ /* 0x000fe400000e0000 */
[----:B------:R-:W-:-:S13]  /*0c90*/  R2UR UR5, R21 ;  /* 0x00000000150572ca */ /* 0x000fda00000e0000 */
[----:B------:R-:W2:Y:S01]  /*0ca0*/  LDG.E R11, desc[UR4][R8.64+-0x4] ;  /* 0xfffffc04080b7981 */ /* 0x000ea2000c1e1900 */
[----:B------:R-:W-:Y:S02]  /*0cb0*/  R2UR UR6, R20 ;  /* 0x00000000140672ca */ /* 0x000fe400000e0000 */
[----:B------:R-:W-:Y:S01]  /*0cc0*/  R2UR UR7, R21 ;  /* 0x00000000150772ca */ /* 0x000fe200000e0000 */
[----:B--2---:R1:W-:-:S12]  /*0cd0*/  STG.E desc[UR4][R6.64+-0x4], R11 ;  /* 0xfffffc0b06007986 */ /* 0x0043d8000c101904 */
[----:B------:R-:W2:Y:S04]  /*0ce0*/  LDG.E R33, desc[UR6][R8.64+-0x8] ;  /* 0xfffff80608217981 */ /* 0x000ea8000c1e1900 */
[----:B--2---:R2:W-:Y:S04]  /*0cf0*/  STG.E desc[UR4][R6.64+-0x8], R33 ;  /* 0xfffff82106007986 */ /* 0x0045e8000c101904 */
[----:B0-----:R-:W3:Y:S04]  /*0d00*/  LDG.E R39, desc[UR6][R8.64+-0xc] ;  /* 0xfffff40608277981 */ /* 0x001ee8000c1e1900 */
[----:B---3--:R0:W-:Y:S04]  /*0d10*/  STG.E desc[UR4][R6.64+-0xc], R39 ;  /* 0xfffff42706007986 */ /* 0x0081e8000c101904 */
[----:B------:R-:W3:Y:S04]  /*0d20*/  LDG.E R41, desc[UR6][R8.64+-0x10] ;  /* 0xfffff00608297981 */ /* 0x000ee8000c1e1900 */
[----:B---3--:R3:W-:Y:S04]  /*0d30*/  STG.E desc[UR4][R6.64+-0x10], R41 ;  /* 0xfffff02906007986 */ /* 0x0087e8000c101904 */
[----:B-1----:R-:W4:Y:S04]  /*0d40*/  LDG.E R11, desc[UR6][R8.64+-0x14] ;  /* 0xffffec06080b7981 */ /* 0x002f28000c1e1900 */
[----:B----4-:R1:W-:Y:S04]  /*0d50*/  STG.E desc[UR4][R6.64+-0x14], R11 ;  /* 0xffffec0b06007986 */ /* 0x0103e8000c101904 */
[----:B--2---:R-:W2:Y:S04]  /*0d60*/  LDG.E R33, desc[UR6][R8.64+-0x18] ;  /* 0xffffe80608217981 */ /* 0x004ea8000c1e1900 */
[----:B--2---:R2:W-:Y:S04]  /*0d70*/  STG.E desc[UR4][R6.64+-0x18], R33 ;  /* 0xffffe82106007986 */ /* 0x0045e8000c101904 */
[----:B0-----:R-:W4:Y:S04]  /*0d80*/  LDG.E R39, desc[UR6][R8.64+-0x1c] ;  /* 0xffffe40608277981 */ /* 0x001f28000c1e1900 */
[----:B----4-:R0:W-:Y:S04]  /*0d90*/  STG.E desc[UR4][R6.64+-0x1c], R39 ;  /* 0xffffe42706007986 */ /* 0x0101e8000c101904 */
[----:B---3--:R-:W3:Y:S04]  /*0da0*/  LDG.E R41, desc[UR6][R8.64+-0x20] ;  /* 0xffffe00608297981 */ /* 0x008ee8000c1e1900 */
        /* <DEDUP_REMOVED lines=10> */
[----:B----4-:R-:W-:Y:S04]  /*0e50*/  STG.E desc[UR4][R6.64+-0x34], R11 ;  /* 0xffffcc0b06007986 */ /* 0x010fe8000c101904 */
[----:B--2---:R-:W2:Y:S04]  /*0e60*/  LDG.E R33, desc[UR6][R8.64+-0x38] ;  /* 0xffffc80608217981 */ /* 0x004ea8000c1e1900 */
[----:B--2---:R1:W-:Y:S04]  /*0e70*/  STG.E desc[UR4][R6.64+-0x38], R33 ;  /* 0xffffc82106007986 */ /* 0x0043e8000c101904 */
[----:B0-----:R-:W2:Y:S01]  /*0e80*/  LDG.E R39, desc[UR6][R8.64+-0x3c] ;  /* 0xffffc40608277981 */ /* 0x001ea2000c1e1900 */
[----:B------:R-:W-:-:S04]  /*0e90*/  IADD3 R35, P2, PT, R35, -0x40, RZ ;  /* 0xffffffc023237810 */ /* 0x000fc80007f5e0ff */
[----:B------:R-:W-:Y:S02]  /*0ea0*/  IADD3.X R34, PT, PT, R34, -0x1, RZ, P2, !PT ;  /* 0xffffffff22227810 */ /* 0x000fe400017fe4ff */
[----:B------:R-:W-:-:S04]  /*0eb0*/  ISETP.GT.U32.AND P2, PT, R35, R4, PT ;  /* 0x000000042300720c */ /* 0x000fc80003f44070 */
[----:B------:R-:W-:Y:S01]  /*0ec0*/  ISETP.GT.AND.EX P2, PT, R34, R5, PT, P2 ;  /* 0x000000052200720c */ /* 0x000fe20003f44320 */
[----:B--2---:R-:W-:Y:S04]  /*0ed0*/  STG.E desc[UR4][R6.64+-0x3c], R39 ;  /* 0xffffc42706007986 */ /* 0x004fe8000c101904 */
[----:B---3--:R0:W2:Y:S01]  /*0ee0*/  LDG.E R41, desc[UR6][R8.64+-0x40] ;  /* 0xffffc00608297981 */ /* 0x0080a2000c1e1900 */
        /* <DEDUP_REMOVED lines=10> */
.L_x_569:
[----:B------:R-:W-:Y:S05]  /*0f90*/  BSYNC.RECONVERGENT B5 ;  /* 0x0000000000057941 */ /* 0x000fea0003800200 */
.L_x_568:
[----:B------:R-:W-:Y:S01]  /*0fa0*/  IADD3 R4, P3, PT, -R22, R35, RZ ;  /* 0x0000002316047210 */ /* 0x000fe20007f7e1ff */
[----:B------:R-:W-:Y:S03]  /*0fb0*/  BSSY.RECONVERGENT B5, `(.L_x_571) ;  /* 0x0000024000057945 */ /* 0x000fe60003800200 */
[----:B------:R-:W-:Y:S01]  /*0fc0*/  ISETP.GT.U32.AND P2, PT, R4, 0x10, PT ;  /* 0x000000100400780c */ /* 0x000fe20003f44070 */
[----:B------:R-:W-:-:S05]  /*0fd0*/  IMAD.X R4, R34, 0x1, ~R15, P3 ;  /* 0x0000000122047824 */ /* 0x000fca00018e0e0f */
[----:B------:R-:W-:-:S13]  /*0fe0*/  ISETP.GT.AND.EX P2, PT, R4, RZ, PT, P2 ;  /* 0x000000ff0400720c */ /* 0x000fda0003f44320 */
[----:B------:R-:W-:Y:S05]  /*0ff0*/  @!P2 BRA `(.L_x_572) ;  /* 0x00000000007ca947 */ /* 0x000fea0003800000 */
        /* <DEDUP_REMOVED lines=8> */
[----:B------:R-:W3:Y:S04]  /*1080*/  LDG.E R33, desc[UR6][R8.64+-0xc] ;  /* 0xfffff40608217981 */ /* 0x000ee8000c1e1900 */
[----:B---3--:R3:W-:Y:S04]  /*1090*/  STG.E desc[UR4][R6.64+-0xc], R33 ;  /* 0xfffff42106007986 */ /* 0x0087e8000c101904 */
[----:B0-----:R-:W4:Y:S04]  /*10a0*/  LDG.E R39, desc[UR6][R8.64+-0x10] ;  /* 0xfffff00608277981 */ /* 0x001f28000c1e1900 */
[----:B----4-:R0:W-:Y:S04]  /*10b0*/  STG.E desc[UR4][R6.64+-0x10], R39 ;  /* 0xfffff02706007986 */ /* 0x0101e8000c101904 */
[----:B-1----:R-:W4:Y:S04]  /*10c0*/  LDG.E R5, desc[UR6][R8.64+-0x14] ;  /* 0xffffec0608057981 */ /* 0x002f28000c1e1900 */
[----:B----4-:R-:W-:Y:S04]  /*10d0*/  STG.E desc[UR4][R6.64+-0x14], R5 ;  /* 0xffffec0506007986 */ /* 0x010fe8000c101904 */
[----:B--2---:R-:W2:Y:S04]  /*10e0*/  LDG.E R11, desc[UR6][R8.64+-0x18] ;  /* 0xffffe806080b7981 */ /* 0x004ea8000c1e1900 */
[----:B--2---:R1:W-:Y:S04]  /*10f0*/  STG.E desc[UR4][R6.64+-0x18], R11 ;  /* 0xffffe80b06007986 */ /* 0x0043e8000c101904 */
[----:B---3--:R-:W2:Y:S01]  /*1100*/  LDG.E R33, desc[UR6][R8.64+-0x1c] ;  /* 0xffffe40608217981 */ /* 0x008ea2000c1e1900 */
[----:B------:R-:W-:-:S02]  /*1110*/  IADD3 R10, P3, PT, R8, -0x20, RZ ;  /* 0xffffffe0080a7810 */ /* 0x000fc40007f7e0ff */
[----:B------:R-:W-:Y:S01]  /*1120*/  IADD3 R4, P4, PT, R6, -0x20, RZ ;  /* 0xffffffe006047810 */ /* 0x000fe20007f9e0ff */
[----:B--2---:R-:W-:Y:S04]  /*1130*/  STG.E desc[UR4][R6.64+-0x1c], R33 ;  /* 0xffffe42106007986 */ /* 0x004fe8000c101904 */
[----:B0-----:R0:W2:Y:S01]  /*1140*/  LDG.E R39, desc[UR6][R8.64+-0x20] ;  /* 0xffffe00608277981 */ /* 0x0010a2000c1e1900 */
[----:B-1----:R-:W-:Y:S02]  /*1150*/  IADD3.X R11, PT, PT, R9, -0x1, RZ, P3, !PT ;  /* 0xffffffff090b7810 */ /* 0x002fe40001ffe4ff */
[----:B------:R-:W-:Y:S02]  /*1160*/  IADD3.X R5, PT, PT, R7, -0x1, RZ, P4, !PT ;  /* 0xffffffff07057810 */ /* 0x000fe400027fe4ff */
[----:B------:R-:W-:-:S02]  /*1170*/  IADD3 R35, P2, PT, R35, -0x20, RZ ;  /* 0xffffffe023237810 */ /* 0x000fc40007f5e0ff */
[----:B------:R-:W-:Y:S02]  /*1180*/  PLOP3.LUT P0, PT, PT, PT, PT, 0x8, 0x80 ;  /* 0x000000000080781c */ /* 0x000fe40003f0e170 */
[----:B------:R-:W-:Y:S01]  /*1190*/  IADD3.X R34, PT, PT, R34, -0x1, RZ, P2, !PT ;  /* 0xffffffff22227810 */ /* 0x000fe200017fe4ff */
[----:B0-----:R-:W-:Y:S02]  /*11a0*/  IMAD.MOV.U32 R8, RZ, RZ, R10 ;  /* 0x000000ffff087224 */ /* 0x001fe400078e000a */
[----:B------:R-:W-:Y:S01]  /*11b0*/  IMAD.MOV.U32 R9, RZ, RZ, R11 ;  /* 0x000000ffff097224 */ /* 0x000fe200078e000b */
[----:B--2---:R0:W-:Y:S02]  /*11c0*/  STG.E desc[UR4][R6.64+-0x20], R39 ;  /* 0xffffe02706007986 */ /* 0x0041e4000c101904 */
[----:B0-----:R-:W-:Y:S02]  /*11d0*/  IMAD.MOV.U32 R6, RZ, RZ, R4 ;  /* 0x000000ffff067224 */ /* 0x001fe400078e0004 */
[----:B------:R-:W-:-:S07]  /*11e0*/  IMAD.MOV.U32 R7, RZ, RZ, R5 ;  /* 0x000000ffff077224 */ /* 0x000fce00078e0005 */
.L_x_572:
[----:B------:R-:W-:Y:S05]  /*11f0*/  BSYNC.RECONVERGENT B5 ;  /* 0x0000000000057941 */ /* 0x000fea0003800200 */
.L_x_571:
[----:B------:R-:W-:-:S04]  /*1200*/  ISETP.NE.U32.AND P2, PT, R35, R22, PT ;  /* 0x000000162300720c */ /* 0x000fc80003f45070 */
[----:B------:R-:W-:-:S13]  /*1210*/  ISETP.NE.OR.EX P0, PT, R34, R15, P0, P2 ;  /* 0x0000000f2200720c */ /* 0x000fda0000705720 */
[----:B------:R-:W-:Y:S05]  /*1220*/  @!P0 BREAK.RELIABLE B3 ;  /* 0x0000000000038942 */ /* 0x000fea0003800100 */
[----:B------:R-:W-:Y:S05]  /*1230*/  @!P0 BRA `(.L_x_565) ;  /* 0x0000000000688947 */ /* 0x000fea0003800000 */
.L_x_567:
[----:B------:R-:W-:Y:S05]  /*1240*/  BSYNC.RELIABLE B3 ;  /* 0x0000000000037941 */ /* 0x000fea0003800100 */
.L_x_566:
[----:B------:R-:W-:Y:S02]  /*1250*/  R2UR UR4, R20 ;  /* 0x00000000140472ca */ /* 0x000fe400000e0000 */
[----:B------:R-:W-:-:S13]  /*1260*/  R2UR UR5, R21 ;  /* 0x00000000150572ca */ /* 0x000fda00000e0000 */
[----:B-1----:R-:W2:Y:S01]  /*1270*/  LDG.E R5, desc[UR4][R8.64+-0x4] ;  /* 0xfffffc0408057981 */ /* 0x002ea2000c1e1900 */
[----:B------:R-:W-:Y:S02]  /*1280*/  R2UR UR6, R20 ;  /* 0x00000000140672ca */ /* 0x000fe400000e0000 */
[----:B------:R-:W-:Y:S01]  /*1290*/  R2UR UR7, R21 ;  /* 0x00000000150772ca */ /* 0x000fe200000e0000 */
[----:B--2---:R-:W-:-:S12]  /*12a0*/  STG.E desc[UR4][R6.64+-0x4], R5 ;  /* 0xfffffc0506007986 */ /* 0x004fd8000c101904 */
        /* <DEDUP_REMOVED lines=19> */
.L_x_565:
[----:B------:R-:W-:Y:S05]  /*13e0*/  BSYNC.RECONVERGENT B4 ;  /* 0x0000000000047941 */ /* 0x000fea0003800200 */
.L_x_564:
[----:B------:R-:W-:Y:S02]  /*13f0*/  R2UR UR4, R20 ;  /* 0x00000000140472ca */ /* 0x000fe400000e0000 */
[----:B------:R-:W-:-:S13]  /*1400*/  R2UR UR5, R21 ;  /* 0x00000000150572ca */ /* 0x000fda00000e0000 */
[----:B------:R2:W-:Y:S02]  /*1410*/  STG.E desc[UR4][R2.64], R27 ;  /* 0x0000001b02007986 */ /* 0x0005e4000c101904 */
.L_x_561:
[----:B------:R-:W-:Y:S05]  /*1420*/  BSYNC.RECONVERGENT B0 ;  /* 0x0000000000007941 */ /* 0x000fea0003800200 */
.L_x_556:
[----:B01----:R-:W-:Y:S01]  /*1430*/  IADD3 R5, P2, PT, R22, 0x80, RZ ;  /* 0x0000008016057810 */ /* 0x003fe20007f5e0ff */
[----:B------:R-:W-:Y:S02]  /*1440*/  IMAD.MOV.U32 R10, RZ, RZ, R28 ;  /* 0x000000ffff0a7224 */ /* 0x000fe400078e001c */
[----:B------:R-:W-:Y:S01]  /*1450*/  IMAD.MOV.U32 R11, RZ, RZ, R31 ;  /* 0x000000ffff0b7224 */ /* 0x000fe200078e001f */
[----:B------:R-:W-:Y:S01]  /*1460*/  ISETP.LT.U32.AND P0, PT, R5, R0, PT ;  /* 0x000000000500720c */ /* 0x000fe20003f01070 */
[----:B------:R-:W-:Y:S01]  /*1470*/  IMAD.X R7, RZ, RZ, R15, P2 ;  /* 0x000000ffff077224 */ /* 0x000fe200010e060f */
[----:B------:R-:W-:Y:S01]  /*1480*/  IADD3 R14, P2, PT, R14, 0x4, RZ ;  /* 0x000000040e0e7810 */ /* 0x000fe20007f5e0ff */
[----:B------:R-:W-:Y:S02]  /*1490*/  IMAD.MOV.U32 R32, RZ, RZ, R29 ;  /* 0x000000ffff207224 */ /* 0x000fe400078e001d */
[----:B------:R-:W-:Y:S01]  /*14a0*/  IMAD.MOV.U32 R33, RZ, RZ, R30 ;  /* 0x000000ffff217224 */ /* 0x000fe200078e001e */
[----:B------:R-:W-:Y:S01]  /*14b0*/  ISETP.LT.U32.AND.EX P0, PT, R7, R12, PT, P0 ;  /* 0x0000000c0700720c */ /* 0x000fe20003f01100 */
[----:B------:R-:W-:Y:S01]  /*14c0*/  IMAD.X R13, RZ, RZ, R13, P2 ;  /* 0x000000ffff0d7224 */ /* 0x000fe200010e060d */
[----:B------:R-:W-:-:S02]  /*14d0*/  IADD3 R37, P2, PT, R37, 0x1, RZ ;  /* 0x0000000125257810 */ /* 0x000fc40007f5e0ff */
[----:B------:R-:W-:-:S03]  /*14e0*/  SEL R5, R5, R0, P0 ;  /* 0x0000000005057207 */ /* 0x000fc60000000000 */
[----:B------:R-:W-:Y:S01]  /*14f0*/  IMAD.X R36, RZ, RZ, R36, P2 ;  /* 0x000000ffff247224 */ /* 0x000fe200010e0624 */
[----:B------:R-:W-:-:S04]  /*1500*/  ISETP.NE.U32.AND P0, PT, R14, R5, PT ;  /* 0x000000050e00720c */ /* 0x000fc80003f05070 */
[----:B------:R-:W-:-:S13]  /*1510*/  ISETP.NE.AND.EX P0, PT, R13, R24, PT, P0 ;  /* 0x000000180d00720c */ /* 0x000fda0003f05300 */
[----:B------:R-:W-:Y:S05]  /*1520*/  @P0 BRA `(.L_x_573) ;  /* 0xffffffec00f40947 */ /* 0x000fea000383ffff */
.L_x_555:
[----:B------:R-:W-:Y:S05]  /*1530*/  BSYNC.RECONVERGENT B1 ;  /* 0x0000000000017941 */ /* 0x000fea0003800200 */
.L_x_554:
[----:B--2---:R-:W-:-:S05]  /*1540*/  IADD3 R2, P0, PT, R2, 0x80, RZ ;  /* 0x0000008002027810 */ /* 0x004fca0007f1e0ff */
[----:B------:R-:W-:Y:S01]  /*1550*/  IMAD.X R7, RZ, RZ, R3, P0 ;  /* 0x000000ffff077224 */ /* 0x000fe200000e0603 */
[----:B------:R-:W-:Y:S07]  /*1560*/  @!P1 BRA `(.L_x_574) ;  /* 0xffffffec00849947 */ /* 0x000fee000383ffff */
[----:B------:R-:W-:Y:S05]  /*1570*/  BSYNC.RECONVERGENT B2 ;  /* 0x0000000000027941 */ /* 0x000fea0003800200 */
.L_x_553:
[----:B------:R-:W0:Y:S02]  /*1580*/  LDCU UR4, c[0x0][0x380] ;  /* 0x00007000ff0477ac */ /* 0x000e240008000800 */
[----:B0-----:R-:W-:-:S05]  /*1590*/  IMAD.U32 R10, RZ, RZ, UR4 ;  /* 0x00000004ff0a7e24 */ /* 0x001fca000f8e00ff */
[----:B------:R-:W-:-:S13]  /*15a0*/  ISETP.GE.AND P0, PT, R10, 0x21, PT ;  /* 0x000000210a00780c */ /* 0x000fda0003f06270 */
[----:B------:R-:W-:Y:S05]  /*15b0*/  @!P0 BRA `(.L_x_575) ;  /* 0x00000048006c8947 */ /* 0x000fea0003800000 */
[----:B------:R-:W0:Y:S01]  /*15c0*/  LDCU.64 UR4, c[0x0][0x388] ;  /* 0x00007100ff0477ac */ /* 0x000e220008000a00 */
[C---:B------:R-:W-:Y:S01]  /*15d0*/  IMAD.SHL.U32 R5, R10.reuse, 0x4, RZ ;  /* 0x000000040a057824 */ /* 0x040fe200078e00ff */
[----:B------:R-:W-:Y:S01]  /*15e0*/  SHF.L.U64.HI R10, R10, 0x2, R25 ;  /* 0x000000020a0a7819 */ /* 0x000fe20000010219 */
[----:B------:R-:W-:Y:S01]  /*15f0*/  BSSY.RECONVERGENT B0, `(.L_x_576) ;  /* 0x00003fc000007945 */ /* 0x000fe20003800200 */
[----:B0-----:R-:W-:Y:S02]  /*1600*/  ISETP.GT.U32.AND P0, PT, R0, UR4, PT ;  /* 0x0000000400007c0c */ /* 0x001fe4000bf04070 */
[----:B------:R-:W-:Y:S02]  /*1610*/  IADD3 R0, P1, PT, R16, R5, RZ ;  /* 0x0000000510007210 */ /* 0x000fe40007f3e0ff */
[----:B------:R-:W-:-:S03]  /*1620*/  ISETP.GT.U32.AND.EX P0, PT, R12, UR5, PT, P0 ;  /* 0x000000050c007c0c */ /* 0x000fc6000bf04100 */
[----:B------:R-:W-:-:S10]  /*1630*/  IMAD.X R4, R17, 0x1, R10, P1 ;  /* 0x0000000111047824 */ /* 0x000fd400008e060a */
[----:B------:R-:W-:Y:S05]  /*1640*/  @P0 BRA `(.L_x_577) ;  /* 0x0000001000980947 */ /* 0x000fea0003800000 */
[----:B------:R-:W-:Y:S01]  /*1650*/  BSSY.RECONVERGENT B2, `(.L_x_578) ;  /* 0x0000124000027945 */ /* 0x000fe20003800200 */
[----:B------:R-:W-:Y:S01]  /*1660*/  PLOP3.LUT P1, PT, PT, PT, PT, 0x8, 0x80 ;  /* 0x000000000080781c */ /* 0x000fe20003f2e170 */
[----:B------:R-:W-:Y:S02]  /*1670*/  IMAD.MOV.U32 R5, RZ, RZ, 0x20 ;  /* 0x00000020ff057424 */ /* 0x000fe400078e00ff */
[----:B------:R-:W-:-:S10]  /*1680*/  IMAD.MOV.U32 R8, RZ, RZ, RZ ;  /* 0x000000ffff087224 */ /* 0x000fd400078e00ff */
.L_x_595:
[----:B------:R-:W-:Y:S01]  /*1690*/  PLOP3.LUT P2, PT, P1, PT, PT, 0x8, 0x80 ;  /* 0x000000000080781c */ /* 0x000fe20000f4e170 */
[----:B------:R-:W-:Y:S01]  /*16a0*/  BSSY.RECONVERGENT B1, `(.L_x_579) ;  /* 0x0000117000017945 */ /* 0x000fe20003800200 */
[----:B------:R-:W-:Y:S02]  /*16b0*/  PLOP3.LUT P0, PT, P1, PT, PT, 0x80, 0x8 ;  /* 0x000000000008781c */ /* 0x000fe40000f0f070 */
[----:B------:R-:W-:-:S09]  /*16c0*/  PLOP3.LUT P1, PT, P1, PT, PT, 0x8, 0x80 ;  /* 0x000000000080781c */ /* 0x000fd20000f2e170 */
[----:B------:R-:W-:Y:S05]  /*16d0*/  @P2 BRA `(.L_x_580) ;  /* 0x00000010004c2947 */ /* 0x000fea0003800000 */
[----:B------:R-:W0:Y:S01]  /*16e0*/  LDCU.64 UR4, c[0x0][0x388] ;  /* 0x00007100ff0477ac */ /* 0x000e220008000a00 */
[----:B------:R-:W-:Y:S02]  /*16f0*/  IMAD.MOV.U32 R30, RZ, RZ, R16 ;  /* 0x000000ffff1e7224 */ /* 0x000fe400078e0010 */
[----:B------:R-:W-:Y:S02]  /*1700*/  IMAD.MOV.U32 R31, RZ, RZ, R17 ;  /* 0x000000ffff1f7224 */ /* 0x000fe400078e0011 */
[----:B0-----:R-:W-:Y:S02]  /*1710*/  IMAD.U32 R9, RZ, RZ, UR4 ;  /* 0x00000004ff097e24 */ /* 0x001fe4000f8e00ff */
[----:B------:R-:W-:-:S07]  /*1720*/  IMAD.U32 R10, RZ, RZ, UR5 ;  /* 0x00000005ff0a7e24 */ /* 0x000fce000f8e00ff */
.L_x_594:
[C---:B------:R-:W-:Y:S01]  /*1730*/  IMAD.SHL.U32 R11, R5.reuse, 0x4, RZ ;  /* 0x00000004050b7824 */ /* 0x040fe200078e00ff */
[----:B------:R-:W-:Y:S01]  /*1740*/  SHF.L.U64.HI R12, R5, 0x2, R8 ;  /* 0x00000002050c7819 */ /* 0x000fe20000010208 */
[----:B------:R-:W-:Y:S01]  /*1750*/  BSSY.RECONVERGENT B3, `(.L_x_581) ;  /* 0x000003a000037945 */ /* 0x000fe20003800200 */
[----:B------:R-:W-:Y:S02]  /*1760*/  IMAD.MOV.U32 R26, RZ, RZ, R9 ;  /* 0x000000ffff1a7224 */ /* 0x000fe400078e0009 */
[----:B------:R-:W-:Y:S01]  /*1770*/  IADD3 R13, P2, PT, R11, R30, RZ ;  /* 0x0000001e0b0d7210 */ /* 0x000fe20007f5e0ff */
[----:B------:R-:W-:-:S03]  /*1780*/  IMAD.MOV.U32 R27, RZ, RZ, R10 ;  /* 0x000000ffff1b7224 */ /* 0x000fc600078e000a */
[----:B------:R-:W-:Y:S01]  /*1790*/  IADD3 RZ, P3, PT, R13, -R0, RZ ;  /* 0x800000000dff7210 */ /* 0x000fe20007f7e0ff */
[----:B------:R-:W-:-:S04]  /*17a0*/  IMAD.X R15, R12, 0x1, R31, P2 ;  /* 0x000000010c0f7824 */ /* 0x000fc800010e061f */
        /* <DEDUP_REMOVED lines=16> */
[----:B------:R-:W-:-:S13]  /*18b0*/  ISETP.EQ.OR.EX P2, PT, R31, R24, !P2, P3 ;  /* 0x000000181f00720c */ /* 0x000fda0005742730 */
[----:B------:R-:W-:Y:S05]  /*18c0*/  @P2 BRA `(.L_x_582) ;  /* 0x0000000000882947 */ /* 0x000fea0003800000 */
[----:B------:R-:W-:Y:S02]  /*18d0*/  IMAD.MOV.U32 R26, RZ, RZ, R9 ;  /* 0x000000ffff1a7224 */ /* 0x000fe400078e0009 */
[----:B------:R-:W-:Y:S02]  /*18e0*/  IMAD.MOV.U32 R27, RZ, RZ, R10 ;  /* 0x000000ffff1b7224 */ /* 0x000fe400078e000a */
[----:B------:R-:W-:Y:S02]  /*18f0*/  IMAD.MOV.U32 R14, RZ, RZ, R29 ;  /* 0x000000ffff0e7224 */ /* 0x000fe400078e001d */
[----:B------:R-:W-:-:S07]  /*1900*/  IMAD.MOV.U32 R23, RZ, RZ, R24 ;  /* 0x000000ffff177224 */ /* 0x000fce00078e0018 */
.L_x_583:
        /* <DEDUP_REMOVED lines=8> */
[----:B------:R0:W2:Y:S04]  /*1990*/  LD.E R33, desc[UR4][R2.64] ;  /* 0x0000000402217980 */ /* 0x0000a8000c101900 */
[----:B------:R-:W2:Y:S01]  /*19a0*/  LD.E R6, desc[UR6][R6.64] ;  /* 0x0000000606067980 */ /* 0x000ea2000c101900 */
[----:B0-----:R-:W-:Y:S02]  /*19b0*/  IMAD.MOV.U32 R2, RZ, RZ, R26 ;  /* 0x000000ffff027224 */ /* 0x001fe400078e001a */
[----:B------:R-:W-:Y:S01]  /*19c0*/  IMAD.MOV.U32 R3, RZ, RZ, R27 ;  /* 0x000000ffff037224 */ /* 0x000fe200078e001b */
[----:B--2---:R-:W-:-:S13]  /*19d0*/  ISETP.GE.AND P2, PT, R33, R6, PT ;  /* 0x000000062100720c */ /* 0x004fda0003f46270 */
[C---:B------:R-:W-:Y:S02]  /*19e0*/  @!P2 R2UR UR4, R20.reuse ;  /* 0x000000001404a2ca */ /* 0x040fe400000e0000 */
[C---:B------:R-:W-:Y:S02]  /*19f0*/  @!P2 R2UR UR5, R21.reuse ;  /* 0x000000001505a2ca */ /* 0x040fe400000e0000 */
[----:B------:R-:W-:Y:S02]  /*1a00*/  @P2 R2UR UR6, R20 ;  /* 0x00000000140622ca */ /* 0x000fe400000e0000 */
[----:B------:R-:W-:Y:S02]  /*1a10*/  @P2 R2UR UR7, R21 ;  /* 0x00000000150722ca */ /* 0x000fe400000e0000 */
[----:B------:R-:W-:Y:S02]  /*1a20*/  @!P2 IADD3 R14, P3, PT, R14, 0x4, RZ ;  /* 0x000000040e0ea810 */ /* 0x000fe40007f7e0ff */
[----:B------:R-:W-:-:S03]  /*1a30*/  @P2 IADD3 R30, P4, PT, R30, 0x4, RZ ;  /* 0x000000041e1e2810 */ /* 0x000fc60007f9e0ff */
[----:B------:R-:W-:Y:S01]  /*1a40*/  @!P2 IMAD.X R23, RZ, RZ, R23, P3 ;  /* 0x000000ffff17a224 */ /* 0x000fe200018e0617 */
[----:B------:R-:W-:Y:S01]  /*1a50*/  ISETP.NE.U32.AND P3, PT, R30, R29, PT ;  /* 0x0000001d1e00720c */ /* 0x000fe20003f65070 */
[----:B------:R0:W-:Y:S01]  /*1a60*/  @!P2 STG.E desc[UR4][R2.64], R33 ;  /* 0x000000210200a986 */ /* 0x0001e2000c101904 */
[----:B------:R-:W-:Y:S01]  /*1a70*/  @P2 IMAD.X R31, RZ, RZ, R31, P4 ;  /* 0x000000ffff1f2224 */ /* 0x000fe200020e061f */
[----:B------:R-:W-:Y:S02]  /*1a80*/  IADD3 R26, P4, PT, R2, 0x4, RZ ;  /* 0x00000004021a7810 */ /* 0x000fe40007f9e0ff */
[----:B------:R0:W-:Y:S01]  /*1a90*/  @P2 STG.E desc[UR6][R2.64], R6 ;  /* 0x0000000602002986 */ /* 0x0001e2000c101906 */
[----:B------:R-:W-:Y:S02]  /*1aa0*/  ISETP.NE.U32.AND P2, PT, R14, R28, PT ;  /* 0x0000001c0e00720c */ /* 0x000fe40003f45070 */
[----:B------:R-:W-:Y:S01]  /*1ab0*/  ISETP.NE.AND.EX P3, PT, R31, R24, PT, P3 ;  /* 0x000000181f00720c */ /* 0x000fe20003f65330 */
[----:B------:R-:W-:Y:S01]  /*1ac0*/  IMAD.X R27, RZ, RZ, R3, P4 ;  /* 0x000000ffff1b7224 */ /* 0x000fe200020e0603 */
[----:B------:R-:W-:-:S13]  /*1ad0*/  ISETP.NE.AND.EX P2, PT, R23, R22, PT, P2 ;  /* 0x000000161700720c */ /* 0x000fda0003f45320 */
[----:B0-----:R-:W-:Y:S05]  /*1ae0*/  @P2 BRA P3, `(.L_x_583) ;  /* 0xfffffffc00882947 */ /* 0x001fea000183ffff */
.L_x_582:
[----:B------:R-:W-:Y:S05]  /*1af0*/  BSYNC.RECONVERGENT B3 ;  /* 0x0000000000037941 */ /* 0x000fea0003800200 */
.L_x_581:
[----:B------:R-:W-:Y:S01]  /*1b00*/  IADD3 R29, P2, PT, -R30, R29, RZ ;  /* 0x0000001d1e1d7210 */ /* 0x000fe20007f5e1ff */
[----:B------:R-:W-:Y:S04]  /*1b10*/  BSSY.RECONVERGENT B3, `(.L_x_584) ;  /* 0x000005f000037945 */ /* 0x000fe80003800200 */
[----:B------:R-:W-:-:S05]  /*1b20*/  IMAD.X R24, R24, 0x1, ~R31, P2 ;  /* 0x0000000118187824 */ /* 0x000fca00010e0e1f */
[--C-:B------:R-:W-:Y:S02]  /*1b30*/  SHF.R.S64 R32, R29, 0x2, R24.reuse ;  /* 0x000000021d207819 */ /* 0x100fe40000001018 */
[----:B------:R-:W-:Y:S02]  /*1b40*/  SHF.R.S32.HI R28, RZ, 0x2, R24 ;  /* 0x00000002ff1c7819 */ /* 0x000fe40000011418 */
[----:B------:R-:W-:-:S04]  /*1b50*/  ISETP.GE.U32.AND P2, PT, R32, 0x1, PT ;  /* 0x000000012000780c */ /* 0x000fc80003f46070 */
[----:B------:R-:W-:-:S13]  /*1b60*/  ISETP.GE.AND.EX P2, PT, R28, RZ, PT, P2 ;  /* 0x000000ff1c00720c */ /* 0x000fda0003f46320 */
[----:B------:R-:W-:Y:S05]  /*1b70*/  @!P2 BRA `(.L_x_585) ;  /* 0x000000040060a947 */ /* 0x000fea0003800000 */
[C---:B------:R-:W-:Y:S01]  /*1b80*/  LOP3.LUT R2, R32.reuse, 0x3, RZ, 0xc0, !PT ;  /* 0x0000000320027812 */ /* 0x040fe200078ec0ff */
[----:B------:R-:W-:Y:S01]  /*1b90*/  BSSY.RECONVERGENT B4, `(.L_x_586) ;  /* 0x000003a000047945 */ /* 0x000fe20003800200 */
[----:B------:R-:W-:Y:S01]  /*1ba0*/  ISETP.GE.U32.AND P2, PT, R32, 0x4, PT ;  /* 0x000000042000780c */ /* 0x000fe20003f46070 */
[----:B------:R-:W-:Y:S01]  /*1bb0*/  IMAD.MOV.U32 R40, RZ, RZ, R26 ;  /* 0x000000ffff287224 */ /* 0x000fe200078e001a */
[----:B------:R-:W-:Y:S01]  /*1bc0*/  ISETP.NE.U32.AND P3, PT, R2, RZ, PT ;  /* 0x000000ff0200720c */ /* 0x000fe20003f65070 */
[----:B------:R-:W-:Y:S01]  /*1bd0*/  IMAD.MOV.U32 R41, RZ, RZ, R27 ;  /* 0x000000ffff297224 */ /* 0x000fe200078e001b */
[----:B------:R-:W-:Y:S01]  /*1be0*/  ISETP.GE.U32.AND.EX P2, PT, R28, RZ, PT, P2 ;  /* 0x000000ff1c00720c */ /* 0x000fe20003f46120 */
[----:B------:R-:W-:Y:S01]  /*1bf0*/  IMAD.MOV.U32 R38, RZ, RZ, R30 ;  /* 0x000000ffff267224 */ /* 0x000fe200078e001e */
[----:B------:R-:W-:Y:S01]  /*1c00*/  ISETP.NE.AND.EX P3, PT, RZ, RZ, PT, P3 ;  /* 0x000000ffff00720c */ /* 0x000fe20003f65330 */
[----:B------:R-:W-:Y:S02]  /*1c10*/  IMAD.MOV.U32 R39, RZ, RZ, R31 ;  /* 0x000000ffff277224 */ /* 0x000fe400078e001f */
[----:B------:R-:W-:-:S02]  /*1c20*/  IMAD.MOV.U32 R34, RZ, RZ, R32 ;  /* 0x000000ffff227224 */ /* 0x000fc400078e0020 */
[----:B------:R-:W-:-:S08]  /*1c30*/  IMAD.MOV.U32 R36, RZ, RZ, R28 ;  /* 0x000000ffff247224 */ /* 0x000fd000078e001c */
[----:B------:R-:W-:Y:S05]  /*1c40*/  @!P3 BRA `(.L_x_587) ;  /* 0x0000000000b8b947 */ /* 0x000fea0003800000 */
[----:B------:R-:W-:Y:S01]  /*1c50*/  R2UR UR4, R20 ;  /* 0x00000000140472ca */ /* 0x000fe200000e0000 */
[----:B------:R-:W-:Y:S01]  /*1c60*/  IMAD.MOV.U32 R2, RZ, RZ, R30 ;  /* 0x000000ffff027224 */ /* 0x000fe200078e001e */
[----:B------:R-:W-:Y:S01]  /*1c70*/  R2UR UR5, R21 ;  /* 0x00000000150572ca */ /* 0x000fe200000e0000 */
[----:B------:R-:W-:-:S12]  /*1c80*/  IMAD.MOV.U32 R3, RZ, RZ, R31 ;  /* 0x000000ffff037224 */ /* 0x000fd800078e001f */
[----:B------:R0:W2:Y:S01]  /*1c90*/  LD.E R7, desc[UR4][R2.64] ;  /* 0x0000000402077980 */ /* 0x0000a2000c101900 */
[----:B------:R-:W-:Y:S02]  /*1ca0*/  LOP3.LUT R6, R32, 0x3, RZ, 0xc0, !PT ;  /* 0x0000000320067812 */ /* 0x000fe400078ec0ff */
[----:B------:R-:W-:Y:S02]  /*1cb0*/  IADD3 R38, P4, PT, R30, 0x4, RZ ;  /* 0x000000041e267810 */ /* 0x000fe40007f9e0ff */
[----:B------:R-:W-:Y:S02]  /*1cc0*/  ISETP.NE.U32.AND P3, PT, R6, 0x1, PT ;  /* 0x000000010600780c */ /* 0x000fe40003f65070 */
[----:B------:R-:W-:Y:S01]  /*1cd0*/  IADD3 R40, P5, PT, R26, 0x4, RZ ;  /* 0x000000041a287810 */ /* 0x000fe20007fbe0ff */
[----:B------:R-:W-:Y:S01]  /*1ce0*/  IMAD.X R39, RZ, RZ, R31, P4 ;  /* 0x000000ffff277224 */ /* 0x000fe200020e061f */
[----:B------:R-:W-:Y:S01]  /*1cf0*/  ISETP.NE.AND.EX P3, PT, RZ, RZ, PT, P3 ;  /* 0x000000ffff00720c */ /* 0x000fe20003f65330 */
[----:B0-----:R-:W-:Y:S01]  /*1d00*/  IMAD.MOV.U32 R2, RZ, RZ, R26 ;  /* 0x000000ffff027224 */ /* 0x001fe200078e001a */
[----:B------:R-:W-:Y:S01]  /*1d10*/  IADD3 R34, P6, PT, R32, -0x1, RZ ;  /* 0xffffffff20227810 */ /* 0x000fe20007fde0ff */
[----:B------:R-:W-:-:S02]  /*1d20*/  IMAD.MOV.U32 R3, RZ, RZ, R27 ;  /* 0x000000ffff037224 */ /* 0x000fc400078e001b */
[----:B------:R-:W-:Y:S01]  /*1d30*/  IMAD.X R41, RZ, RZ, R27, P5 ;  /* 0x000000ffff297224 */ /* 0x000fe200028e061b */
[----:B------:R-:W-:Y:S02]  /*1d40*/  IADD3.X R36, PT, PT, R28, -0x1, RZ, P6, !PT ;  /* 0xffffffff1c247810 */ /* 0x000fe400037fe4ff */
[----:B--2---:R0:W-:Y:S05]  /*1d50*/  STG.E desc[UR4][R2.64], R7 ;  /* 0x0000000702007986 */ /* 0x0041ea000c101904 */
[----:B------:R-:W-:Y:S05]  /*1d60*/  @!P3 BRA `(.L_x_587) ;  /* 0x000000000070b947 */ /* 0x000fea0003800000 */
[----:B------:R-:W-:Y:S01]  /*1d70*/  R2UR UR4, R20 ;  /* 0x00000000140472ca */ /* 0x000fe200000e0000 */
[----:B0-----:R-:W-:Y:S01]  /*1d80*/  IMAD.MOV.U32 R2, RZ, RZ, R30 ;  /* 0x000000ffff027224 */ /* 0x001fe200078e001e */
[----:B------:R-:W-:Y:S01]  /*1d90*/  R2UR UR5, R21 ;  /* 0x00000000150572ca */ /* 0x000fe200000e0000 */
[----:B------:R-:W-:-:S12]  /*1da0*/  IMAD.MOV.U32 R3, RZ, RZ, R31 ;  /* 0x000000ffff037224 */ /* 0x000fd800078e001f */
[----:B------:R-:W2:Y:S01]  /*1db0*/  LD.E R33, desc[UR4][R2.64+0x4] ;  /* 0x0000040402217980 */ /* 0x000ea2000c101900 */
[----:B------:R-:W-:Y:S01]  /*1dc0*/  ISETP.NE.U32.AND P3, PT, R6, 0x2, PT ;  /* 0x000000020600780c */ /* 0x000fe20003f65070 */
[----:B------:R-:W-:Y:S02]  /*1dd0*/  IMAD.MOV.U32 R6, RZ, RZ, R26 ;  /* 0x000000ffff067224 */ /* 0x000fe400078e001a */
[----:B------:R-:W-:Y:S01]  /*1de0*/  IMAD.MOV.U32 R7, RZ, RZ, R27 ;  /* 0x000000ffff077224 */ /* 0x000fe200078e001b */
[----:B------:R-:W-:-:S13]  /*1df0*/  ISETP.NE.AND.EX P3, PT, RZ, RZ, PT, P3 ;  /* 0x000000ffff00720c */ /* 0x000fda0003f65330 */
[----:B------:R-:W-:Y:S02]  /*1e00*/  @P3 R2UR UR6, R20 ;  /* 0x00000000140632ca */ /* 0x000fe400000e0000 */
[----:B------:R-:W-:Y:S01]  /*1e10*/  @P3 R2UR UR7, R21 ;  /* 0x00000000150732ca */ /* 0x000fe200000e0000 */
[----:B--2---:R1:W-:-:S12]  /*1e20*/  STG.E desc[UR4][R6.64+0x4], R33 ;  /* 0x0000042106007986 */ /* 0x0043d8000c101904 */
[----:B------:R-:W2:Y:S01]  /*1e30*/  @P3 LD.E R35, desc[UR6][R2.64+0x8] ;  /* 0x0000080602233980 */ /* 0x000ea2000c101900 */
[----:B------:R-:W-:Y:S02]  /*1e40*/  @P3 R2UR UR4, R20 ;  /* 0x00000000140432ca */ /* 0x000fe400000e0000 */
[----:B------:R-:W-:Y:S02]  /*1e50*/  @P3 R2UR UR5, R21 ;  /* 0x00000000150532ca */ /* 0x000fe400000e0000 */
[----:B------:R-:W-:Y:S02]  /*1e60*/  IADD3 R38, P4, PT, R30, 0x8, RZ ;  /* 0x000000081e267810 */ /* 0x000fe40007f9e0ff */
[----:B------:R-:W-:Y:S02]  /*1e70*/  IADD3 R40, P5, PT, R26, 0x8, RZ ;  /* 0x000000081a287810 */ /* 0x000fe40007fbe0ff */
[----:B------:R-:W-:Y:S01]  /*1e80*/  @P3 IADD3 R38, P6, PT, R30, 0xc, RZ ;  /* 0x0000000c1e263810 */ /* 0x000fe20007fde0ff */
[----:B------:R-:W-:Y:S01]  /*1e90*/  IMAD.X R39, RZ, RZ, R31, P4 ;  /* 0x000000ffff277224 */ /* 0x000fe200020e061f */
[----:B------:R-:W-:Y:S01]  /*1ea0*/  IADD3 R34, P4, PT, R32, -0x2, RZ ;  /* 0xfffffffe20227810 */ /* 0x000fe20007f9e0ff */
[----:B------:R-:W-:Y:S01]  /*1eb0*/  IMAD.X R41, RZ, RZ, R27, P5 ;  /* 0x000000ffff297224 */ /* 0x000fe200028e061b */
[----:B------:R-:W-:Y:S01]  /*1ec0*/  @P3 IADD3 R40, P5, PT, R26, 0xc, RZ ;  /* 0x0000000c1a283810 */ /* 0x000fe20007fbe0ff */
[----:B------:R-:W-:Y:S01]  /*1ed0*/  @P3 IMAD.X R39, RZ, RZ, R31, P6 ;  /* 0x000000ffff273224 */ /* 0x000fe200030e061f */
[----:B------:R-:W-:-:S02]  /*1ee0*/  @P3 IADD3 R34, P6, PT, R32, -0x3, RZ ;  /* 0xfffffffd20223810 */ /* 0x000fc40007fde0ff */
[C---:B------:R-:W-:Y:S01]  /*1ef0*/  IADD3.X R36, PT, PT, R28.reuse, -0x1, RZ, P4, !PT ;  /* 0xffffffff1c247810 */ /* 0x040fe200027fe4ff */
[----:B------:R-:W-:Y:S01]  /*1f00*/  @P3 IMAD.X R41, RZ, RZ, R27, P5 ;  /* 0x000000ffff293224 */ /* 0x000fe200028e061b */
[----:B------:R-:W-:Y:S01]  /*1f10*/  @P3 IADD3.X R36, PT, PT, R28, -0x1, RZ, P6, !PT ;  /* 0xffffffff1c243810 */ /* 0x000fe200037fe4ff */
[----:B--2---:R1:W-:Y:S08]  /*1f20*/  @P3 STG.E desc[UR4][R6.64+0x8], R35 ;  /* 0x0000082306003986 */ /* 0x0043f0000c101904 */
.L_x_587:
[----:B------:R-:W-:Y:S05]  /*1f30*/  BSYNC.RECONVERGENT B4 ;  /* 0x0000000000047941 */ /* 0x000fea0003800200 */
.L_x_586:
[----:B------:R-:W-:Y:S05]  /*1f40*/  @!P2 BRA `(.L_x_585) ;  /* 0x00000000006ca947 */ /* 0x000fea0003800000 */
.L_x_588:
[----:B------:R-:W-:Y:S01]  /*1f50*/  R2UR UR4, R20 ;  /* 0x00000000140472ca */ /* 0x000fe200000e0000 */
[----:B0-----:R-:W-:Y:S01]  /*1f60*/  IMAD.MOV.U32 R2, RZ, RZ, R38 ;  /* 0x000000ffff027224 */ /* 0x001fe200078e0026 */
[----:B------:R-:W-:Y:S01]  /*1f70*/  R2UR UR5, R21 ;  /* 0x00000000150572ca */ /* 0x000fe200000e0000 */
[----:B------:R-:W-:-:S12]  /*1f80*/  IMAD.MOV.U32 R3, RZ, RZ, R39 ;  /* 0x000000ffff037224 */ /* 0x000fd800078e0027 */
[----:B--2---:R-:W2:Y:S01]  /*1f90*/  LD.E R31, desc[UR4][R2.64] ;  /* 0x00000004021f7980 */ /* 0x004ea2000c101900 */
[----:B------:R-:W-:Y:S01]  /*1fa0*/  R2UR UR6, R20 ;  /* 0x00000000140672ca */ /* 0x000fe200000e0000 */
[----:B-1----:R-:W-:Y:S01]  /*1fb0*/  IMAD.MOV.U32 R6, RZ, RZ, R40 ;  /* 0x000000ffff067224 */ /* 0x002fe200078e0028 */
[----:B------:R-:W-:Y:S01]  /*1fc0*/  R2UR UR7, R21 ;  /* 0x00000000150772ca */ /* 0x000fe200000e0000 */
[----:B------:R-:W-:-:S05]  /*1fd0*/  IMAD.MOV.U32 R7, RZ, RZ, R41 ;  /* 0x000000ffff077224 */ /* 0x000fca00078e0029 */
[----:B--2---:R2:W-:Y:S07]  /*1fe0*/  STG.E desc[UR4][R6.64], R31 ;  /* 0x0000001f06007986 */ /* 0x0045ee000c101904 */
[----:B------:R-:W3:Y:S04]  /*1ff0*/  LD.E R33, desc[UR6][R2.64+0x4] ;  /* 0x0000040602217980 */ /* 0x000ee8000c101900 */
[----:B---3--:R2:W-:Y:S04]  /*2000*/  STG.E desc[UR4][R6.64+0x4], R33 ;  /* 0x0000042106007986 */ /* 0x0085e8000c101904 */
[----:B------:R-:W3:Y:S01]  /*2010*/  LD.E R35, desc[UR6][R2.64+0x8] ;  /* 0x0000080602237980 */ /* 0x000ee2000c101900 */
[----:B------:R-:W-:-:S04]  /*2020*/  ISETP.GT.U32.AND P2, PT, R34, 0x4, PT ;  /* 0x000000042200780c */ /* 0x000fc80003f44070 */
[----:B------:R-:W-:Y:S01]  /*2030*/  ISETP.GT.U32.AND.EX P2, PT, R36, RZ, PT, P2 ;  /* 0x000000ff2400720c */ /* 0x000fe20003f44120 */
[----:B---3--:R2:W-:Y:S04]  /*2040*/  STG.E desc[UR4][R6.64+0x8], R35 ;  /* 0x0000082306007986 */ /* 0x0085e8000c101904 */
[----:B------:R-:W3:Y:S01]  /*2050*/  LD.E R37, desc[UR6][R2.64+0xc] ;  /* 0x00000c0602257980 */ /* 0x000ee2000c101900 */
[----:B------:R-:W-:Y:S02]  /*2060*/  IADD3 R28, P5, PT, R34, -0x4, RZ ;  /* 0xfffffffc221c7810 */ /* 0x000fe40007fbe0ff */
[----:B------:R-:W-:Y:S02]  /*2070*/  IADD3 R38, P3, PT, R2, 0x10, RZ ;  /* 0x0000001002267810 */ /* 0x000fe40007f7e0ff */
[----:B------:R-:W-:Y:S01]  /*2080*/  IADD3 R40, P4, PT, R6, 0x10, RZ ;  /* 0x0000001006287810 */ /* 0x000fe20007f9e0ff */
[----:B------:R-:W-:Y:S01]  /*2090*/  IMAD.MOV.U32 R34, RZ, RZ, R28 ;  /* 0x000000ffff227224 */ /* 0x000fe200078e001c */
[----:B------:R-:W-:Y:S01]  /*20a0*/  IADD3.X R30, PT, PT, R36, -0x1, RZ, P5, !PT ;  /* 0xffffffff241e7810 */ /* 0x000fe20002ffe4ff */
[----:B------:R-:W-:-:S02]  /*20b0*/  IMAD.X R39, RZ, RZ, R3, P3 ;  /* 0x000000ffff277224 */ /* 0x000fc400018e0603 */
[----:B------:R-:W-:Y:S02]  /*20c0*/  IMAD.X R41, RZ, RZ, R7, P4 ;  /* 0x000000ffff297224 */ /* 0x000fe400020e0607 */
[----:B------:R-:W-:Y:S01]  /*20d0*/  IMAD.MOV.U32 R36, RZ, RZ, R30 ;  /* 0x000000ffff247224 */ /* 0x000fe200078e001e */
[----:B---3--:R2:W-:Y:S01]  /*20e0*/  STG.E desc[UR4][R6.64+0xc], R37 ;  /* 0x00000c2506007986 */ /* 0x0085e2000c101904 */
[----:B------:R-:W-:Y:S05]  /*20f0*/  @P2 BRA `(.L_x_588) ;  /* 0xfffffffc00942947 */ /* 0x000fea000383ffff */
.L_x_585:
[----:B------:R-:W-:Y:S05]  /*2100*/  BSYNC.RECONVERGENT B3 ;  /* 0x0000000000037941 */ /* 0x000fea0003800200 */
.L_x_584:
[----:B------:R-:W-:Y:S01]  /*2110*/  IADD3 RZ, P2, PT, R13, -R0, RZ ;  /* 0x800000000dff7210 */ /* 0x000fe20007f5e0ff */
[----:B------:R-:W-:Y:S04]  /*2120*/  BSSY.RECONVERGENT B3, `(.L_x_589) ;  /* 0x0000064000037945 */ /* 0x000fe80003800200 */
[----:B0-----:R-:W-:-:S05]  /*2130*/  IMAD.X R2, R15, 0x1, ~R4, P2 ;  /* 0x000000010f027824 */ /* 0x001fca00010e0e04 */
[----:B------:R-:W-:-:S04]  /*2140*/  ISETP.GE.AND P2, PT, R2, RZ, PT ;  /* 0x000000ff0200720c */ /* 0x000fc80003f46270 */
[----:B------:R-:W-:Y:S02]  /*2150*/  SEL R2, R13, R0, !P2 ;  /* 0x000000000d027207 */ /* 0x000fe40005000000 */
[----:B------:R-:W-:Y:S02]  /*2160*/  SEL R3, R15, R4, !P2 ;  /* 0x000000040f037207 */ /* 0x000fe40005000000 */
[----:B-12---:R-:W-:-:S05]  /*2170*/  IADD3 R7, P2, PT, R2, R11, RZ ;  /* 0x0000000b02077210 */ /* 0x006fca0007f5e0ff */
[----:B------:R-:W-:Y:S01]  /*2180*/  IMAD.X R3, R3, 0x1, R12, P2 ;  /* 0x0000000103037824 */ /* 0x000fe200010e060c */
[----:B------:R-:W-:-:S05]  /*2190*/  IADD3 RZ, P2, PT, R7, -R0, RZ ;  /* 0x8000000007ff7210 */ /* 0x000fca0007f5e0ff */
[----:B------:R-:W-:-:S05]  /*21a0*/  IMAD.X R3, R3, 0x1, ~R4, P2 ;  /* 0x0000000103037824 */ /* 0x000fca00010e0e04 */
[----:B------:R-:W-:-:S04]  /*21b0*/  ISETP.GE.AND P2, PT, R3, RZ, PT ;  /* 0x000000ff0300720c */ /* 0x000fc80003f46270 */
[----:B------:R-:W-:-:S04]  /*21c0*/  SEL R7, R7, R0, !P2 ;  /* 0x0000000007077207 */ /* 0x000fc80005000000 */
[----:B------:R-:W-:-:S05]  /*21d0*/  IADD3 R2, P2, PT, -R14, R7, RZ ;  /* 0x000000070e027210 */ /* 0x000fca0007f5e1ff */
[----:B------:R-:W-:-:S05]  /*21e0*/  IMAD.X R3, R22, 0x1, ~R23, P2 ;  /* 0x0000000116037824 */ /* 0x000fca00010e0e17 */
[--C-:B------:R-:W-:Y:S02]  /*21f0*/  SHF.R.S64 R6, R2, 0x2, R3.reuse ;  /* 0x0000000202067819 */ /* 0x100fe40000001003 */
[----:B------:R-:W-:Y:S02]  /*2200*/  SHF.R.S32.HI R31, RZ, 0x2, R3 ;  /* 0x00000002ff1f7819 */ /* 0x000fe40000011403 */
[----:B------:R-:W-:Y:S02]  /*2210*/  ISETP.GE.U32.AND P2, PT, R6, 0x1, PT ;  /* 0x000000010600780c */ /* 0x000fe40003f46070 */
[----:B------:R-:W-:Y:S02]  /*2220*/  IADD3 R2, P3, PT, R26, R29, RZ ;  /* 0x0000001d1a027210 */ /* 0x000fe40007f7e0ff */
[----:B------:R-:W-:-:S03]  /*2230*/  ISETP.GE.AND.EX P2, PT, R31, RZ, PT, P2 ;  /* 0x000000ff1f00720c */ /* 0x000fc60003f46320 */
[----:B------:R-:W-:-:S10]  /*2240*/  IMAD.X R3, R27, 0x1, R24, P3 ;  /* 0x000000011b037824 */ /* 0x000fd400018e0618 */
        /* <DEDUP_REMOVED lines=16> */
[----:B------:R-:W-:-:S13]  /*2350*/  R2UR UR5, R21 ;  /* 0x00000000150572ca */ /* 0x000fda00000e0000 */
[----:B------:R-:W2:Y:S01]  /*2360*/  LD.E R7, desc[UR4][R22.64] ;  /* 0x0000000416077980 */ /* 0x000ea2000c101900 */
[----:B------:R-:W-:Y:S02]  /*2370*/  ISETP.NE.U32.AND P3, PT, R27, 0x1, PT ;  /* 0x000000011b00780c */ /* 0x000fe40003f65070 */
[----:B------:R-:W-:Y:S02]  /*2380*/  IADD3 R28, P4, PT, R14, 0x4, RZ ;  /* 0x000000040e1c7810 */ /* 0x000fe40007f9e0ff */
[----:B------:R-:W-:Y:S02]  /*2390*/  ISETP.NE.AND.EX P3, PT, RZ, RZ, PT, P3 ;  /* 0x000000ffff00720c */ /* 0x000fe40003f65330 */
[----:B------:R-:W-:Y:S01]  /*23a0*/  IADD3 R30, P5, PT, R2, 0x4, RZ ;  /* 0x00000004021e7810 */ /* 0x000fe20007fbe0ff */
[----:B------:R-:W-:Y:S01]  /*23b0*/  IMAD.X R33, RZ, RZ, R23, P4 ;  /* 0x000000ffff217224 */ /* 0x000fe200020e0617 */
[----:B------:R-:W-:-:S03]  /*23c0*/  IADD3 R24, P6, PT, R6, -0x1, RZ ;  /* 0xffffffff06187810 */ /* 0x000fc60007fde0ff */
[----:B------:R-:W-:Y:S01]  /*23d0*/  IMAD.X R29, RZ, RZ, R3, P5 ;  /* 0x000000ffff1d7224 */ /* 0x000fe200028e0603 */
[----:B------:R-:W-:Y:S01]  /*23e0*/  IADD3.X R26, PT, PT, R31, -0x1, RZ, P6, !PT ;  /* 0xffffffff1f1a7810 */ /* 0x000fe200037fe4ff */
[----:B--2---:R0:W-:Y:S04]  /*23f0*/  STG.E desc[UR4][R2.64], R7 ;  /* 0x0000000702007986 */ /* 0x0041e8000c101904 */
[----:B------:R-:W-:Y:S05]  /*2400*/  @!P3 BRA `(.L_x_592) ;  /* 0x000000000060b947 */ /* 0x000fea0003800000 */
[----:B------:R-:W-:Y:S02]  /*2410*/  R2UR UR4, R20 ;  /* 0x00000000140472ca */ /* 0x000fe400000e0000 */
[----:B------:R-:W-:-:S13]  /*2420*/  R2UR UR5, R21 ;  /* 0x00000000150572ca */ /* 0x000fda00000e0000 */
[----:B0-----:R-:W2:Y:S01]  /*2430*/  LD.E R7, desc[UR4][R22.64+0x4] ;  /* 0x0000040416077980 */ /* 0x001ea2000c101900 */
[----:B------:R-:W-:-:S04]  /*2440*/  ISETP.NE.U32.AND P3, PT, R27, 0x2, PT ;  /* 0x000000021b00780c */ /* 0x000fc80003f65070 */
[----:B------:R-:W-:-:S13]  /*2450*/  ISETP.NE.AND.EX P3, PT, RZ, RZ, PT, P3 ;  /* 0x000000ffff00720c */ /* 0x000fda0003f65330 */
[----:B------:R-:W-:Y:S02]  /*2460*/  @P3 R2UR UR6, R20 ;  /* 0x00000000140632ca */ /* 0x000fe400000e0000 */
[----:B------:R-:W-:Y:S01]  /*2470*/  @P3 R2UR UR7, R21 ;  /* 0x00000000150732ca */ /* 0x000fe200000e0000 */
[----:B--2---:R1:W-:-:S12]  /*2480*/  STG.E desc[UR4][R2.64+0x4], R7 ;  /* 0x0000040702007986 */ /* 0x0043d8000c101904 */
[----:B------:R-:W2:Y:S01]  /*2490*/  @P3 LD.E R27, desc[UR6][R22.64+0x8] ;  /* 0x00000806161b3980 */ /* 0x000ea2000c101900 */
[----:B------:R-:W-:Y:S02]  /*24a0*/  @P3 R2UR UR4, R20 ;  /* 0x00000000140432ca */ /* 0x000fe400000e0000 */
[----:B------:R-:W-:Y:S02]  /*24b0*/  @P3 R2UR UR5, R21 ;  /* 0x00000000150532ca */ /* 0x000fe400000e0000 */
[C---:B------:R-:W-:Y:S02]  /*24c0*/  IADD3 R28, P4, PT, R14.reuse, 0x8, RZ ;  /* 0x000000080e1c7810 */ /* 0x040fe40007f9e0ff */
[----:B------:R-:W-:Y:S02]  /*24d0*/  @P3 IADD3 R28, P6, PT, R14, 0xc, RZ ;  /* 0x0000000c0e1c3810 */ /* 0x000fe40007fde0ff */
[----:B------:R-:W-:Y:S01]  /*24e0*/  IADD3 R24, P5, PT, R6, -0x2, RZ ;  /* 0xfffffffe06187810 */ /* 0x000fe20007fbe0ff */
[--C-:B------:R-:W-:Y:S01]  /*24f0*/  IMAD.X R33, RZ, RZ, R23.reuse, P4 ;  /* 0x000000ffff217224 */ /* 0x100fe200020e0617 */
[C---:B------:R-:W-:Y:S01]  /*2500*/  IADD3 R30, P4, PT, R2.reuse, 0x8, RZ ;  /* 0x00000008021e7810 */ /* 0x040fe20007f9e0ff */
[----:B------:R-:W-:Y:S01]  /*2510*/  @P3 IMAD.X R33, RZ, RZ, R23, P6 ;  /* 0x000000ffff213224 */ /* 0x000fe200030e0617 */
[----:B------:R-:W-:-:S02]  /*2520*/  @P3 IADD3 R30, P6, PT, R2, 0xc, RZ ;  /* 0x0000000c021e3810 */ /* 0x000fc40007fde0ff */
[----:B------:R-:W-:Y:S01]  /*2530*/  IADD3.X R26, PT, PT, R31, -0x1, RZ, P5, !PT ;  /* 0xffffffff1f1a7810 */ /* 0x000fe20002ffe4ff */
[--C-:B------:R-:W-:Y:S01]  /*2540*/  IMAD.X R29, RZ, RZ, R3.reuse, P4 ;  /* 0x000000ffff1d7224 */ /* 0x100fe200020e0603 */
[----:B------:R-:W-:Y:S01]  /*2550*/  @P3 IADD3 R24, P4, PT, R6, -0x3, RZ ;  /* 0xfffffffd06183810 */ /* 0x000fe20007f9e0ff */
[----:B------:R-:W-:-:S03]  /*2560*/  @P3 IMAD.X R29, RZ, RZ, R3, P6 ;  /* 0x000000ffff1d3224 */ /* 0x000fc600030e0603 */
[----:B------:R-:W-:Y:S01]  /*2570*/  @P3 IADD3.X R26, PT, PT, R31, -0x1, RZ, P4, !PT ;  /* 0xffffffff1f1a3810 */ /* 0x000fe200027fe4ff */
[----:B--2---:R1:W-:Y:S08]  /*2580*/  @P3 STG.E desc[UR4][R2.64+0x8], R27 ;  /* 0x0000081b02003986 */ /* 0x0043f0000c101904 */
.L_x_592:
[----:B------:R-:W-:Y:S05]  /*2590*/  BSYNC.RECONVERGENT B4 ;  /* 0x0000000000047941 */ /* 0x000fea0003800200 */
.L_x_591:
[----:B------:R-:W-:Y:S05]  /*25a0*/  @!P2 BRA `(.L_x_590) ;  /* 0x00000000006ca947 */ /* 0x000fea0003800000 */
.L_x_593:
[----:B------:R-:W-:Y:S01]  /*25b0*/  R2UR UR4, R20 ;  /* 0x00000000140472ca */ /* 0x000fe200000e0000 */
[----:B------:R-:W-:Y:S01]  /*25c0*/  IMAD.MOV.U32 R6, RZ, RZ, R28 ;  /* 0x000000ffff067224 */ /* 0x000fe200078e001c */
[----:B------:R-:W-:Y:S01]  /*25d0*/  R2UR UR5, R21 ;  /* 0x00000000150572ca */ /* 0x000fe200000e0000 */
[----:B01----:R-:W-:-:S12]  /*25e0*/  IMAD.MOV.U32 R7, RZ, RZ, R33 ;  /* 0x000000ffff077224 */ /* 0x003fd800078e0021 */
[----:B--2---:R-:W2:Y:S01]  /*25f0*/  LD.E R23, desc[UR4][R6.64] ;  /* 0x0000000406177980 */ /* 0x004ea2000c101900 */
[----:B------:R-:W-:Y:S01]  /*2600*/  R2UR UR6, R20 ;  /* 0x00000000140672ca */ /* 0x000fe200000e0000 */
[----:B------:R-:W-:Y:S01]  /*2610*/  IMAD.MOV.U32 R2, RZ, RZ, R30 ;  /* 0x000000ffff027224 */ /* 0x000fe200078e001e */
[----:B------:R-:W-:Y:S01]  /*2620*/  R2UR UR7, R21 ;  /* 0x00000000150772ca */ /* 0x000fe200000e0000 */
[----:B------:R-:W-:-:S05]  /*2630*/  IMAD.MOV.U32 R3, RZ, RZ, R29 ;  /* 0x000000ffff037224 */ /* 0x000fca00078e001d */
[----:B--2---:R-:W-:Y:S07]  /*2640*/  STG.E desc[UR4][R2.64], R23 ;  /* 0x0000001702007986 */ /* 0x004fee000c101904 */
[----:B------:R-:W2:Y:S04]  /*2650*/  LD.E R27, desc[UR6][R6.64+0x4] ;  /* 0x00000406061b7980 */ /* 0x000ea8000c101900 */
[----:B--2---:R-:W-:Y:S04]  /*2660*/  STG.E desc[UR4][R2.64+0x4], R27 ;  /* 0x0000041b02007986 */ /* 0x004fe8000c101904 */
[----:B------:R-:W2:Y:S01]  /*2670*/  LD.E R29, desc[UR6][R6.64+0x8] ;  /* 0x00000806061d7980 */ /* 0x000ea2000c101900 */
[----:B------:R-:W-:-:S04]  /*2680*/  ISETP.GT.U32.AND P2, PT, R24, 0x4, PT ;  /* 0x000000041800780c */ /* 0x000fc80003f44070 */
[----:B------:R-:W-:Y:S01]  /*2690*/  ISETP.GT.U32.AND.EX P2, PT, R26, RZ, PT, P2 ;  /* 0x000000ff1a00720c */ /* 0x000fe20003f44120 */
[----:B--2---:R0:W-:Y:S04]  /*26a0*/  STG.E desc[UR4][R2.64+0x8], R29 ;  /* 0x0000081d02007986 */ /* 0x0041e8000c101904 */
[----:B------:R-:W2:Y:S01]  /*26b0*/  LD.E R31, desc[UR6][R6.64+0xc] ;  /* 0x00000c06061f7980 */ /* 0x000ea2000c101900 */
[----:B------:R-:W-:Y:S02]  /*26c0*/  IADD3 R14, P5, PT, R24, -0x4, RZ ;  /* 0xfffffffc180e7810 */ /* 0x000fe40007fbe0ff */
[----:B------:R-:W-:Y:S02]  /*26d0*/  IADD3 R28, P3, PT, R6, 0x10, RZ ;  /* 0x00000010061c7810 */ /* 0x000fe40007f7e0ff */
[----:B------:R-:W-:Y:S01]  /*26e0*/  IADD3 R30, P4, PT, R2, 0x10, RZ ;  /* 0x00000010021e7810 */ /* 0x000fe20007f9e0ff */
[----:B------:R-:W-:Y:S01]  /*26f0*/  IMAD.MOV.U32 R24, RZ, RZ, R14 ;  /* 0x000000ffff187224 */ /* 0x000fe200078e000e */
[----:B------:R-:W-:Y:S01]  /*2700*/  IADD3.X R22, PT, PT, R26, -0x1, RZ, P5, !PT ;  /* 0xffffffff1a167810 */ /* 0x000fe20002ffe4ff */
[----:B------:R-:W-:-:S02]  /*2710*/  IMAD.X R33, RZ, RZ, R7, P3 ;  /* 0x000000ffff217224 */ /* 0x000fc400018e0607 */
[----:B0-----:R-:W-:Y:S02]  /*2720*/  IMAD.X R29, RZ, RZ, R3, P4 ;  /* 0x000000ffff1d7224 */ /* 0x001fe400020e0603 */
[----:B------:R-:W-:Y:S01]  /*2730*/  IMAD.MOV.U32 R26, RZ, RZ, R22 ;  /* 0x000000ffff1a7224 */ /* 0x000fe200078e0016 */
[----:B--2---:R2:W-:Y:S01]  /*2740*/  STG.E desc[UR4][R2.64+0xc], R31 ;  /* 0x00000c1f02007986 */ /* 0x0045e2000c101904 */
[----:B------:R-:W-:Y:S05]  /*2750*/  @P2 BRA `(.L_x_593) ;  /* 0xfffffffc00942947 */ /* 0x000fea000383ffff */
.L_x_590:
[----:B------:R-:W-:Y:S05]  /*2760*/  BSYNC.RECONVERGENT B3 ;  /* 0x0000000000037941 */ /* 0x000fea0003800200 */
.L_x_589:
[----:B------:R-:W-:Y:S01]  /*2770*/  IADD3 R30, P2, PT, R13, R11, RZ ;  /* 0x0000000b0d1e7210 */ /* 0x000fe20007f5e0ff */
[----:B012---:R-:W-:-:S04]  /*2780*/  IMAD.SHL.U32 R2, R5, 0x8, RZ ;  /* 0x0000000805027824 */ /* 0x007fc800078e00ff */
[----:B------:R-:W-:Y:S01]  /*2790*/  IMAD.X R31, R15, 0x1, R12, P2 ;  /* 0x000000010f1f7824 */ /* 0x000fe200010e060c */
[----:B------:R-:W-:Y:S02]  /*27a0*/  IADD3 RZ, P2, PT, R30, -R0, RZ ;  /* 0x800000001eff7210 */ /* 0x000fe40007f5e0ff */
[----:B------:R-:W-:-:S03]  /*27b0*/  IADD3 R9, P3, PT, R9, R2, RZ ;  /* 0x0000000209097210 */ /* 0x000fc60007f7e0ff */
[----:B------:R-:W-:-:S05]  /*27c0*/  IMAD.X R3, R31, 0x1, ~R4, P2 ;  /* 0x000000011f037824 */ /* 0x000fca00010e0e04 */
[----:B------:R-:W-:Y:S02]  /*27d0*/  ISETP.GE.AND P2, PT, R3, RZ, PT ;  /* 0x000000ff0300720c */ /* 0x000fe40003f46270 */
[----:B------:R-:W-:-:S05]  /*27e0*/  SHF.L.U64.HI R3, R5, 0x3, R8 ;  /* 0x0000000305037819 */ /* 0x000fca0000010208 */
[----:B------:R-:W-:-:S06]  /*27f0*/  IMAD.X R10, R10, 0x1, R3, P3 ;  /* 0x000000010a0a7824 */ /* 0x000fcc00018e0603 */
[----:B------:R-:W-:Y:S05]  /*2800*/  @!P2 BRA `(.L_x_594) ;  /* 0xffffffec00c8a947 */ /* 0x000fea000383ffff */
.L_x_580:
[----:B------:R-:W-:Y:S05]  /*2810*/  BSYNC.RECONVERGENT B1 ;  /* 0x0000000000017941 */ /* 0x000fea0003800200 */
.L_x_579:
[----:B------:R-:W0:Y:S01]  /*2820*/  LDCU UR4, c[0x0][0x380] ;  /* 0x00007000ff0477ac */ /* 0x000e220008000800 */
[C---:B------:R-:W-:Y:S01]  /*2830*/  SHF.L.U64.HI R8, R5.reuse, 0x1, R8 ;  /* 0x0000000105087819 */ /* 0x040fe20000010208 */
[----:B------:R-:W-:Y:S02]  /*2840*/  IMAD.SHL.U32 R5, R5, 0x2, RZ ;  /* 0x0000000205057824 */ /* 0x000fe400078e00ff */
[----:B0-----:R-:W-:-:S05]  /*2850*/  IMAD.U32 R10, RZ, RZ, UR4 ;  /* 0x00000004ff0a7e24 */ /* 0x001fca000f8e00ff */
[----:B------:R-:W-:-:S04]  /*2860*/  ISETP.GE.U32.AND P2, PT, R5, R10, PT ;  /* 0x0000000a0500720c */ /* 0x000fc80003f46070 */
[----:B------:R-:W-:-:S13]  /*2870*/  ISETP.GE.AND.EX P2, PT, R8, R25, PT, P2 ;  /* 0x000000190800720c */ /* 0x000fda0003f46320 */
[----:B------:R-:W-:Y:S05]  /*2880*/  @!P2 BRA `(.L_x_595) ;  /* 0xffffffec0080a947 */ /* 0x000fea000383ffff */
[----:B------:R-:W-:Y:S05]  /*2890*/  BSYNC.RECONVERGENT B2 ;  /* 0x0000000000027941 */ /* 0x000fea0003800200 */
.L_x_578:
[----:B------:R-:W-:Y:S05]  /*28a0*/  BRA `(.L_x_596) ;  /* 0x0000002c00407947 */ /* 0x000fea0003800000 */
.L_x_577:
[----:B------:R-:W-:Y:S01]  /*28b0*/  IADD3 R5, P0, PT, R5, UR4, RZ ;  /* 0x0000000405057c10 */ /* 0x000fe2000ff1e0ff */
[----:B------:R-:W-:Y:S01]  /*28c0*/  IMAD.MOV.U32 R6, RZ, RZ, 0x20 ;  /* 0x00000020ff067424 */ /* 0x000fe200078e00ff */
[----:B------:R-:W-:Y:S01]  /*28d0*/  PLOP3.LUT P1, PT, PT, PT, PT, 0x8, 0x80 ;  /* 0x000000000080781c */ /* 0x000fe20003f2e170 */
[----:B------:R-:W-:Y:S01]  /*28e0*/  IMAD.MOV.U32 R9, RZ, RZ, RZ ;  /* 0x000000ffff097224 */ /* 0x000fe200078e00ff */
[----:B------:R-:W-:-:S11]  /*28f0*/  IADD3.X R7, PT, PT, R10, UR5, RZ, P0, !PT ;  /* 0x000000050a077c10 */ /* 0x000fd600087fe4ff */
.L_x_636:
[----:B------:R-:W-:Y:S01]  /*2900*/  BSSY.RECONVERGENT B2, `(.L_x_597) ;  /* 0x00002c0000027945 */ /* 0x000fe20003800200 */
[----:B------:R-:W-:-:S03]  /*2910*/  PLOP3.LUT P0, PT, P1, PT, PT, 0x80, 0x8 ;  /* 0x000000000008781c */ /* 0x000fc60000f0f070 */
[----:B------:R-:W-:Y:S10]  /*2920*/  @P1 BRA `(.L_x_598) ;  /* 0x0000001800d41947 */ /* 0x000ff40003800000 */
[----:B------:R-:W0:Y:S01]  /*2930*/  LDCU.64 UR4, c[0x0][0x388] ;  /* 0x00007100ff0477ac */ /* 0x000e220008000a00 */
[----:B------:R-:W-:Y:S01]  /*2940*/  BSSY.RECONVERGENT B1, `(.L_x_599) ;  /* 0x00001b2000017945 */ /* 0x000fe20003800200 */
[----:B------:R-:W-:Y:S01]  /*2950*/  IMAD.MOV.U32 R27, RZ, RZ, R16 ;  /* 0x000000ffff1b7224 */ /* 0x000fe200078e0010 */
[----:B------:R-:W1:Y:S01]  /*2960*/  LDCU.64 UR6, c[0x0][0x388] ;  /* 0x00007100ff0677ac */ /* 0x000e620008000a00 */
[----:B------:R-:W-:Y:S02]  /*2970*/  IMAD.MOV.U32 R25, RZ, RZ, R17 ;  /* 0x000000ffff197224 */ /* 0x000fe400078e0011 */
[----:B0-----:R-:W-:Y:S02]  /*2980*/  IMAD.U32 R29, RZ, RZ, UR4 ;  /* 0x00000004ff1d7e24 */ /* 0x001fe4000f8e00ff */
[----:B------:R-:W-:Y:S02]  /*2990*/  IMAD.U32 R30, RZ, RZ, UR5 ;  /* 0x00000005ff1e7e24 */ /* 0x000fe4000f8e00ff */
[----:B-1----:R-:W-:-:S02]  /*29a0*/  IMAD.U32 R10, RZ, RZ, UR6 ;  /* 0x00000006ff0a7e24 */ /* 0x002fc4000f8e00ff */
[----:B------:R-:W-:-:S07]  /*29b0*/  IMAD.U32 R11, RZ, RZ, UR7 ;  /* 0x00000007ff0b7e24 */ /* 0x000fce000f8e00ff */
.L_x_620:
[----:B------:R-:W0:Y:S01]  /*29c0*/  LDCU UR4, c[0x0][0x380] ;  /* 0x00007000ff0477ac */ /* 0x000e220008000800 */
[C---:B------:R-:W-:Y:S01]  /*29d0*/  IMAD.SHL.U32 R3, R6.reuse, 0x4, RZ ;  /* 0x0000000406037824 */ /* 0x040fe200078e00ff */
[----:B------:R-:W-:Y:S01]  /*29e0*/  SHF.L.U64.HI R15, R6, 0x2, R9 ;  /* 0x00000002060f7819 */ /* 0x000fe20000010209 */
[----:B------:R-:W-:Y:S01]  /*29f0*/  BSSY.RECONVERGENT B3, `(.L_x_600) ;  /* 0x0000051000037945 */ /* 0x000fe20003800200 */
[----:B------:R-:W0:Y:S01]  /*2a00*/  LDCU.64 UR6, c[0x0][0x388] ;  /* 0x00007100ff0677ac */ /* 0x000e220008000a00 */
[----:B------:R-:W-:Y:S01]  /*2a10*/  IMAD.MOV.U32 R14, RZ, RZ, R27 ;  /* 0x000000ffff0e7224 */ /* 0x000fe200078e001b */
[----:B------:R-:W-:Y:S01]  /*2a20*/  IADD3 R24, P2, PT, R10, R3, RZ ;  /* 0x000000030a187210 */ /* 0x000fe20007f5e0ff */
[----:B------:R-:W1:Y:S04]  /*2a30*/  LDCU UR5, c[0x0][0x380] ;  /* 0x00007000ff0577ac */ /* 0x000e680008000800 */
[----:B------:R-:W-:Y:S01]  /*2a40*/  IMAD.X R23, R11, 0x1, R15, P2 ;  /* 0x000000010b177824 */ /* 0x000fe200010e060f */
[----:B0-----:R-:W-:-:S02]  /*2a50*/  ULEA UR6, UP0, UR4, UR6, 0x2 ;  /* 0x0000000604067291 */ /* 0x001fc4000f8010ff */
[----:B-1----:R-:W-:-:S04]  /*2a60*/  USHF.R.S32.HI UR5, URZ, 0x1f, UR5 ;  /* 0x0000001fff057899 */ /* 0x002fc80008011405 */
[----:B------:R-:W-:Y:S01]  /*2a70*/  ISETP.LT.U32.AND P1, PT, R24, UR6, PT ;  /* 0x0000000618007c0c */ /* 0x000fe2000bf21070 */
[----:B------:R-:W-:-:S06]  /*2a80*/  ULEA.HI.X UR5, UR4, UR7, UR5, 0x2, UP0 ;  /* 0x0000000704057291 */ /* 0x000fcc00080f1405 */
[----:B------:R-:W-:-:S04]  /*2a90*/  ISETP.LT.U32.AND.EX P1, PT, R23, UR5, PT, P1 ;  /* 0x0000000517007c0c */ /* 0x000fc8000bf21110 */
[----:B------:R-:W-:Y:S02]  /*2aa0*/  SEL R12, R24, UR6, P1 ;  /* 0x00000006180c7c07 */ /* 0x000fe40008800000 */
[----:B------:R-:W-:Y:S02]  /*2ab0*/  SEL R13, R23, UR5, P1 ;  /* 0x00000005170d7c07 */ /* 0x000fe40008800000 */
[----:B------:R-:W-:Y:S01]  /*2ac0*/  IADD3 R31, P3, PT, R12, R3, RZ ;  /* 0x000000030c1f7210 */ /* 0x000fe20007f7e0ff */
[----:B------:R-:W-:Y:S01]  /*2ad0*/  IMAD.MOV.U32 R2, RZ, RZ, R12 ;  /* 0x000000ffff027224 */ /* 0x000fe200078e000c */
[----:B------:R-:W-:Y:S02]  /*2ae0*/  ISETP.GE.U32.AND P1, PT, R24, UR6, PT ;  /* 0x0000000618007c0c */ /* 0x000fe4000bf26070 */
[----:B------:R-:W-:Y:S01]  /*2af0*/  ISETP.LT.U32.AND P2, PT, R31, UR6, PT ;  /* 0x000000061f007c0c */ /* 0x000fe2000bf41070 */
[----:B------:R-:W-:Y:S01]  /*2b00*/  IMAD.X R35, R13, 0x1, R15, P3 ;  /* 0x000000010d237824 */ /* 0x000fe200018e060f */
[----:B------:R-:W-:Y:S01]  /*2b10*/  IADD3 R22, P3, PT, R3, R29, RZ ;  /* 0x0000001d03167210 */ /* 0x000fe20007f7e0ff */
[----:B------:R-:W-:Y:S01]  /*2b20*/  IMAD.MOV.U32 R3, RZ, RZ, R13 ;  /* 0x000000ffff037224 */ /* 0x000fe200078e000d */
[----:B------:R-:W-:-:S02]  /*2b30*/  ISETP.GE.U32.AND.EX P1, PT, R23, UR5, PT, P1 ;  /* 0x0000000517007c0c */ /* 0x000fc4000bf26110 */
[----:B------:R-:W-:Y:S01]  /*2b40*/  ISETP.LT.U32.AND.EX P2, PT, R35, UR5, PT, P2 ;  /* 0x0000000523007c0c */ /* 0x000fe2000bf41120 */
[----:B------:R-:W-:Y:S01]  /*2b50*/  IMAD.X R8, R15, 0x1, R30, P3 ;  /* 0x000000010f087824 */ /* 0x000fe200018e061e */
[----:B------:R-:W-:Y:S01]  /*2b60*/  ISETP.EQ.U32.AND P3, PT, R10, R12, PT ;  /* 0x0000000c0a00720c */ /* 0x000fe20003f62070 */
[----:B------:R-:W-:Y:S01]  /*2b70*/  IMAD.MOV.U32 R15, RZ, RZ, R25 ;  /* 0x000000ffff0f7224 */ /* 0x000fe200078e0019 */
[----:B------:R-:W-:Y:S02]  /*2b80*/  SEL R31, R31, UR6, P2 ;  /* 0x000000061f1f7c07 */ /* 0x000fe40009000000 */
[----:B------:R-:W-:Y:S02]  /*2b90*/  SEL R35, R35, UR5, P2 ;  /* 0x0000000523237c07 */ /* 0x000fe40009000000 */
[----:B------:R-:W-:Y:S02]  /*2ba0*/  ISETP.NE.U32.AND P2, PT, R12, R31, PT ;  /* 0x0000001f0c00720c */ /* 0x000fe40003f45070 */
[----:B------:R-:W-:-:S02]  /*2bb0*/  SEL R36, R22, R5, !P1 ;  /* 0x0000000516247207 */ /* 0x000fc40004800000 */
[----:B------:R-:W-:Y:S02]  /*2bc0*/  ISETP.NE.AND.EX P2, PT, R13, R35, PT, P2 ;  /* 0x000000230d00720c */ /* 0x000fe40003f45320 */
[----:B------:R-:W-:Y:S01]  /*2bd0*/  SEL R33, R8, R7, !P1 ;  /* 0x0000000708217207 */ /* 0x000fe20004800000 */
[----:B------:R-:W-:Y:S01]  /*2be0*/  IMAD.MOV.U32 R26, RZ, RZ, R36 ;  /* 0x000000ffff1a7224 */ /* 0x000fe200078e0024 */
[----:B------:R-:W-:-:S03]  /*2bf0*/  ISETP.EQ.OR.EX P1, PT, R11, R13, !P2, P3 ;  /* 0x0000000d0b00720c */ /* 0x000fc60005722730 */
[----:B------:R-:W-:-:S10]  /*2c00*/  IMAD.MOV.U32 R28, RZ, RZ, R33 ;  /* 0x000000ffff1c7224 */ /* 0x000fd400078e0021 */
        /* <DEDUP_REMOVED lines=10> */
[----:B------:R-:W-:-:S07]  /*2cb0*/  IMAD.MOV.U32 R15, RZ, RZ, R25 ;  /* 0x000000ffff0f7224 */ /* 0x000fce00078e0019 */
.L_x_605:
[C---:B------:R-:W-:Y:S02]  /*2cc0*/  R2UR UR4, R20.reuse ;  /* 0x00000000140472ca */ /* 0x040fe400000e0000 */
[C---:B------:R-:W-:Y:S02]  /*2cd0*/  R2UR UR5, R21.reuse ;  /* 0x00000000150572ca */ /* 0x040fe400000e0000 */
[----:B------:R-:W-:Y:S02]  /*2ce0*/  R2UR UR6, R20 ;  /* 0x00000000140672ca */ /* 0x000fe400000e0000 */
[----:B------:R-:W-:-:S09]  /*2cf0*/  R2UR UR7, R21 ;  /* 0x00000000150772ca */ /* 0x000fd200000e0000 */
[----:B------:R-:W2:Y:S04]  /*2d00*/  LDG.E R41, desc[UR4][R2.64] ;  /* 0x0000000402297981 */ /* 0x000ea8000c1e1900 */
[----:B------:R-:W2:Y:S01]  /*2d10*/  LDG.E R38, desc[UR6][R10.64] ;  /* 0x000000060a267981 */ /* 0x000ea2000c1e1900 */
[----:B------:R-:W-:Y:S01]  /*2d20*/  BSSY.RECONVERGENT B4, `(.L_x_602) ;  /* 0x0000016000047945 */ /* 0x000fe20003800200 */
[----:B--2---:R-:W-:-:S13]  /*2d30*/  ISETP.GE.AND P1, PT, R41, R38, PT ;  /* 0x000000262900720c */ /* 0x004fda0003f26270 */
[----:B------:R-:W-:Y:S05]  /*2d40*/  @!P1 BRA `(.L_x_603) ;  /* 0x0000000000289947 */ /* 0x000fea0003800000 */
[----:B------:R-:W-:Y:S02]  /*2d50*/  R2UR UR4, R20 ;  /* 0x00000000140472ca */ /* 0x000fe400000e0000 */
[----:B------:R-:W-:Y:S02]  /*2d60*/  R2UR UR5, R21 ;  /* 0x00000000150572ca */ /* 0x000fe400000e0000 */
[----:B------:R-:W-:Y:S02]  /*2d70*/  IADD3 R39, P1, PT, R39, 0x4, RZ ;  /* 0x0000000427277810 */ /* 0x000fe40007f3e0ff */
[----:B------:R-:W-:Y:S02]  /*2d80*/  IADD3 R10, P2, PT, R10, 0x4, RZ ;  /* 0x000000040a0a7810 */ /* 0x000fe40007f5e0ff */
[----:B------:R-:W-:Y:S01]  /*2d90*/  IADD3 R29, P3, PT, R29, 0x4, RZ ;  /* 0x000000041d1d7810 */ /* 0x000fe20007f7e0ff */
[----:B------:R-:W-:Y:S02]  /*2da0*/  IMAD.X R37, RZ, RZ, R37, P1 ;  /* 0x000000ffff257224 */ /* 0x000fe400008e0625 */
[----:B------:R-:W-:-:S02]  /*2db0*/  IMAD.X R11, RZ, RZ, R11, P2 ;  /* 0x000000ffff0b7224 */ /* 0x000fc400010e060b */
[----:B------:R-:W-:Y:S02]  /*2dc0*/  IMAD.X R30, RZ, RZ, R30, P3 ;  /* 0x000000ffff1e7224 */ /* 0x000fe400018e061e */
[----:B------:R1:W-:Y:S01]  /*2dd0*/  ST.E desc[UR4][R14.64], R38 ;  /* 0x000000260e007985 */ /* 0x0003e2000c101904 */
[----:B------:R-:W-:Y:S05]  /*2de0*/  BRA `(.L_x_604) ;  /* 0x0000000000247947 */ /* 0x000fea0003800000 */
.L_x_603:
        /* <DEDUP_REMOVED lines=8> */
[----:B------:R0:W-:Y:S06]  /*2e70*/  ST.E desc[UR4][R14.64], R41 ;  /* 0x000000290e007985 */ /* 0x0001ec000c101904 */
.L_x_604:
[----:B------:R-:W-:Y:S05]  /*2e80*/  BSYNC.RECONVERGENT B4 ;  /* 0x0000000000047941 */ /* 0x000fea0003800200 */
.L_x_602:
[----:B------:R-:W-:Y:S02]  /*2e90*/  ISETP.NE.U32.AND P1, PT, R34, R31, PT ;  /* 0x0000001f2200720c */ /* 0x000fe40003f25070 */
[----:B------:R-:W-:Y:S02]  /*2ea0*/  ISETP.NE.U32.AND P2, PT, R39, R12, PT ;  /* 0x0000000c2700720c */ /* 0x000fe40003f45070 */
[----:B------:R-:W-:Y:S02]  /*2eb0*/  ISETP.NE.AND.EX P1, PT, R32, R35, PT, P1 ;  /* 0x000000232000720c */ /* 0x000fe40003f25310 */
[----:B------:R-:W-:Y:S02]  /*2ec0*/  ISETP.NE.AND.EX P2, PT, R37, R13, PT, P2 ;  /* 0x0000000d2500720c */ /* 0x000fe40003f45320 */
[----:B01----:R-:W-:-:S05]  /*2ed0*/  IADD3 R14, P3, PT, R14, 0x4, RZ ;  /* 0x000000040e0e7810 */ /* 0x003fca0007f7e0ff */
[----:B------:R-:W-:-:S06]  /*2ee0*/  IMAD.X R15, RZ, RZ, R15, P3 ;  /* 0x000000ffff0f7224 */ /* 0x000fcc00018e060f */
[----:B------:R-:W-:Y:S05]  /*2ef0*/  @P1 BRA P2, `(.L_x_605) ;  /* 0xfffffffc00701947 */ /* 0x000fea000103ffff */
.L_x_601:
[----:B------:R-:W-:Y:S05]  /*2f00*/  BSYNC.RECONVERGENT B3 ;  /* 0x0000000000037941 */ /* 0x000fea0003800200 */
.L_x_600:
        /* <DEDUP_REMOVED lines=8> */
[C---:B------:R-:W-:Y:S01]  /*2f90*/  ISETP.GE.U32.AND P2, PT, R31.reuse, 0x10, PT ;  /* 0x000000101f00780c */ /* 0x040fe20003f46070 */
[----:B------:R-:W-:Y:S01]  /*2fa0*/  BSSY.RECONVERGENT B4, `(.L_x_608) ;  /* 0x000003c000047945 */ /* 0x000fe20003800200 */
[----:B------:R-:W-:Y:S01]  /*2fb0*/  LOP3.LUT R36, R31, 0xf, RZ, 0xc0, !PT ;  /* 0x0000000f1f247812 */ /* 0x000fe200078ec0ff */
[----:B------:R-:W-:Y:S01]  /*2fc0*/  IMAD.MOV.U32 R12, RZ, RZ, R14 ;  /* 0x000000ffff0c7224 */ /* 0x000fe200078e000e */
[----:B------:R-:W-:Y:S01]  /*2fd0*/  ISETP.GE.U32.AND.EX P2, PT, R32, RZ, PT, P2 ;  /* 0x000000ff2000720c */ /* 0x000fe20003f46120 */
[----:B------:R-:W-:Y:S01]  /*2fe0*/  IMAD.MOV.U32 R13, RZ, RZ, R15 ;  /* 0x000000ffff0d7224 */ /* 0x000fe200078e000f */
[----:B------:R-:W-:-:S04]  /*2ff0*/  ISETP.NE.U32.AND P1, PT, R36, RZ, PT ;  /* 0x000000ff2400720c */ /* 0x000fc80003f25070 */
[----:B------:R-:W-:-:S07]  /*3000*/  ISETP.NE.AND.EX P1, PT, RZ, RZ, PT, P1 ;  /* 0x000000ffff00720c */ /* 0x000fce0003f25310 */
[----:B------:R-:W-:Y:S06]  /*3010*/  @!P2 BRA `(.L_x_609) ;  /* 0x0000000000d0a947 */ /* 0x000fec0003800000 */
[----:B------:R-:W-:Y:S02]  /*3020*/  LOP3.LUT R32, R32, 0x7fffffff, RZ, 0xc0, !PT ;  /* 0x7fffffff20207812 */ /* 0x000fe400078ec0ff */
[----:B------:R-:W-:Y:S02]  /*3030*/  CS2R R34, SRZ ;  /* 0x0000000000227805 */ /* 0x000fe4000001ff00 */
[----:B------:R-:W-:-:S07]  /*3040*/  LOP3.LUT R33, R31, 0xfffffff0, RZ, 0xc0, !PT ;  /* 0xfffffff01f217812 */ /* 0x000fce00078ec0ff */
.L_x_610:
[----:B------:R-:W-:Y:S02]  /*3050*/  R2UR UR4, R20 ;  /* 0x00000000140472ca */ /* 0x000fe400000e0000 */
[----:B------:R-:W-:-:S13]  /*3060*/  R2UR UR5, R21 ;  /* 0x00000000150572ca */ /* 0x000fda00000e0000 */
[----:B------:R-:W2:Y:S01]  /*3070*/  LDG.E R37, desc[UR4][R10.64] ;  /* 0x000000040a257981 */ /* 0x000ea2000c1e1900 */
[----:B------:R-:W-:Y:S02]  /*3080*/  R2UR UR6, R20 ;  /* 0x00000000140672ca */ /* 0x000fe400000e0000 */
[----:B------:R-:W-:Y:S01]  /*3090*/  R2UR UR7, R21 ;  /* 0x00000000150772ca */ /* 0x000fe200000e0000 */
[----:B--2---:R0:W-:-:S12]  /*30a0*/  ST.E desc[UR4][R12.64], R37 ;  /* 0x000000250c007985 */ /* 0x0041d8000c101904 */
[----:B------:R-:W2:Y:S04]  /*30b0*/  LDG.E R39, desc[UR6][R10.64+0x4] ;  /* 0x000004060a277981 */ /* 0x000ea8000c1e1900 */
[----:B--2---:R1:W-:Y:S04]  /*30c0*/  ST.E desc[UR4][R12.64+0x4], R39 ;  /* 0x000004270c007985 */ /* 0x0043e8000c101904 */
[----:B------:R-:W2:Y:S04]  /*30d0*/  LDG.E R41, desc[UR6][R10.64+0x8] ;  /* 0x000008060a297981 */ /* 0x000ea8000c1e1900 */
[----:B--2---:R2:W-:Y:S04]  /*30e0*/  ST.E desc[UR4][R12.64+0x8], R41 ;  /* 0x000008290c007985 */ /* 0x0045e8000c101904 */
[----:B------:R-:W3:Y:S04]  /*30f0*/  LDG.E R43, desc[UR6][R10.64+0xc] ;  /* 0x00000c060a2b7981 */ /* 0x000ee8000c1e1900 */
[----:B---3--:R3:W-:Y:S04]  /*3100*/  ST.E desc[UR4][R12.64+0xc], R43 ;  /* 0x00000c2b0c007985 */ /* 0x0087e8000c101904 */
[----:B0-----:R-:W4:Y:S04]  /*3110*/  LDG.E R37, desc[UR6][R10.64+0x10] ;  /* 0x000010060a257981 */ /* 0x001f28000c1e1900 */
[----:B----4-:R0:W-:Y:S04]  /*3120*/  ST.E desc[UR4][R12.64+0x10], R37 ;  /* 0x000010250c007985 */ /* 0x0101e8000c101904 */
[----:B-1----:R-:W4:Y:S04]  /*3130*/  LDG.E R39, desc[UR6][R10.64+0x14] ;  /* 0x000014060a277981 */ /* 0x002f28000c1e1900 */
[----:B----4-:R1:W-:Y:S04]  /*3140*/  ST.E desc[UR4][R12.64+0x14], R39 ;  /* 0x000014270c007985 */ /* 0x0103e8000c101904 */
[----:B--2---:R-:W2:Y:S04]  /*3150*/  LDG.E R41, desc[UR6][R10.64+0x18] ;  /* 0x000018060a297981 */ /* 0x004ea8000c1e1900 */
[----:B--2---:R2:W-:Y:S04]  /*3160*/  ST.E desc[UR4][R12.64+0x18], R41 ;  /* 0x000018290c007985 */ /* 0x0045e8000c101904 */
[----:B---3--:R-:W3:Y:S04]  /*3170*/  LDG.E R43, desc[UR6][R10.64+0x1c] ;  /* 0x00001c060a2b7981 */ /* 0x008ee8000c1e1900 */
        /* <DEDUP_REMOVED lines=10> */
[----:B----4-:R-:W-:Y:S04]  /*3220*/  ST.E desc[UR4][R12.64+0x30], R37 ;  /* 0x000030250c007985 */ /* 0x010fe8000c101904 */
[----:B-1----:R-:W4:Y:S04]  /*3230*/  LDG.E R39, desc[UR6][R10.64+0x34] ;  /* 0x000034060a277981 */ /* 0x002f28000c1e1900 */
[----:B----4-:R0:W-:Y:S04]  /*3240*/  ST.E desc[UR4][R12.64+0x34], R39 ;  /* 0x000034270c007985 */ /* 0x0101e8000c101904 */
[----:B--2---:R-:W2:Y:S01]  /*3250*/  LDG.E R41, desc[UR6][R10.64+0x38] ;  /* 0x000038060a297981 */ /* 0x004ea2000c1e1900 */
[----:B------:R-:W-:-:S05]  /*3260*/  IADD3 R34, P2, PT, R34, 0x10, RZ ;  /* 0x0000001022227810 */ /* 0x000fca0007f5e0ff */
[----:B------:R-:W-:Y:S01]  /*3270*/  IMAD.X R35, RZ, RZ, R35, P2 ;  /* 0x000000ffff237224 */ /* 0x000fe200010e0623 */
[----:B------:R-:W-:-:S04]  /*3280*/  ISETP.NE.U32.AND P2, PT, R34, R33, PT ;  /* 0x000000212200720c */ /* 0x000fc80003f45070 */
[----:B------:R-:W-:Y:S01]  /*3290*/  ISETP.NE.AND.EX P2, PT, R35, R32, PT, P2 ;  /* 0x000000202300720c */ /* 0x000fe20003f45320 */
[----:B--2---:R-:W-:Y:S04]  /*32a0*/  ST.E desc[UR4][R12.64+0x38], R41 ;  /* 0x000038290c007985 */ /* 0x004fe8000c101904 */
[----:B---3--:R1:W2:Y:S01]  /*32b0*/  LDG.E R43, desc[UR6][R10.64+0x3c] ;  /* 0x00003c060a2b7981 */ /* 0x0082a2000c1e1900 */
[----:B0-----:R-:W-:Y:S02]  /*32c0*/  IADD3 R39, P3, PT, R10, 0x40, RZ ;  /* 0x000000400a277810 */ /* 0x001fe40007f7e0ff */
[----:B------:R-:W-:-:S03]  /*32d0*/  IADD3 R37, P4, PT, R12, 0x40, RZ ;  /* 0x000000400c257810 */ /* 0x000fc60007f9e0ff */
[----:B------:R-:W-:Y:S02]  /*32e0*/  IMAD.X R40, RZ, RZ, R11, P3 ;  /* 0x000000ffff287224 */ /* 0x000fe400018e060b */
[----:B------:R-:W-:Y:S02]  /*32f0*/  IMAD.X R38, RZ, RZ, R13, P4 ;  /* 0x000000ffff267224 */ /* 0x000fe400020e060d */
[----:B-1----:R-:W-:Y:S02]  /*3300*/  IMAD.MOV.U32 R10, RZ, RZ, R39 ;  /* 0x000000ffff0a7224 */ /* 0x002fe400078e0027 */
[----:B------:R-:W-:Y:S01]  /*3310*/  IMAD.MOV.U32 R11, RZ, RZ, R40 ;  /* 0x000000ffff0b7224 */ /* 0x000fe200078e0028 */
[----:B--2---:R0:W-:Y:S02]  /*3320*/  ST.E desc[UR4][R12.64+0x3c], R43 ;  /* 0x00003c2b0c007985 */ /* 0x0041e4000c101904 */
[----:B0-----:R-:W-:Y:S02]  /*3330*/  IMAD.MOV.U32 R12, RZ, RZ, R37 ;  /* 0x000000ffff0c7224 */ /* 0x001fe400078e0025 */
[----:B------:R-:W-:Y:S01]  /*3340*/  IMAD.MOV.U32 R13, RZ, RZ, R38 ;  /* 0x000000ffff0d7224 */ /* 0x000fe200078e0026 */
[----:B------:R-:W-:Y:S06]  /*3350*/  @P2 BRA `(.L_x_610) ;  /* 0xfffffffc003c2947 */ /* 0x000fec000383ffff */
.L_x_609:
[----:B------:R-:W-:Y:S05]  /*3360*/  BSYNC.RECONVERGENT B4 ;  /* 0x0000000000047941 */ /* 0x000fea0003800200 */
.L_x_608:
        /* <DEDUP_REMOVED lines=23> */
[----:B----4-:R-:W-:Y:S04]  /*34e0*/  ST.E desc[UR4][R12.64+0x14], R35 ;  /* 0x000014230c007985 */ /* 0x010fe8000c101904 */
[----:B--2---:R-:W2:Y:S01]  /*34f0*/  LDG.E R37, desc[UR6][R10.64+0x18] ;  /* 0x000018060a257981 */ /* 0x004ea2000c1e1900 */
[----:B------:R-:W-:-:S02]  /*3500*/  IADD3 R34, P1, PT, R10, 0x20, RZ ;  /* 0x000000200a227810 */ /* 0x000fc40007f3e0ff */
[----:B------:R-:W-:Y:S01]  /*3510*/  IADD3 R32, P3, PT, R12, 0x20, RZ ;  /* 0x000000200c207810 */ /* 0x000fe20007f7e0ff */
[----:B--2---:R-:W-:Y:S04]  /*3520*/  ST.E desc[UR4][R12.64+0x18], R37 ;  /* 0x000018250c007985 */ /* 0x004fe8000c101904 */
[----:B---3--:R1:W2:Y:S01]  /*3530*/  LDG.E R39, desc[UR6][R10.64+0x1c] ;  /* 0x00001c060a277981 */ /* 0x0082a2000c1e1900 */
[----:B------:R-:W-:Y:S02]  /*3540*/  IMAD.X R41, RZ, RZ, R11, P1 ;  /* 0x000000ffff297224 */ /* 0x000fe400008e060b */
[----:B0-----:R-:W-:Y:S02]  /*3550*/  IMAD.X R33, RZ, RZ, R13, P3 ;  /* 0x000000ffff217224 */ /* 0x001fe400018e060d */
[----:B-1----:R-:W-:-:S02]  /*3560*/  IMAD.MOV.U32 R10, RZ, RZ, R34 ;  /* 0x000000ffff0a7224 */ /* 0x002fc400078e0022 */
[----:B------:R-:W-:Y:S01]  /*3570*/  IMAD.MOV.U32 R11, RZ, RZ, R41 ;  /* 0x000000ffff0b7224 */ /* 0x000fe200078e0029 */
[----:B--2---:R0:W-:Y:S02]  /*3580*/  ST.E desc[UR4][R12.64+0x1c], R39 ;  /* 0x00001c270c007985 */ /* 0x0041e4000c101904 */
[----:B0-----:R-:W-:Y:S02]  /*3590*/  IMAD.MOV.U32 R12, RZ, RZ, R32 ;  /* 0x000000ffff0c7224 */ /* 0x001fe400078e0020 */
[----:B------:R-:W-:-:S07]  /*35a0*/  IMAD.MOV.U32 R13, RZ, RZ, R33 ;  /* 0x000000ffff0d7224 */ /* 0x000fce00078e0021 */
.L_x_612:
[----:B------:R-:W-:Y:S05]  /*35b0*/  BSYNC.RECONVERGENT B4 ;  /* 0x0000000000047941 */ /* 0x000fea0003800200 */
.L_x_611:
[----:B------:R-:W-:Y:S05]  /*35c0*/  @!P2 BRA `(.L_x_607) ;  /* 0x0000000000b0a947 */ /* 0x000fea0003800000 */
[----:B------:R-:W-:-:S04]  /*35d0*/  ISETP.GE.U32.AND P1, PT, R38, 0x4, PT ;  /* 0x000000042600780c */ /* 0x000fc80003f26070 */
[----:B------:R-:W-:-:S13]  /*35e0*/  ISETP.GE.U32.AND.EX P1, PT, RZ, RZ, PT, P1 ;  /* 0x000000ffff00720c */ /* 0x000fda0003f26110 */
[----:B------:R-:W-:Y:S02]  /*35f0*/  @P1 R2UR UR4, R20 ;  /* 0x00000000140412ca */ /* 0x000fe400000e0000 */
[----:B------:R-:W-:-:S13]  /*3600*/  @P1 R2UR UR5, R21 ;  /* 0x00000000150512ca */ /* 0x000fda00000e0000 */
[----:B------:R-:W2:Y:S01]  /*3610*/  @P1 LDG.E R33, desc[UR4][R10.64] ;  /* 0x000000040a211981 */ /* 0x000ea2000c1e1900 */
[----:B------:R-:W-:Y:S02]  /*3620*/  @P1 R2UR UR6, R20 ;  /* 0x00000000140612ca */ /* 0x000fe400000e0000 */
[----:B------:R-:W-:Y:S01]  /*3630*/  @P1 R2UR UR7, R21 ;  /* 0x00000000150712ca */ /* 0x000fe200000e0000 */
[----:B--2---:R0:W-:-:S12]  /*3640*/  @P1 ST.E desc[UR4][R12.64], R33 ;  /* 0x000000210c001985 */ /* 0x0041d8000c101904 */
[----:B------:R-:W2:Y:S04]  /*3650*/  @P1 LDG.E R35, desc[UR6][R10.64+0x4] ;  /* 0x000004060a231981 */ /* 0x000ea8000c1e1900 */
[----:B--2---:R-:W-:Y:S04]  /*3660*/  @P1 ST.E desc[UR4][R12.64+0x4], R35 ;  /* 0x000004230c001985 */ /* 0x004fe8000c101904 */
[----:B------:R-:W2:Y:S01]  /*3670*/  @P1 LDG.E R37, desc[UR6][R10.64+0x8] ;  /* 0x000008060a251981 */ /* 0x000ea2000c1e1900 */
[----:B------:R-:W-:-:S04]  /*3680*/  LOP3.LUT R36, R31, 0x3, RZ, 0xc0, !PT ;  /* 0x000000031f247812 */ /* 0x000fc800078ec0ff */
[----:B------:R-:W-:-:S04]  /*3690*/  ISETP.NE.U32.AND P2, PT, R36, RZ, PT ;  /* 0x000000ff2400720c */ /* 0x000fc80003f45070 */
[----:B------:R-:W-:Y:S01]  /*36a0*/  ISETP.NE.AND.EX P2, PT, RZ, RZ, PT, P2 ;  /* 0x000000ffff00720c */ /* 0x000fe20003f45320 */
[----:B--2---:R-:W-:Y:S04]  /*36b0*/  @P1 ST.E desc[UR4][R12.64+0x8], R37 ;  /* 0x000008250c001985 */ /* 0x004fe8000c101904 */
[----:B------:R1:W2:Y:S01]  /*36c0*/  @P1 LDG.E R39, desc[UR6][R10.64+0xc] ;  /* 0x00000c060a271981 */ /* 0x0002a2000c1e1900 */
[----:B0-----:R-:W-:Y:S02]  /*36d0*/  @P1 IADD3 R33, P3, PT, R10, 0x10, RZ ;  /* 0x000000100a211810 */ /* 0x001fe40007f7e0ff */
[----:B------:R-:W-:-:S03]  /*36e0*/  @P1 IADD3 R31, P4, PT, R12, 0x10, RZ ;  /* 0x000000100c1f1810 */ /* 0x000fc60007f9e0ff */
[----:B------:R-:W-:Y:S02]  /*36f0*/  @P1 IMAD.X R34, RZ, RZ, R11, P3 ;  /* 0x000000ffff221224 */ /* 0x000fe400018e060b */
[----:B------:R-:W-:Y:S02]  /*3700*/  @P1 IMAD.X R32, RZ, RZ, R13, P4 ;  /* 0x000000ffff201224 */ /* 0x000fe400020e060d */
[----:B-1----:R-:W-:Y:S02]  /*3710*/  @P1 IMAD.MOV.U32 R10, RZ, RZ, R33 ;  /* 0x000000ffff0a1224 */ /* 0x002fe400078e0021 */
[----:B------:R-:W-:Y:S01]  /*3720*/  @P1 IMAD.MOV.U32 R11, RZ, RZ, R34 ;  /* 0x000000ffff0b1224 */ /* 0x000fe200078e0022 */
[----:B--2---:R0:W-:Y:S02]  /*3730*/  @P1 ST.E desc[UR4][R12.64+0xc], R39 ;  /* 0x00000c270c001985 */ /* 0x0041e4000c101904 */
[----:B0-----:R-:W-:Y:S02]  /*3740*/  @P1 IMAD.MOV.U32 R12, RZ, RZ, R31 ;  /* 0x000000ffff0c1224 */ /* 0x001fe400078e001f */
[----:B------:R-:W-:Y:S01]  /*3750*/  @P1 IMAD.MOV.U32 R13, RZ, RZ, R32 ;  /* 0x000000ffff0d1224 */ /* 0x000fe200078e0020 */
[----:B------:R-:W-:Y:S06]  /*3760*/  @!P2 BRA `(.L_x_607) ;  /* 0x000000000048a947 */ /* 0x000fec0003800000 */
[----:B------:R-:W-:Y:S02]  /*3770*/  R2UR UR4, R20 ;  /* 0x00000000140472ca */ /* 0x000fe400000e0000 */
[----:B------:R-:W-:-:S13]  /*3780*/  R2UR UR5, R21 ;  /* 0x00000000150572ca */ /* 0x000fda00000e0000 */
[----:B------:R-:W2:Y:S01]  /*3790*/  LDG.E R31, desc[UR4][R10.64] ;  /* 0x000000040a1f7981 */ /* 0x000ea2000c1e1900 */
[----:B------:R-:W-:-:S04]  /*37a0*/  ISETP.NE.U32.AND P1, PT, R36, 0x1, PT ;  /* 0x000000012400780c */ /* 0x000fc80003f25070 */
[----:B------:R-:W-:Y:S01]  /*37b0*/  ISETP.NE.AND.EX P1, PT, RZ, RZ, PT, P1 ;  /* 0x000000ffff00720c */ /* 0x000fe20003f25310 */
[----:B--2---:R0:W-:-:S12]  /*37c0*/  ST.E desc[UR4][R12.64], R31 ;  /* 0x0000001f0c007985 */ /* 0x0041d8000c101904 */
[----:B------:R-:W-:Y:S05]  /*37d0*/  @!P1 BRA `(.L_x_607) ;  /* 0x00000000002c9947 */ /* 0x000fea0003800000 */
[----:B------:R-:W-:Y:S02]  /*37e0*/  R2UR UR4, R20 ;  /* 0x00000000140472ca */ /* 0x000fe400000e0000 */
[----:B------:R-:W-:-:S13]  /*37f0*/  R2UR UR5, R21 ;  /* 0x00000000150572ca */ /* 0x000fda00000e0000 */
[----:B0-----:R-:W2:Y:S01]  /*3800*/  LDG.E R31, desc[UR4][R10.64+0x4] ;  /* 0x000004040a1f7981 */ /* 0x001ea2000c1e1900 */
[----:B------:R-:W-:-:S04]  /*3810*/  ISETP.NE.U32.AND P1, PT, R36, 0x2, PT ;  /* 0x000000022400780c */ /* 0x000fc80003f25070 */
[----:B------:R-:W-:Y:S01]  /*3820*/  ISETP.NE.AND.EX P1, PT, RZ, RZ, PT, P1 ;  /* 0x000000ffff00720c */ /* 0x000fe20003f25310 */
[----:B--2---:R1:W-:-:S12]  /*3830*/  ST.E desc[UR4][R12.64+0x4], R31 ;  /* 0x0000041f0c007985 */ /* 0x0043d8000c101904 */
[----:B------:R-:W-:Y:S05]  /*3840*/  @!P1 BRA `(.L_x_607) ;  /* 0x0000000000109947 */ /* 0x000fea0003800000 */
[----:B------:R-:W-:Y:S02]  /*3850*/  R2UR UR4, R20 ;  /* 0x00000000140472ca */ /* 0x000fe400000e0000 */
[----:B------:R-:W-:-:S13]  /*3860*/  R2UR UR5, R21 ;  /* 0x00000000150572ca */ /* 0x000fda00000e0000 */
[----:B------:R-:W2:Y:S04]  /*3870*/  LDG.E R11, desc[UR4][R10.64+0x8] ;  /* 0x000008040a0b7981 */ /* 0x000ea8000c1e1900 */
[----:B--2---:R2:W-:Y:S02]  /*3880*/  ST.E desc[UR4][R12.64+0x8], R11 ;  /* 0x0000080b0c007985 */ /* 0x0045e4000c101904 */
.L_x_607:
[----:B------:R-:W-:Y:S05]  /*3890*/  BSYNC.RECONVERGENT B3 ;  /* 0x0000000000037941 */ /* 0x000fea0003800200 */
.L_x_606:
[----:B------:R-:W3:Y:S01]  /*38a0*/  LDC R10, c[0x0][0x380] ;  /* 0x0000e000ff0a7b82 */ /* 0x000ee20000000800 */
[----:B------:R-:W0:Y:S01]  /*38b0*/  LDCU.64 UR4, c[0x0][0x388] ;  /* 0x00007100ff0477ac */ /* 0x000e220008000a00 */
[----:B------:R-:W-:Y:S06]  /*38c0*/  BSSY.RECONVERGENT B3, `(.L_x_613) ;  /* 0x00000ae000037945 */ /* 0x000fec0003800200 */
[----:B--2---:R-:W0:Y:S01]  /*38d0*/  LDC R11, c[0x0][0x380] ;  /* 0x0000e000ff0b7b82 */ /* 0x004e220000000800 */
[----:B---3--:R-:W-:Y:S02]  /*38e0*/  SHF.R.S32.HI R10, RZ, 0x1f, R10 ;  /* 0x0000001fff0a7819 */ /* 0x008fe4000001140a */
[----:B01----:R-:W-:-:S04]  /*38f0*/  LEA R13, P1, R11, UR4, 0x2 ;  /* 0x000000040b0d7c11 */ /* 0x003fc8000f8210ff */
[----:B------:R-:W-:Y:S01]  /*3900*/  LEA.HI.X R12, R11, UR5, R10, 0x2, P1 ;  /* 0x000000050b0c7c11 */ /* 0x000fe200088f140a */
[----:B------:R-:W-:Y:S01]  /*3910*/  IMAD.SHL.U32 R11, R6, 0x4, RZ ;  /* 0x00000004060b7824 */ /* 0x000fe200078e00ff */
[-C--:B------:R-:W-:Y:S02]  /*3920*/  ISETP.LT.U32.AND P1, PT, R24, R13.reuse, PT ;  /* 0x0000000d1800720c */ /* 0x080fe40003f21070 */
[----:B------:R-:W-:Y:S02]  /*3930*/  SHF.L.U64.HI R10, R6, 0x2, R9 ;  /* 0x00000002060a7819 */ /* 0x000fe40000010209 */
[----:B------:R-:W-:Y:S02]  /*3940*/  ISETP.LT.U32.AND.EX P2, PT, R23, R12, PT, P1 ;  /* 0x0000000c1700720c */ /* 0x000fe40003f41110 */
[CC--:B------:R-:W-:Y:S02]  /*3950*/  ISETP.GE.U32.AND P1, PT, R24.reuse, R13.reuse, PT ;  /* 0x0000000d1800720c */ /* 0x0c0fe40003f26070 */
[----:B------:R-:W-:-:S02]  /*3960*/  SEL R32, R24, R13, P2 ;  /* 0x0000000d18207207 */ /* 0x000fc40001000000 */
[CC--:B------:R-:W-:Y:S02]  /*3970*/  ISETP.GE.U32.AND.EX P1, PT, R23.reuse, R12.reuse, PT, P1 ;  /* 0x0000000c1700720c */ /* 0x0c0fe40003f26110 */
[----:B------:R-:W-:Y:S02]  /*3980*/  IADD3 R34, P3, PT, R32, R11, RZ ;  /* 0x0000000b20227210 */ /* 0x000fe40007f7e0ff */
[----:B------:R-:W-:Y:S02]  /*3990*/  SEL R31, R23, R12, P2 ;  /* 0x0000000c171f7207 */ /* 0x000fe40001000000 */
[----:B------:R-:W-:Y:S02]  /*39a0*/  SEL R32, R22, R5, !P1 ;  /* 0x0000000516207207 */ /* 0x000fe40004800000 */
[----:B------:R-:W-:Y:S01]  /*39b0*/  ISETP.GE.U32.AND P2, PT, R34, R13, PT ;  /* 0x0000000d2200720c */ /* 0x000fe20003f46070 */
[----:B------:R-:W-:Y:S01]  /*39c0*/  IMAD.X R31, R31, 0x1, R10, P3 ;  /* 0x000000011f1f7824 */ /* 0x000fe200018e060a */
[----:B------:R-:W-:-:S02]  /*39d0*/  IADD3 R32, P3, PT, R32, R11, RZ ;  /* 0x0000000b20207210 */ /* 0x000fc40007f7e0ff */
[----:B------:R-:W-:Y:S02]  /*39e0*/  SEL R11, R8, R7, !P1 ;  /* 0x00000007080b7207 */ /* 0x000fe40004800000 */
[----:B------:R-:W-:-:S03]  /*39f0*/  ISETP.GE.U32.AND.EX P2, PT, R31, R12, PT, P2 ;  /* 0x0000000c1f00720c */ /* 0x000fc60003f46120 */
[----:B------:R-:W-:Y:S01]  /*3a00*/  IMAD.X R10, R11, 0x1, R10, P3 ;  /* 0x000000010b0a7824 */ /* 0x000fe200018e060a */
[----:B------:R-:W-:-:S04]  /*3a10*/  SEL R11, R32, R5, !P2 ;  /* 0x00000005200b7207 */ /* 0x000fc80005000000 */
[----:B------:R-:W-:Y:S02]  /*3a20*/  SEL R31, R10, R7, !P2 ;  /* 0x000000070a1f7207 */ /* 0x000fe40005000000 */
[----:B------:R-:W-:Y:S02]  /*3a30*/  IADD3 R26, P1, PT, -R26, R11, RZ ;  /* 0x0000000b1a1a7210 */ /* 0x000fe40007f3e1ff */
[----:B------:R-:W-:-:S03]  /*3a40*/  IADD3 R10, P2, PT, R14, R29, RZ ;  /* 0x0000001d0e0a7210 */ /* 0x000fc60007f5e0ff */
[----:B------:R-:W-:-:S05]  /*3a50*/  IMAD.X R11, R31, 0x1, ~R28, P1 ;  /* 0x000000011f0b7824 */ /* 0x000fca00008e0e1c */
[--C-:B------:R-:W-:Y:S02]  /*3a60*/  SHF.R.S64 R26, R26, 0x2, R11.reuse ;  /* 0x000000021a1a7819 */ /* 0x100fe4000000100b */
[----:B------:R-:W-:Y:S01]  /*3a70*/  SHF.R.S32.HI R28, RZ, 0x2, R11 ;  /* 0x00000002ff1c7819 */ /* 0x000fe2000001140b */
[----:B------:R-:W-:Y:S01]  /*3a80*/  IMAD.X R11, R15, 0x1, R30, P2 ;  /* 0x000000010f0b7824 */ /* 0x000fe200010e061e */
[----:B------:R-:W-:-:S04]  /*3a90*/  ISETP.GE.U32.AND P1, PT, R26, 0x1, PT ;  /* 0x000000011a00780c */ /* 0x000fc80003f26070 */
[----:B------:R-:W-:-:S13]  /*3aa0*/  ISETP.GE.AND.EX P1, PT, R28, RZ, PT, P1 ;  /* 0x000000ff1c00720c */ /* 0x000fda0003f26310 */
[----:B------:R-:W-:Y:S05]  /*3ab0*/  @!P1 BRA `(.L_x_614) ;  /* 0x0000000800389947 */ /* 0x000fea0003800000 */
[C---:B------:R-:W-:Y:S01]  /*3ac0*/  ISETP.GE.U32.AND P2, PT, R26.reuse, 0x10, PT ;  /* 0x000000101a00780c */ /* 0x040fe20003f46070 */
[----:B------:R-:W-:Y:S01]  /*3ad0*/  BSSY.RECONVERGENT B4, `(.L_x_615) ;  /* 0x000003a000047945 */ /* 0x000fe20003800200 */
[----:B------:R-:W-:Y:S02]  /*3ae0*/  LOP3.LUT R30, R26, 0xf, RZ, 0xc0, !PT ;  /* 0x0000000f1a1e7812 */ /* 0x000fe400078ec0ff */
[----:B------:R-:W-:Y:S02]  /*3af0*/  ISETP.GE.U32.AND.EX P2, PT, R28, RZ, PT, P2 ;  /* 0x000000ff1c00720c */ /* 0x000fe40003f46120 */
[----:B------:R-:W-:-:S04]  /*3b00*/  ISETP.NE.U32.AND P1, PT, R30, RZ, PT ;  /* 0x000000ff1e00720c */ /* 0x000fc80003f25070 */
[----:B------:R-:W-:-:S07]  /*3b10*/  ISETP.NE.AND.EX P1, PT, RZ, RZ, PT, P1 ;  /* 0x000000ffff00720c */ /* 0x000fce0003f25310 */
[----:B------:R-:W-:Y:S06]  /*3b20*/  @!P2 BRA `(.L_x_616) ;  /* 0x0000000000d0a947 */ /* 0x000fec0003800000 */
[----:B------:R-:W-:Y:S02]  /*3b30*/  LOP3.LUT R14, R28, 0x7fffffff, RZ, 0xc0, !PT ;  /* 0x7fffffff1c0e7812 */ /* 0x000fe400078ec0ff */
[----:B------:R-:W-:Y:S02]  /*3b40*/  CS2R R28, SRZ ;  /* 0x00000000001c7805 */ /* 0x000fe4000001ff00 */
[----:B------:R-:W-:-:S07]  /*3b50*/  LOP3.LUT R15, R26, 0xfffffff0, RZ, 0xc0, !PT ;  /* 0xfffffff01a0f7812 */ /* 0x000fce00078ec0ff */
.L_x_617:
        /* <DEDUP_REMOVED lines=49> */
.L_x_616:
[----:B------:R-:W-:Y:S05]  /*3e70*/  BSYNC.RECONVERGENT B4 ;  /* 0x0000000000047941 */ /* 0x000fea0003800200 */
.L_x_615:
        /* <DEDUP_REMOVED lines=36> */
.L_x_619:
[----:B------:R-:W-:Y:S05]  /*40c0*/  BSYNC.RECONVERGENT B4 ;  /* 0x0000000000047941 */ /* 0x000fea0003800200 */
.L_x_618:
        /* <DEDUP_REMOVED lines=8> */
[----:B--2---:R-:W-:-:S12]  /*4150*/  @P1 ST.E desc[UR4][R10.64], R15 ;  /* 0x0000000f0a001985 */ /* 0x004fd8000c101904 */
[----:B------:R-:W2:Y:S04]  /*4160*/  @P1 LDG.E R29, desc[UR6][R2.64+0x4] ;  /* 0x00000406021d1981 */ /* 0x000ea8000c1e1900 */
[----:B--2---:R0:W-:Y:S04]  /*4170*/  @P1 ST.E desc[UR4][R10.64+0x4], R29 ;  /* 0x0000041d0a001985 */ /* 0x0041e8000c101904 */
[----:B------:R-:W2:Y:S01]  /*4180*/  @P1 LDG.E R31, desc[UR6][R2.64+0x8] ;  /* 0x00000806021f1981 */ /* 0x000ea2000c1e1900 */
[----:B------:R-:W-:-:S04]  /*4190*/  LOP3.LUT R28, R26, 0x3, RZ, 0xc0, !PT ;  /* 0x000000031a1c7812 */ /* 0x000fc800078ec0ff */
[----:B------:R-:W-:-:S04]  /*41a0*/  ISETP.NE.U32.AND P2, PT, R28, RZ, PT ;  /* 0x000000ff1c00720c */ /* 0x000fc80003f45070 */
[----:B------:R-:W-:Y:S01]  /*41b0*/  ISETP.NE.AND.EX P2, PT, RZ, RZ, PT, P2 ;  /* 0x000000ffff00720c */ /* 0x000fe20003f45320 */
[----:B--2---:R-:W-:Y:S04]  /*41c0*/  @P1 ST.E desc[UR4][R10.64+0x8], R31 ;  /* 0x0000081f0a001985 */ /* 0x004fe8000c101904 */
[----:B------:R1:W2:Y:S01]  /*41d0*/  @P1 LDG.E R33, desc[UR6][R2.64+0xc] ;  /* 0x00000c0602211981 */ /* 0x0002a2000c1e1900 */
[----:B------:R-:W-:Y:S02]  /*41e0*/  @P1 IADD3 R26, P3, PT, R2, 0x10, RZ ;  /* 0x00000010021a1810 */ /* 0x000fe40007f7e0ff */
[----:B------:R-:W-:-:S03]  /*41f0*/  @P1 IADD3 R14, P4, PT, R10, 0x10, RZ ;  /* 0x000000100a0e1810 */ /* 0x000fc60007f9e0ff */
[----:B0-----:R-:W-:Y:S02]  /*4200*/  @P1 IMAD.X R29, RZ, RZ, R3, P3 ;  /* 0x000000ffff1d1224 */ /* 0x001fe400018e0603 */
        /* <DEDUP_REMOVED lines=25> */
.L_x_614:
[----:B------:R-:W-:Y:S05]  /*43a0*/  BSYNC.RECONVERGENT B3 ;  /* 0x0000000000037941 */ /* 0x000fea0003800200 */
.L_x_613:
[C---:B------:R-:W-:Y:S01]  /*43b0*/  IMAD.SHL.U32 R29, R6.reuse, 0x4, RZ ;  /* 0x00000004061d7824 */ /* 0x040fe200078e00ff */
[C-C-:B------:R-:W-:Y:S02]  /*43c0*/  SHF.L.U64.HI R30, R6.reuse, 0x2, R9.reuse ;  /* 0x00000002061e7819 */ /* 0x140fe40000010209 */
[----:B------:R-:W-:Y:S02]  /*43d0*/  LEA R27, P3, R6, R27, 0x3 ;  /* 0x0000001b061b7211 */ /* 0x000fe400078618ff */
[----:B012---:R-:W-:Y:S02]  /*43e0*/  IADD3 R10, P2, PT, R24, R29, RZ ;  /* 0x0000001d180a7210 */ /* 0x007fe40007f5e0ff */
[----:B------:R-:W-:Y:S02]  /*43f0*/  LEA.HI.X R25, R6, R25, R9, 0x3, P3 ;  /* 0x0000001906197211 */ /* 0x000fe400018f1c09 */
[----:B------:R-:W-:Y:S01]  /*4400*/  ISETP.GE.U32.AND P1, PT, R10, R13, PT ;  /* 0x0000000d0a00720c */ /* 0x000fe20003f26070 */
[----:B------:R-:W-:Y:S01]  /*4410*/  IMAD.X R11, R23, 0x1, R30, P2 ;  /* 0x00000001170b7824 */ /* 0x000fe200010e061e */
[----:B------:R-:W-:-:S04]  /*4420*/  IADD3 R29, P2, PT, R22, R29, RZ ;  /* 0x0000001d161d7210 */ /* 0x000fc80007f5e0ff */
[----:B------:R-:W-:Y:S01]  /*4430*/  ISETP.GE.U32.AND.EX P1, PT, R11, R12, PT, P1 ;  /* 0x0000000c0b00720c */ /* 0x000fe20003f26110 */
[----:B------:R-:W-:-:S12]  /*4440*/  IMAD.X R30, R8, 0x1, R30, P2 ;  /* 0x00000001081e7824 */ /* 0x000fd800010e061e */
[----:B------:R-:W-:Y:S05]  /*4450*/  @!P1 BRA `(.L_x_620) ;  /* 0xffffffe400589947 */ /* 0x000fea000383ffff */
[----:B------:R-:W-:Y:S05]  /*4460*/  BSYNC.RECONVERGENT B1 ;  /* 0x0000000000017941 */ /* 0x000fea0003800200 */
.L_x_599:
[----:B------:R-:W-:Y:S05]  /*4470*/  BRA `(.L_x_621) ;  /* 0x0000001000207947 */ /* 0x000fea0003800000 */
.L_x_598:
[----:B------:R-:W0:Y:S01]  /*4480*/  LDCU.64 UR4, c[0x0][0x388] ;  /* 0x00007100ff0477ac */ /* 0x000e220008000a00 */
[----:B------:R-:W-:Y:S02]  /*4490*/  IMAD.MOV.U32 R24, RZ, RZ, R16 ;  /* 0x000000ffff187224 */ /* 0x000fe400078e0010 */
[----:B------:R-:W-:Y:S02]  /*44a0*/  IMAD.MOV.U32 R25, RZ, RZ, R17 ;  /* 0x000000ffff197224 */ /* 0x000fe400078e0011 */
[----:B0-----:R-:W-:Y:S02]  /*44b0*/  IMAD.U32 R8, RZ, RZ, UR4 ;  /* 0x00000004ff087e24 */ /* 0x001fe4000f8e00ff */
[----:B------:R-:W-:-:S07]  /*44c0*/  IMAD.U32 R12, RZ, RZ, UR5 ;  /* 0x00000005ff0c7e24 */ /* 0x000fce000f8e00ff */
.L_x_635:
[C---:B------:R-:W-:Y:S01]  /*44d0*/  IMAD.SHL.U32 R27, R6.reuse, 0x4, RZ ;  /* 0x00000004061b7824 */ /* 0x040fe200078e00ff */
[----:B------:R-:W-:Y:S01]  /*44e0*/  SHF.L.U64.HI R3, R6, 0x2, R9 ;  /* 0x0000000206037819 */ /* 0x000fe20000010209 */
[----:B------:R-:W-:Y:S01]  /*44f0*/  BSSY.RECONVERGENT B1, `(.L_x_622) ;  /* 0x000003a000017945 */ /* 0x000fe20003800200 */
[----:B------:R-:W-:Y:S02]  /*4500*/  IMAD.MOV.U32 R26, RZ, RZ, R8 ;  /* 0x000000ffff1a7224 */ /* 0x000fe400078e0008 */
[----:B------:R-:W-:Y:S01]  /*4510*/  IADD3 R13, P1, PT, R24, R27, RZ ;  /* 0x0000001b180d7210 */ /* 0x000fe20007f3e0ff */
[----:B--2---:R-:W-:-:S03]  /*4520*/  IMAD.MOV.U32 R29, RZ, RZ, R12 ;  /* 0x000000ffff1d7224 */ /* 0x004fc600078e000c */
[----:B------:R-:W-:Y:S01]  /*4530*/  IADD3 RZ, P2, PT, R13, -R0, RZ ;  /* 0x800000000dff7210 */ /* 0x000fe20007f5e0ff */
[----:B------:R-:W-:-:S04]  /*4540*/  IMAD.X R15, R25, 0x1, R3, P1 ;  /* 0x00000001190f7824 */ /* 0x000fc800008e0603 */
[----:B------:R-:W-:-:S05]  /*4550*/  IMAD.X R2, R15, 0x1, ~R4, P2 ;  /* 0x000000010f027824 */ /* 0x000fca00010e0e04 */
        /* <DEDUP_REMOVED lines=21> */
.L_x_624:
        /* <DEDUP_REMOVED lines=13> */
[C---:B------:R-:W-:Y:S02]  /*4780*/  @P1 R2UR UR4, R20.reuse ;  /* 0x00000000140412ca */ /* 0x040fe400000e0000 */
[C---:B------:R-:W-:Y:S02]  /*4790*/  @P1 R2UR UR5, R21.reuse ;  /* 0x00000000150512ca */ /* 0x040fe400000e0000 */
[----:B------:R-:W-:Y:S02]  /*47a0*/  @!P1 R2UR UR6, R20 ;  /* 0x00000000140692ca */ /* 0x000fe400000e0000 */
[----:B------:R-:W-:Y:S02]  /*47b0*/  @!P1 R2UR UR7, R21 ;  /* 0x00000000150792ca */ /* 0x000fe400000e0000 */
[----:B------:R-:W-:Y:S02]  /*47c0*/  @P1 IADD3 R24, P2, PT, R24, 0x4, RZ ;  /* 0x0000000418181810 */ /* 0x000fe40007f5e0ff */
[----:B------:R-:W-:-:S03]  /*47d0*/  @!P1 IADD3 R14, P3, PT, R14, 0x4, RZ ;  /* 0x000000040e0e9810 */ /* 0x000fc60007f7e0ff */
[----:B------:R-:W-:Y:S01]  /*47e0*/  @P1 IMAD.X R25, RZ, RZ, R25, P2 ;  /* 0x000000ffff191224 */ /* 0x000fe200010e0619 */
[----:B------:R-:W-:Y:S01]  /*47f0*/  ISETP.NE.U32.AND P2, PT, R24, R31, PT ;  /* 0x0000001f1800720c */ /* 0x000fe20003f45070 */
[----:B------:R0:W-:Y:S01]  /*4800*/  @P1 STG.E desc[UR4][R2.64], R10 ;  /* 0x0000000a02001986 */ /* 0x0001e2000c101904 */
[----:B------:R-:W-:Y:S01]  /*4810*/  @!P1 IMAD.X R23, RZ, RZ, R23, P3 ;  /* 0x000000ffff179224 */ /* 0x000fe200018e0617 */
[----:B------:R-:W-:Y:S02]  /*4820*/  IADD3 R26, P3, PT, R2, 0x4, RZ ;  /* 0x00000004021a7810 */ /* 0x000fe40007f7e0ff */
[----:B------:R0:W-:Y:S01]  /*4830*/  @!P1 STG.E desc[UR6][R2.64], R33 ;  /* 0x0000002102009986 */ /* 0x0001e2000c101906 */
[----:B------:R-:W-:Y:S02]  /*4840*/  ISETP.NE.U32.AND P1, PT, R14, R27, PT ;  /* 0x0000001b0e00720c */ /* 0x000fe40003f25070 */
[----:B------:R-:W-:Y:S01]  /*4850*/  ISETP.NE.AND.EX P2, PT, R25, R28, PT, P2 ;  /* 0x0000001c1900720c */ /* 0x000fe20003f45320 */
[----:B------:R-:W-:Y:S01]  /*4860*/  IMAD.X R29, RZ, RZ, R3, P3 ;  /* 0x000000ffff1d7224 */ /* 0x000fe200018e0603 */
[----:B------:R-:W-:-:S13]  /*4870*/  ISETP.NE.AND.EX P1, PT, R23, R22, PT, P1 ;  /* 0x000000161700720c */ /* 0x000fda0003f25310 */
[----:B0-----:R-:W-:Y:S05]  /*4880*/  @P1 BRA P2, `(.L_x_624) ;  /* 0xfffffffc00881947 */ /* 0x001fea000103ffff */
.L_x_623:
[----:B------:R-:W-:Y:S05]  /*4890*/  BSYNC.RECONVERGENT B1 ;  /* 0x0000000000017941 */ /* 0x000fea0003800200 */
.L_x_622:
        /* <DEDUP_REMOVED lines=25> */
[----:B------:R-:W2:Y:S01]  /*4a30*/  LD.E R31, desc[UR4][R2.64] ;  /* 0x00000004021f7980 */ /* 0x000ea2000c101900 */
[----:B------:R-:W-:Y:S01]  /*4a40*/  ISETP.NE.U32.AND P2, PT, R33, 0x1, PT ;  /* 0x000000012100780c */ /* 0x000fe20003f45070 */
[----:B------:R-:W-:Y:S01]  /*4a50*/  IMAD.MOV.U32 R10, RZ, RZ, R26 ;  /* 0x000000ffff0a7224 */ /* 0x000fe200078e001a */
[----:B------:R-:W-:Y:S01]  /*4a60*/  IADD3 R32, P3, PT, R24, 0x4, RZ ;  /* 0x0000000418207810 */ /* 0x000fe20007f7e0ff */
[----:B------:R-:W-:Y:S01]  /*4a70*/  IMAD.MOV.U32 R11, RZ, RZ, R29 ;  /* 0x000000ffff0b7224 */ /* 0x000fe200078e001d */
        /* <DEDUP_REMOVED lines=21> */
[----:B------:R-:W-:Y:S01]  /*4bd0*/  IADD3 R28, P6, PT, R36, -0x2, RZ ;  /* 0xfffffffe241c7810 */ /* 0x000fe20007fde0ff */
[----:B------:R-:W-:Y:S01]  /*4be0*/  IMAD.X R39, RZ, RZ, R25, P4 ;  /* 0x000000ffff277224 */ /* 0x000fe200020e0619 */
[----:B------:R-:W-:Y:S01]  /*4bf0*/  @P2 IADD3 R32, P4, PT, R24, 0xc, RZ ;  /* 0x0000000c18202810 */ /* 0x000fe20007f9e0ff */
[----:B------:R-:W-:Y:S01]  /*4c00*/  IMAD.X R35, RZ, RZ, R29, P5 ;  /* 0x000000ffff237224 */ /* 0x000fe200028e061d */
[----:B------:R-:W-:-:S02]  /*4c10*/  @P2 IADD3 R34, P5, PT, R26, 0xc, RZ ;  /* 0x0000000c1a222810 */ /* 0x000fc40007fbe0ff */
[----:B------:R-:W-:Y:S01]  /*4c20*/  @P2 IADD3 R28, P3, PT, R36, -0x3, RZ ;  /* 0xfffffffd241c2810 */ /* 0x000fe20007f7e0ff */
[----:B------:R-:W-:Y:S01]  /*4c30*/  @P2 IMAD.X R39, RZ, RZ, R25, P4 ;  /* 0x000000ffff272224 */ /* 0x000fe200020e0619 */
[C---:B------:R-:W-:Y:S01]  /*4c40*/  IADD3.X R30, PT, PT, R37.reuse, -0x1, RZ, P6, !PT ;  /* 0xffffffff251e7810 */ /* 0x040fe200037fe4ff */
[----:B------:R-:W-:Y:S01]  /*4c50*/  @P2 IMAD.X R35, RZ, RZ, R29, P5 ;  /* 0x000000ffff232224 */ /* 0x000fe200028e061d */
[----:B------:R-:W-:Y:S01]  /*4c60*/  @P2 IADD3.X R30, PT, PT, R37, -0x1, RZ, P3, !PT ;  /* 0xffffffff251e2810 */ /* 0x000fe20001ffe4ff */
[----:B--2---:R1:W-:Y:S08]  /*4c70*/  @P2 STG.E desc[UR4][R10.64+0x8], R33 ;  /* 0x000008210a002986 */ /* 0x0043f0000c101904 */
.L_x_628:
[----:B------:R-:W-:Y:S05]  /*4c80*/  BSYNC.RECONVERGENT B3 ;  /* 0x0000000000037941 */ /* 0x000fea0003800200 */
.L_x_627:
[----:B------:R-:W-:Y:S05]  /*4c90*/  @!P1 BRA `(.L_x_626) ;  /* 0x0000000000649947 */ /* 0x000fea0003800000 */
.L_x_629:
[----:B------:R-:W-:Y:S01]  /*4ca0*/  R2UR UR4, R20 ;  /* 0x00000000140472ca */ /* 0x000fe200000e0000 */
[----:B------:R-:W-:Y:S01]  /*4cb0*/  IMAD.MOV.U32 R2, RZ, RZ, R32 ;  /* 0x000000ffff027224 */ /* 0x000fe200078e0020 */
[----:B------:R-:W-:Y:S01]  /*4cc0*/  R2UR UR5, R21 ;  /* 0x00000000150572ca */ /* 0x000fe200000e0000 */
[----:B------:R-:W-:-:S12]  /*4cd0*/  IMAD.MOV.U32 R3, RZ, RZ, R39 ;  /* 0x000000ffff037224 */ /* 0x000fd800078e0027 */
[----:B012---:R-:W2:Y:S01]  /*4ce0*/  LD.E R31, desc[UR4][R2.64] ;  /* 0x00000004021f7980 */ /* 0x007ea2000c101900 */
        /* <DEDUP_REMOVED lines=12> */
[----:B------:R-:W-:Y:S02]  /*4db0*/  IADD3 R32, P2, PT, R2, 0x10, RZ ;  /* 0x0000001002207810 */ /* 0x000fe40007f5e0ff */
[----:B------:R-:W-:Y:S02]  /*4dc0*/  IADD3 R34, P3, PT, R10, 0x10, RZ ;  /* 0x000000100a227810 */ /* 0x000fe40007f7e0ff */
[----:B------:R-:W-:Y:S01]  /*4dd0*/  IADD3 R28, P4, PT, R28, -0x4, RZ ;  /* 0xfffffffc1c1c7810 */ /* 0x000fe20007f9e0ff */
[----:B------:R-:W-:-:S02]  /*4de0*/  IMAD.X R39, RZ, RZ, R3, P2 ;  /* 0x000000ffff277224 */ /* 0x000fc400010e0603 */
[----:B0-----:R-:W-:Y:S01]  /*4df0*/  IMAD.X R35, RZ, RZ, R11, P3 ;  /* 0x000000ffff237224 */ /* 0x001fe200018e060b */
[----:B------:R-:W-:Y:S01]  /*4e00*/  IADD3.X R30, PT, PT, R30, -0x1, RZ, P4, !PT ;  /* 0xffffffff1e1e7810 */ /* 0x000fe200027fe4ff */
[----:B--2---:R2:W-:Y:S01]  /*4e10*/  STG.E desc[UR4][R10.64+0xc], R37 ;  /* 0x00000c250a007986 */ /* 0x0045e2000c101904 */
[----:B------:R-:W-:Y:S07]  /*4e20*/  @P1 BRA `(.L_x_629) ;  /* 0xfffffffc009c1947 */ /* 0x000fee000383ffff */
.L_x_626:
[----:B------:R-:W-:Y:S05]  /*4e30*/  BSYNC.RECONVERGENT B1 ;  /* 0x0000000000017941 */ /* 0x000fea0003800200 */
.L_x_625:
[----:B------:R-:W-:Y:S01]  /*4e40*/  IADD3 R27, P1, PT, -R14, R27, RZ ;  /* 0x0000001b0e1b7210 */ /* 0x000fe20007f3e1ff */
[----:B------:R-:W-:Y:S01]  /*4e50*/  BSSY.RECONVERGENT B1, `(.L_x_630) ;  /* 0x0000060000017945 */ /* 0x000fe20003800200 */
[----:B------:R-:W-:-:S03]  /*4e60*/  IADD3 RZ, P2, PT, R13, -R0, RZ ;  /* 0x800000000dff7210 */ /* 0x000fc60007f5e0ff */
[----:B------:R-:W-:Y:S02]  /*4e70*/  IMAD.X R22, R22, 0x1, ~R23, P1 ;  /* 0x0000000116167824 */ /* 0x000fe400008e0e17 */
[----:B------:R-:W-:-:S03]  /*4e80*/  IMAD.X R2, R15, 0x1, ~R4, P2 ;  /* 0x000000010f027824 */ /* 0x000fc600010e0e04 */
[--C-:B012---:R-:W-:Y:S02]  /*4e90*/  SHF.R.S64 R10, R27, 0x2, R22.reuse ;  /* 0x000000021b0a7819 */ /* 0x107fe40000001016 */
[----:B------:R-:W-:Y:S02]  /*4ea0*/  SHF.R.S32.HI R32, RZ, 0x2, R22 ;  /* 0x00000002ff207819 */ /* 0x000fe40000011416 */
[----:B------:R-:W-:Y:S02]  /*4eb0*/  ISETP.GE.U32.AND P1, PT, R10, 0x1, PT ;  /* 0x000000010a00780c */ /* 0x000fe40003f26070 */
[----:B------:R-:W-:Y:S02]  /*4ec0*/  ISETP.GE.AND P2, PT, R2, RZ, PT ;  /* 0x000000ff0200720c */ /* 0x000fe40003f46270 */
[----:B------:R-:W-:Y:S02]  /*4ed0*/  ISETP.GE.AND.EX P1, PT, R32, RZ, PT, P1 ;  /* 0x000000ff2000720c */ /* 0x000fe40003f26310 */
[----:B------:R-:W-:-:S02]  /*4ee0*/  SEL R3, R13, R0, !P2 ;  /* 0x000000000d037207 */ /* 0x000fc40005000000 */
[----:B------:R-:W-:Y:S02]  /*4ef0*/  SEL R22, R15, R4, !P2 ;  /* 0x000000040f167207 */ /* 0x000fe40005000000 */
[----:B------:R-:W-:-:S04]  /*4f00*/  IADD3 R3, P3, PT, -R24, R3, RZ ;  /* 0x0000000318037210 */ /* 0x000fc80007f7e1ff */
[----:B------:R-:W-:Y:S01]  /*4f10*/  IADD3 R2, P2, PT, R26, R3, RZ ;  /* 0x000000031a027210 */ /* 0x000fe20007f5e0ff */
[----:B------:R-:W-:-:S04]  /*4f20*/  IMAD.X R22, R22, 0x1, ~R25, P3 ;  /* 0x0000000116167824 */ /* 0x000fc800018e0e19 */
[----:B------:R-:W-:Y:S01]  /*4f30*/  IMAD.X R3, R29, 0x1, R22, P2 ;  /* 0x000000011d037824 */ /* 0x000fe200010e0616 */
[----:B------:R-:W-:Y:S07]  /*4f40*/  @!P1 BRA `(.L_x_631) ;  /* 0x0000000400409947 */ /* 0x000fee0003800000 */
        /* <DEDUP_REMOVED lines=51> */
.L_x_633:
[----:B------:R-:W-:Y:S05]  /*5280*/  BSYNC.RECONVERGENT B3 ;  /* 0x0000000000037941 */ /* 0x000fea0003800200 */
.L_x_632:
[----:B------:R-:W-:Y:S05]  /*5290*/  @!P1 BRA `(.L_x_631) ;  /* 0x00000000006c9947 */ /* 0x000fea0003800000 */
.L_x_634:
[----:B------:R-:W-:Y:S01]  /*52a0*/  R2UR UR4, R20 ;  /* 0x00000000140472ca */ /* 0x000fe200000e0000 */
[----:B01----:R-:W-:Y:S01]  /*52b0*/  IMAD.MOV.U32 R2, RZ, RZ, R28 ;  /* 0x000000ffff027224 */ /* 0x003fe200078e001c */
[----:B------:R-:W-:Y:S01]  /*52c0*/  R2UR UR5, R21 ;  /* 0x00000000150572ca */ /* 0x000fe200000e0000 */
[----:B------:R-:W-:-:S12]  /*52d0*/  IMAD.MOV.U32 R3, RZ, RZ, R31 ;  /* 0x000000ffff037224 */ /* 0x000fd800078e001f */
        /* <DEDUP_REMOVED lines=23> */
.L_x_631:
[----:B------:R-:W-:Y:S05]  /*5450*/  BSYNC.RECONVERGENT B1 ;  /* 0x0000000000017941 */ /* 0x000fea0003800200 */
.L_x_630:
[C---:B------:R-:W-:Y:S01]  /*5460*/  LEA R24, P1, R6.reuse, R13, 0x2 ;  /* 0x0000000d06187211 */ /* 0x040fe200078210ff */
[----:B01----:R-:W-:-:S03]  /*5470*/  IMAD.SHL.U32 R3, R6, 0x8, RZ ;  /* 0x0000000806037824 */ /* 0x003fc600078e00ff */
[--C-:B------:R-:W-:Y:S02]  /*5480*/  LEA.HI.X R25, R6, R15, R9.reuse, 0x2, P1 ;  /* 0x0000000f06197211 */ /* 0x100fe400008f1409 */
[----:B------:R-:W-:Y:S02]  /*5490*/  IADD3 RZ, P1, PT, R24, -R0, RZ ;  /* 0x8000000018ff7210 */ /* 0x000fe40007f3e0ff */
[----:B------:R-:W-:Y:S02]  /*54a0*/  IADD3 R8, P2, PT, R8, R3, RZ ;  /* 0x0000000308087210 */ /* 0x000fe40007f5e0ff */
[----:B------:R-:W-:Y:S01]  /*54b0*/  SHF.L.U64.HI R3, R6, 0x3, R9 ;  /* 0x0000000306037819 */ /* 0x000fe20000010209 */
[----:B------:R-:W-:-:S04]  /*54c0*/  IMAD.X R2, R25, 0x1, ~R4, P1 ;  /* 0x0000000119027824 */ /* 0x000fc800008e0e04 */
[----:B------:R-:W-:Y:S01]  /*54d0*/  IMAD.X R12, R12, 0x1, R3, P2 ;  /* 0x000000010c0c7824 */ /* 0x000fe200010e0603 */
[----:B------:R-:W-:-:S13]  /*54e0*/  ISETP.GE.AND P1, PT, R2, RZ, PT ;  /* 0x000000ff0200720c */ /* 0x000fda0003f26270 */
[----:B------:R-:W-:Y:S05]  /*54f0*/  @!P1 BRA `(.L_x_635) ;  /* 0xffffffec00f49947 */ /* 0x000fea000383ffff */
.L_x_621:
[----:B------:R-:W-:Y:S05]  /*5500*/  BSYNC.RECONVERGENT B2 ;  /* 0x0000000000027941 */ /* 0x000fea0003800200 */
.L_x_597:
[----:B------:R-:W2:Y:S01]  /*5510*/  LDCU UR5, c[0x0][0x380] ;  /* 0x00007000ff0577ac */ /* 0x000ea20008000800 */
[C---:B------:R-:W-:Y:S01]  /*5520*/  SHF.L.U64.HI R9, R6.reuse, 0x1, R9 ;  /* 0x0000000106097819 */ /* 0x040fe20000010209 */
[----:B------:R-:W-:Y:S01]  /*5530*/  IMAD.SHL.U32 R6, R6, 0x2, RZ ;  /* 0x0000000206067824 */ /* 0x000fe200078e00ff */
[----:B------:R-:W-:Y:S01]  /*5540*/  PLOP3.LUT P1, PT, P0, PT, PT, 0x8, 0x80 ;  /* 0x000000000080781c */ /* 0x000fe2000072e170 */
[----:B------:R-:W0:Y:S01]  /*5550*/  LDCU UR4, c[0x0][0x380] ;  /* 0x00007000ff0477ac */ /* 0x000e220008000800 */
[----:B--2---:R-:W-:Y:S01]  /*5560*/  IMAD.U32 R10, RZ, RZ, UR5 ;  /* 0x00000005ff0a7e24 */ /* 0x004fe2000f8e00ff */
[----:B0-----:R-:W-:-:S04]  /*5570*/  USHF.R.S32.HI UR4, URZ, 0x1f, UR4 ;  /* 0x0000001fff047899 */ /* 0x001fc80008011404 */
[----:B------:R-:W-:-:S04]  /*5580*/  ISETP.GE.U32.AND P2, PT, R6, R10, PT ;  /* 0x0000000a0600720c */ /* 0x000fc80003f46070 */
[----:B------:R-:W-:-:S13]  /*5590*/  ISETP.GE.AND.EX P2, PT, R9, UR4, PT, P2 ;  /* 0x0000000409007c0c */ /* 0x000fda000bf46320 */
[----:B------:R-:W-:Y:S05]  /*55a0*/  @!P2 BRA `(.L_x_636) ;  /* 0xffffffd000d4a947 */ /* 0x000fea000383ffff */
.L_x_596:
[----:B------:R-:W-:Y:S05]  /*55b0*/  BSYNC.RECONVERGENT B0 ;  /* 0x0000000000007941 */ /* 0x000fea0003800200 */
.L_x_576:
[----:B------:R-:W-:Y:S04]  /*55c0*/  BSSY.RECONVERGENT B0, `(.L_x_575) ;  /* 0x000009a000007945 */ /* 0x000fe80003800200 */
[----:B------:R-:W-:Y:S05]  /*55d0*/  @P0 BRA `(.L_x_637) ;  /* 0x0000000800600947 */ /* 0x000fea0003800000 */
[----:B------:R-:W0:Y:S01]  /*55e0*/  LDC R0, c[0x0][0x380] ;  /* 0x0000e000ff007b82 */ /* 0x000e220000000800 */
[C---:B------:R-:W-:Y:S01]  /*55f0*/  ISETP.LT.U32.AND P0, PT, R10.reuse, 0x1, PT ;  /* 0x000000010a00780c */ /* 0x040fe20003f01070 */
[----:B------:R-:W-:Y:S01]  /*5600*/  BSSY.RECONVERGENT B1, `(.L_x_638) ;  /* 0x0000045000017945 */ /* 0x000fe20003800200 */
[----:B------:R-:W-:Y:S02]  /*5610*/  ISETP.GT.U32.AND P1, PT, R10, 0x1, PT ;  /* 0x000000010a00780c */ /* 0x000fe40003f24070 */
[----:B0-----:R-:W-:-:S04]  /*5620*/  SHF.R.S32.HI R4, RZ, 0x1f, R0 ;  /* 0x0000001fff047819 */ /* 0x001fc80000011400 */
        /* <DEDUP_REMOVED lines=9> */
[----:B------:R-:W-:Y:S01]  /*56c0*/  IMAD.MOV.U32 R3, RZ, RZ, R17 ;  /* 0x000000ffff037224 */ /* 0x000fe200078e0011 */
[----:B------:R-:W-:Y:S02]  /*56d0*/  ISETP.NE.U32.AND P1, PT, R13, RZ, PT ;  /* 0x000000ff0d00720c */ /* 0x000fe40003f25070 */
[----:B------:R-:W-:Y:S01]  /*56e0*/  ISETP.GE.U32.AND.EX P0, PT, R2, RZ, PT, P0 ;  /* 0x000000ff0200720c */ /* 0x000fe20003f06100 */
[----:B------:R-:W-:Y:S01]  /*56f0*/  IMAD.MOV.U32 R2, RZ, RZ, R16 ;  /* 0x000000ffff027224 */ /* 0x000fe200078e0010 */
[----:B------:R-:W-:-:S11]  /*5700*/  ISETP.NE.AND.EX P1, PT, RZ, RZ, PT, P1 ;  /* 0x000000ffff00720c */ /* 0x000fd60003f25310 */
[----:B------:R-:W-:Y:S05]  /*5710*/  @!P0 BRA `(.L_x_639) ;  /* 0x0000000000cc8947 */ /* 0x000fea0003800000 */
[----:B------:R-:W-:Y:S01]  /*5720*/  LOP3.LUT R8, R0, 0x7ffffff0, RZ, 0xc0, !PT ;  /* 0x7ffffff000087812 */ /* 0x000fe200078ec0ff */
[----:B------:R-:W-:-:S07]  /*5730*/  IMAD.MOV.U32 R12, RZ, RZ, RZ ;  /* 0x000000ffff0c7224 */ /* 0x000fce00078e00ff */
.L_x_640:
[----:B------:R-:W-:Y:S02]  /*5740*/  R2UR UR4, R20 ;  /* 0x00000000140472ca */ /* 0x000fe400000e0000 */
[----:B------:R-:W-:-:S13]  /*5750*/  R2UR UR5, R21 ;  /* 0x00000000150572ca */ /* 0x000fda00000e0000 */
[----:B------:R-:W2:Y:S01]  /*5760*/  LD.E R5, desc[UR4][R2.64] ;  /* 0x0000000402057980 */ /* 0x000ea2000c101900 */
[----:B------:R-:W-:Y:S02]  /*5770*/  R2UR UR6, R20 ;  /* 0x00000000140672ca */ /* 0x000fe400000e0000 */
[----:B------:R-:W-:Y:S01]  /*5780*/  R2UR UR7, R21 ;  /* 0x00000000150772ca */ /* 0x000fe200000e0000 */
[----:B--2---:R0:W-:-:S12]  /*5790*/  STG.E desc[UR4][R18.64], R5 ;  /* 0x0000000512007986 */ /* 0x0041d8000c101904 */
[----:B------:R-:W2:Y:S04]  /*57a0*/  LD.E R7, desc[UR6][R2.64+0x4] ;  /* 0x0000040602077980 */ /* 0x000ea8000c101900 */
[----:B--2---:R1:W-:Y:S04]  /*57b0*/  STG.E desc[UR4][R18.64+0x4], R7 ;  /* 0x0000040712007986 */ /* 0x0043e8000c101904 */
[----:B------:R-:W2:Y:S04]  /*57c0*/  LD.E R9, desc[UR6][R2.64+0x8] ;  /* 0x0000080602097980 */ /* 0x000ea8000c101900 */
[----:B--2---:R2:W-:Y:S04]  /*57d0*/  STG.E desc[UR4][R18.64+0x8], R9 ;  /* 0x0000080912007986 */ /* 0x0045e8000c101904 */
[----:B------:R-:W3:Y:S04]  /*57e0*/  LD.E R11, desc[UR6][R2.64+0xc] ;  /* 0x00000c06020b7980 */ /* 0x000ee8000c101900 */
[----:B---3--:R3:W-:Y:S04]  /*57f0*/  STG.E desc[UR4][R18.64+0xc], R11 ;  /* 0x00000c0b12007986 */ /* 0x0087e8000c101904 */
[----:B0-----:R-:W4:Y:S04]  /*5800*/  LD.E R5, desc[UR6][R2.64+0x10] ;  /* 0x0000100602057980 */ /* 0x001f28000c101900 */
[----:B----4-:R0:W-:Y:S04]  /*5810*/  STG.E desc[UR4][R18.64+0x10], R5 ;  /* 0x0000100512007986 */ /* 0x0101e8000c101904 */
[----:B-1----:R-:W4:Y:S04]  /*5820*/  LD.E R7, desc[UR6][R2.64+0x14] ;  /* 0x0000140602077980 */ /* 0x002f28000c101900 */
[----:B----4-:R1:W-:Y:S04]  /*5830*/  STG.E desc[UR4][R18.64+0x14], R7 ;  /* 0x0000140712007986 */ /* 0x0103e8000c101904 */
[----:B--2---:R-:W2:Y:S04]  /*5840*/  LD.E R9, desc[UR6][R2.64+0x18] ;  /* 0x0000180602097980 */ /* 0x004ea8000c101900 */
[----:B--2---:R2:W-:Y:S04]  /*5850*/  STG.E desc[UR4][R18.64+0x18], R9 ;  /* 0x0000180912007986 */ /* 0x0045e8000c101904 */
[----:B---3--:R-:W3:Y:S04]  /*5860*/  LD.E R11, desc[UR6][R2.64+0x1c] ;  /* 0x00001c06020b7980 */ /* 0x008ee8000c101900 */
        /* <DEDUP_REMOVED lines=10> */
[----:B----4-:R-:W-:Y:S04]  /*5910*/  STG.E desc[UR4][R18.64+0x30], R5 ;  /* 0x0000300512007986 */ /* 0x010fe8000c101904 */
[----:B-1----:R-:W4:Y:S04]  /*5920*/  LD.E R7, desc[UR6][R2.64+0x34] ;  /* 0x0000340602077980 */ /* 0x002f28000c101900 */
[----:B----4-:R0:W-:Y:S04]  /*5930*/  STG.E desc[UR4][R18.64+0x34], R7 ;  /* 0x0000340712007986 */ /* 0x0101e8000c101904 */
[----:B--2---:R-:W2:Y:S01]  /*5940*/  LD.E R9, desc[UR6][R2.64+0x38] ;  /* 0x0000380602097980 */ /* 0x004ea2000c101900 */
[----:B------:R-:W-:-:S04]  /*5950*/  IADD3 R8, P0, PT, R8, -0x10, RZ ;  /* 0xfffffff008087810 */ /* 0x000fc80007f1e0ff */
[----:B------:R-:W-:Y:S02]  /*5960*/  IADD3.X R12, PT, PT, R12, -0x1, RZ, P0, !PT ;  /* 0xffffffff0c0c7810 */ /* 0x000fe400007fe4ff */
[----:B------:R-:W-:-:S04]  /*5970*/  ISETP.NE.U32.AND P0, PT, R8, RZ, PT ;  /* 0x000000ff0800720c */ /* 0x000fc80003f05070 */
[----:B------:R-:W-:Y:S01]  /*5980*/  ISETP.NE.AND.EX P0, PT, R12, RZ, PT, P0 ;  /* 0x000000ff0c00720c */ /* 0x000fe20003f05300 */
[----:B--2---:R-:W-:Y:S04]  /*5990*/  STG.E desc[UR4][R18.64+0x38], R9 ;  /* 0x0000380912007986 */ /* 0x004fe8000c101904 */
[----:B---3--:R1:W2:Y:S01]  /*59a0*/  LD.E R11, desc[UR6][R2.64+0x3c] ;  /* 0x00003c06020b7980 */ /* 0x0082a2000c101900 */
[----:B------:R-:W-:Y:S02]  /*59b0*/  IADD3 R6, P2, PT, R2, 0x40, RZ ;  /* 0x0000004002067810 */ /* 0x000fe40007f5e0ff */
[----:B------:R-:W-:-:S03]  /*59c0*/  IADD3 R4, P3, PT, R18, 0x40, RZ ;  /* 0x0000004012047810 */ /* 0x000fc60007f7e0ff */
[----:B0-----:R-:W-:Y:S02]  /*59d0*/  IMAD.X R7, RZ, RZ, R3, P2 ;  /* 0x000000ffff077224 */ /* 0x001fe400010e0603 */
[----:B------:R-:W-:Y:S02]  /*59e0*/  IMAD.X R5, RZ, RZ, R19, P3 ;  /* 0x000000ffff057224 */ /* 0x000fe400018e0613 */
[----:B-1----:R-:W-:Y:S02]  /*59f0*/  IMAD.MOV.U32 R2, RZ, RZ, R6 ;  /* 0x000000ffff027224 */ /* 0x002fe400078e0006 */
[----:B------:R-:W-:Y:S01]  /*5a00*/  IMAD.MOV.U32 R3, RZ, RZ, R7 ;  /* 0x000000ffff037224 */ /* 0x000fe200078e0007 */
[----:B--2---:R0:W-:Y:S02]  /*5a10*/  STG.E desc[UR4][R18.64+0x3c], R11 ;  /* 0x00003c0b12007986 */ /* 0x0041e4000c101904 */
[----:B0-----:R-:W-:Y:S02]  /*5a20*/  IMAD.MOV.U32 R18, RZ, RZ, R4 ;  /* 0x000000ffff127224 */ /* 0x001fe400078e0004 */
[----:B------:R-:W-:Y:S01]  /*5a30*/  IMAD.MOV.U32 R19, RZ, RZ, R5 ;  /* 0x000000ffff137224 */ /* 0x000fe200078e0005 */
[----:B------:R-:W-:Y:S06]  /*5a40*/  @P0 BRA `(.L_x_640) ;  /* 0xfffffffc003c0947 */ /* 0x000fec000383ffff */
.L_x_639:
[----:B------:R-:W-:Y:S05]  /*5a50*/  BSYNC.RECONVERGENT B1 ;  /* 0x0000000000017941 */ /* 0x000fea0003800200 */
.L_x_638:
        /* <DEDUP_REMOVED lines=23> */
[----:B----4-:R-:W-:Y:S04]  /*5bd0*/  STG.E desc[UR4][R18.64+0x14], R7 ;  /* 0x0000140712007986 */ /* 0x010fe8000c101904 */
[----:B--2---:R-:W2:Y:S01]  /*5be0*/  LD.E R9, desc[UR6][R2.64+0x18] ;  /* 0x0000180602097980 */ /* 0x004ea2000c101900 */
[----:B------:R-:W-:-:S02]  /*5bf0*/  IADD3 R6, P0, PT, R2, 0x20, RZ ;  /* 0x0000002002067810 */ /* 0x000fc40007f1e0ff */
[----:B------:R-:W-:Y:S01]  /*5c00*/  IADD3 R4, P2, PT, R18, 0x20, RZ ;  /* 0x0000002012047810 */ /* 0x000fe20007f5e0ff */
[----:B--2---:R-:W-:Y:S04]  /*5c10*/  STG.E desc[UR4][R18.64+0x18], R9 ;  /* 0x0000180912007986 */ /* 0x004fe8000c101904 */
[----:B---3--:R1:W2:Y:S01]  /*5c20*/  LD.E R11, desc[UR6][R2.64+0x1c] ;  /* 0x00001c06020b7980 */ /* 0x0082a2000c101900 */
[----:B------:R-:W-:Y:S02]  /*5c30*/  IMAD.X R13, RZ, RZ, R3, P0 ;  /* 0x000000ffff0d7224 */ /* 0x000fe400000e0603 */
[----:B0-----:R-:W-:Y:S02]  /*5c40*/  IMAD.X R5, RZ, RZ, R19, P2 ;  /* 0x000000ffff057224 */ /* 0x001fe400010e0613 */
[----:B-1----:R-:W-:-:S02]  /*5c50*/  IMAD.MOV.U32 R2, RZ, RZ, R6 ;  /* 0x000000ffff027224 */ /* 0x002fc400078e0006 */
[----:B------:R-:W-:Y:S01]  /*5c60*/  IMAD.MOV.U32 R3, RZ, RZ, R13 ;  /* 0x000000ffff037224 */ /* 0x000fe200078e000d */
[----:B--2---:R0:W-:Y:S02]  /*5c70*/  STG.E desc[UR4][R18.64+0x1c], R11 ;  /* 0x00001c0b12007986 */ /* 0x0041e4000c101904 */
[----:B0-----:R-:W-:Y:S02]  /*5c80*/  IMAD.MOV.U32 R18, RZ, RZ, R4 ;  /* 0x000000ffff127224 */ /* 0x001fe400078e0004 */
[----:B------:R-:W-:-:S07]  /*5c90*/  IMAD.MOV.U32 R19, RZ, RZ, R5 ;  /* 0x000000ffff137224 */ /* 0x000fce00078e0005 */
.L_x_642:
[----:B------:R-:W-:Y:S05]  /*5ca0*/  BSYNC.RECONVERGENT B1 ;  /* 0x0000000000017941 */ /* 0x000fea0003800200 */
.L_x_641:
[----:B------:R-:W-:Y:S05]  /*5cb0*/  @!P1 BRA `(.L_x_637) ;  /* 0x0000000000a89947 */ /* 0x000fea0003800000 */
[----:B------:R-:W-:-:S04]  /*5cc0*/  ISETP.GE.U32.AND P0, PT, R8, 0x4, PT ;  /* 0x000000040800780c */ /* 0x000fc80003f06070 */
[----:B------:R-:W-:-:S13]  /*5cd0*/  ISETP.GE.U32.AND.EX P0, PT, RZ, RZ, PT, P0 ;  /* 0x000000ffff00720c */ /* 0x000fda0003f06100 */
[----:B------:R-:W-:Y:S02]  /*5ce0*/  @P0 R2UR UR4, R20 ;  /* 0x00000000140402ca */ /* 0x000fe400000e0000 */
[----:B------:R-:W-:-:S13]  /*5cf0*/  @P0 R2UR UR5, R21 ;  /* 0x00000000150502ca */ /* 0x000fda00000e0000 */
[----:B------:R-:W2:Y:S01]  /*5d00*/  @P0 LD.E R5, desc[UR4][R2.64] ;  /* 0x0000000402050980 */ /* 0x000ea2000c101900 */
[----:B------:R-:W-:Y:S02]  /*5d10*/  @P0 R2UR UR6, R20 ;  /* 0x00000000140602ca */ /* 0x000fe400000e0000 */
[----:B------:R-:W-:Y:S01]  /*5d20*/  @P0 R2UR UR7, R21 ;  /* 0x00000000150702ca */ /* 0x000fe200000e0000 */
[----:B--2---:R-:W-:-:S12]  /*5d30*/  @P0 STG.E desc[UR4][R18.64], R5 ;  /* 0x0000000512000986 */ /* 0x004fd8000c101904 */
[----:B------:R-:W2:Y:S04]  /*5d40*/  @P0 LD.E R7, desc[UR6][R2.64+0x4] ;  /* 0x0000040602070980 */ /* 0x000ea8000c101900 */
[----:B--2---:R0:W-:Y:S04]  /*5d50*/  @P0 STG.E desc[UR4][R18.64+0x4], R7 ;  /* 0x0000040712000986 */ /* 0x0041e8000c101904 */
[----:B------:R-:W2:Y:S01]  /*5d60*/  @P0 LD.E R9, desc[UR6][R2.64+0x8] ;  /* 0x0000080602090980 */ /* 0x000ea2000c101900 */
[----:B------:R-:W-:Y:S01]  /*5d70*/  LOP3.LUT R6, R0, 0x3, RZ, 0xc0, !PT ;  /* 0x0000000300067812 */ /* 0x000fe200078ec0ff */
[----:B------:R-:W-:-:S03]  /*5d80*/  IMAD.MOV.U32 R8, RZ, RZ, RZ ;  /* 0x000000ffff087224 */ /* 0x000fc600078e00ff */
[----:B------:R-:W-:-:S04]  /*5d90*/  ISETP.NE.U32.AND P1, PT, R6, RZ, PT ;  /* 0x000000ff0600720c */ /* 0x000fc80003f25070 */
[----:B------:R-:W-:Y:S01]  /*5da0*/  ISETP.NE.AND.EX P1, PT, R8, RZ, PT, P1 ;  /* 0x000000ff0800720c */ /* 0x000fe20003f25310 */
[----:B--2---:R-:W-:Y:S04]  /*5db0*/  @P0 STG.E desc[UR4][R18.64+0x8], R9 ;  /* 0x0000080912000986 */ /* 0x004fe8000c101904 */
[----:B------:R1:W2:Y:S01]  /*5dc0*/  @P0 LD.E R11, desc[UR6][R2.64+0xc] ;  /* 0x00000c06020b0980 */ /* 0x0002a2000c101900 */
[----:B------:R-:W-:Y:S02]  /*5dd0*/  @P0 IADD3 R4, P2, PT, R2, 0x10, RZ ;  /* 0x0000001002040810 */ /* 0x000fe40007f5e0ff */
[----:B------:R-:W-:-:S03]  /*5de0*/  @P0 IADD3 R0, P3, PT, R18, 0x10, RZ ;  /* 0x0000001012000810 */ /* 0x000fc60007f7e0ff */
[----:B0-----:R-:W-:Y:S02]  /*5df0*/  @P0 IMAD.X R7, RZ, RZ, R3, P2 ;  /* 0x000000ffff070224 */ /* 0x001fe400010e0603 */
[----:B------:R-:W-:Y:S02]  /*5e00*/  @P0 IMAD.X R5, RZ, RZ, R19, P3 ;  /* 0x000000ffff050224 */ /* 0x000fe400018e0613 */
[----:B-1----:R-:W-:Y:S02]  /*5e10*/  @P0 IMAD.MOV.U32 R2, RZ, RZ, R4 ;  /* 0x000000ffff020224 */ /* 0x002fe400078e0004 */
[----:B------:R-:W-:Y:S01]  /*5e20*/  @P0 IMAD.MOV.U32 R3, RZ, RZ, R7 ;  /* 0x000000ffff030224 */ /* 0x000fe200078e0007 */
[----:B--2---:R0:W-:Y:S02]  /*5e30*/  @P0 STG.E desc[UR4][R18.64+0xc], R11 ;  /* 0x00000c0b12000986 */ /* 0x0041e4000c101904 */
[----:B0-----:R-:W-:Y:S02]  /*5e40*/  @P0 IMAD.MOV.U32 R18, RZ, RZ, R0 ;  /* 0x000000ffff120224 */ /* 0x001fe400078e0000 */
[----:B------:R-:W-:Y:S01]  /*5e50*/  @P0 IMAD.MOV.U32 R19, RZ, RZ, R5 ;  /* 0x000000ffff130224 */ /* 0x000fe200078e0005 */
[----:B------:R-:W-:Y:S06]  /*5e60*/  @!P1 BRA `(.L_x_637) ;  /* 0x00000000003c9947 */ /* 0x000fec0003800000 */
.L_x_643:
[----:B------:R-:W-:Y:S02]  /*5e70*/  R2UR UR4, R20 ;  /* 0x00000000140472ca */ /* 0x000fe400000e0000 */
[----:B------:R-:W-:-:S13]  /*5e80*/  R2UR UR5, R21 ;  /* 0x00000000150572ca */ /* 0x000fda00000e0000 */
[----:B0-----:R0:W2:Y:S01]  /*5e90*/  LD.E R7, desc[UR4][R2.64] ;  /* 0x0000000402077980 */ /* 0x0010a2000c101900 */
[----:B------:R-:W-:Y:S01]  /*5ea0*/  IADD3 R6, P0, PT, R6, -0x1, RZ ;  /* 0xffffffff06067810 */ /* 0x000fe20007f1e0ff */
[----:B------:R-:W-:Y:S01]  /*5eb0*/  IMAD.MOV.U32 R4, RZ, RZ, R18 ;  /* 0x000000ffff047224 */ /* 0x000fe200078e0012 */
[----:B------:R-:W-:Y:S01]  /*5ec0*/  IADD3 R18, P2, PT, R18, 0x4, RZ ;  /* 0x0000000412127810 */ /* 0x000fe20007f5e0ff */
[--C-:B------:R-:W-:Y:S01]  /*5ed0*/  IMAD.MOV.U32 R5, RZ, RZ, R19.reuse ;  /* 0x000000ffff057224 */ /* 0x100fe200078e0013 */
[----:B------:R-:W-:Y:S02]  /*5ee0*/  IADD3.X R8, PT, PT, R8, -0x1, RZ, P0, !PT ;  /* 0xffffffff08087810 */ /* 0x000fe400007fe4ff */
[----:B------:R-:W-:Y:S01]  /*5ef0*/  ISETP.NE.U32.AND P0, PT, R6, RZ, PT ;  /* 0x000000ff0600720c */ /* 0x000fe20003f05070 */
[----:B------:R-:W-:Y:S01]  /*5f00*/  IMAD.X R19, RZ, RZ, R19, P2 ;  /* 0x000000ffff137224 */ /* 0x000fe200010e0613 */
[----:B0-----:R-:W-:Y:S02]  /*5f10*/  IADD3 R2, P1, PT, R2, 0x4, RZ ;  /* 0x0000000402027810 */ /* 0x001fe40007f3e0ff */
[----:B------:R-:W-:-:S03]  /*5f20*/  ISETP.NE.AND.EX P0, PT, R8, RZ, PT, P0 ;  /* 0x000000ff0800720c */ /* 0x000fc60003f05300 */
[----:B------:R-:W-:Y:S01]  /*5f30*/  IMAD.X R3, RZ, RZ, R3, P1 ;  /* 0x000000ffff037224 */ /* 0x000fe200008e0603 */
[----:B--2---:R0:W-:Y:S09]  /*5f40*/  STG.E desc[UR4][R4.64], R7 ;  /* 0x0000000704007986 */ /* 0x0041f2000c101904 */
[----:B------:R-:W-:Y:S05]  /*5f50*/  @P0 BRA `(.L_x_643) ;  /* 0xfffffffc00c40947 */ /* 0x000fea000383ffff */
.L_x_637:
[----:B------:R-:W-:Y:S05]  /*5f60*/  BSYNC.RECONVERGENT B0 ;  /* 0x0000000000007941 */ /* 0x000fea0003800200 */
.L_x_575:
[----:B------:R-:W-:-:S13]  /*5f70*/  ISETP.NE.AND P0, PT, R10, RZ, PT ;  /* 0x000000ff0a00720c */ /* 0x000fda0003f05270 */
[----:B------:R-:W-:Y:S05]  /*5f80*/  @!P0 EXIT ;  /* 0x000000000000894d */ /* 0x000fea0003800000 */
[----:B------:R-:W-:Y:S01]  /*5f90*/  MOV R0, 0x188 ;  /* 0x0000018800007802 */ /* 0x000fe20000000f00 */
[----:B0-----:R-:W-:Y:S02]  /*5fa0*/  IMAD.MOV.U32 R4, RZ, RZ, R16 ;  /* 0x000000ffff047224 */ /* 0x001fe400078e0010 */
[----:B------:R-:W-:Y:S01]  /*5fb0*/  IMAD.MOV.U32 R5, RZ, RZ, R17 ;  /* 0x000000ffff057224 */ /* 0x000fe200078e0011 */
[----:B------:R0:W1:Y:S06]  /*5fc0*/  LDC.64 R2, c[0x4][R0] ;  /* 0x0100000000027b82 */ /* 0x00006c0000000a00 */
[----:B------:R-:W-:-:S07]  /*5fd0*/  LEPC R20, `(.L_x_644) ;  /* 0x000000001014794e */ /* 0x000fce0000000000 */
[----:B01----:R-:W-:Y:S05]  /*5fe0*/  CALL.ABS.NOINC R2 ;  /* 0x0000000002007343 */ /* 0x003fea0003c00000 */
.L_x_644:
[----:B------:R-:W-:Y:S05]  /*5ff0*/  EXIT ;  /* 0x000000000000794d */ /* 0x000fea0003800000 */
.L_x_645:
        /* <DEDUP_REMOVED lines=16> */
.L_x_656:


//--------------------- .nv.global.init           --------------------------
	.section	.nv.global.init,"aw",@progbits
.nv.global.init:
	.type		$str$2,@object
	.size		$str$2,($str - $str$2)
$str$2:
        /*0000*/ 	.byte	0x25, 0x73, 0x0a, 0x00
	.type		$str,@object
	.size		$str,(.L_45 - $str)
$str:
        /*0004*/ 	.byte	0x74, 0x65, 0x6d, 0x70, 0x6f, 0x72, 0x61, 0x72, 0x79, 0x5f, 0x62, 0x75, 0x66, 0x66, 0x65, 0x72
        /*0014*/ 	.byte	0x3a, 0x3a, 0x61, 0x6c, 0x6c, 0x6f, 0x63, 0x61, 0x74, 0x65, 0x3a, 0x20, 0x67, 0x65, 0x74, 0x5f
        /*0024*/ 	.byte	0x74, 0x65, 0x6d, 0x70, 0x6f, 0x72, 0x61, 0x72, 0x79, 0x5f, 0x62, 0x75, 0x66, 0x66, 0x65, 0x72
        /*0034*/ 	.byte	0x20, 0x66, 0x61, 0x69, 0x6c, 0x65, 0x64, 0x00
.L_45:


//--------------------- .nv.shared._ZN3cub18CUB_300001_SM_10006detail10radix_sort29DeviceRadixSortOnesweepKernelINS1_5radix10policy_hubIiiyE10Policy1000ELNS0_9SortOrderE0EiiyiiNS1_21identity_decomposer_tEEEvPT5_SB_PT3_PKSC_PT1_PKSG_PT2_PKSK_T4_iiT6_ --------------------------
	.section	.nv.shared._ZN3cub18CUB_300001_SM_10006detail10radix_sort29DeviceRadixSortOnesweepKernelINS1_5radix10policy_hubIiiyE10Policy1000ELNS0_9SortOrderE0EiiyiiNS1_21identity_decomposer_tEEEvPT5_SB_PT3_PKSC_PT1_PKSG_PT2_PKSK_T4_iiT6_,"aw",@nobits
	.sectionflags	@""
	.align	16
.nv.shared._ZN3cub18CUB_300001_SM_10006detail10radix_sort29DeviceRadixSortOnesweepKernelINS1_5radix10policy_hubIiiyE10Policy1000ELNS0_9SortOrderE0EiiyiiNS1_21identity_decomposer_tEEEvPT5_SB_PT3_PKSC_PT1_PKSG_PT2_PKSK_T4_iiT6_:
	.zero		29184


//--------------------- .nv.shared.reserved.0     --------------------------
	.section	.nv.shared.reserved.0,"aw",@nobits
	.weak		__nv_reservedSMEM_offset_0_alias
	.size		__nv_reservedSMEM_offset_0_alias, 0, 64
	.other		__nv_reservedSMEM_offset_0_alias,@"STO_CUDA_RESERVED_SHARED STV_DEFAULT"
__nv_reservedSMEM_offset_0_alias:
	.zero		0
	.zero		64


//--------------------- .nv.global                --------------------------
	.section	.nv.global,"aw",@nobits
.nv.global:
	.type		_ZN34_INTERNAL_58e9b15a_4_k_cu_f6fe19636thrust24THRUST_300001_SM_1000_NS12placeholders2_8E,@object
	.size		_ZN34_INTERNAL_58e9b15a_4_k_cu_f6fe19636thrust24THRUST_300001_SM_1000_NS12placeholders2_8E,(_ZN34_INTERNAL_58e9b15a_4_k_cu_f6fe19634cuda3std3__436_GLOBAL__N__58e9b15a_4_k_cu_f6fe19636ignoreE - _ZN34_INTERNAL_58e9b15a_4_k_cu_f6fe19636thrust24THRUST_300001_SM_1000_NS12placeholders2_8E)
_ZN34_INTERNAL_58e9b15a_4_k_cu_f6fe19636thrust24THRUST_300001_SM_1000_NS12placeholders2_8E:
	.zero		1
	.type		_ZN34_INTERNAL_58e9b15a_4_k_cu_f6fe19634cuda3std3__436_GLOBAL__N__58e9b15a_4_k_cu_f6fe19636ignoreE,@object
	.size		_ZN34_INTERNAL_58e9b15a_4_k_cu_f6fe19634cuda3std3__436_GLOBAL__N__58e9b15a_4_k_cu_f6fe19636ignoreE,(_ZN34_INTERNAL_58e9b15a_4_k_cu_f6fe19634cuda3std6ranges3__45__cpo4dataE - _ZN34_INTERNAL_58e9b15a_4_k_cu_f6fe19634cuda3std3__436_GLOBAL__N__58e9b15a_4_k_cu_f6fe19636ignoreE)
_ZN34_INTERNAL_58e9b15a_4_k_cu_f6fe19634cuda3std3__436_GLOBAL__N__58e9b15a_4_k_cu_f6fe19636ignoreE:
	.zero		1
	.type		_ZN34_INTERNAL_58e9b15a_4_k_cu_f6fe19634cuda3std6ranges3__45__cpo4dataE,@object
	.size		_ZN34_INTERNAL_58e9b15a_4_k_cu_f6fe19634cuda3std6ranges3__45__cpo4dataE,(_ZN34_INTERNAL_58e9b15a_4_k_cu_f6fe19636thrust24THRUST_300001_SM_1000_NS6system3cpp3parE - _ZN34_INTERNAL_58e9b15a_4_k_cu_f6fe19634cuda3std6ranges3__45__cpo4dataE)
_ZN34_INTERNAL_58e9b15a_4_k_cu_f6fe19634cuda3std6ranges3__45__cpo4dataE:
	.zero		1
	.type		_ZN34_INTERNAL_58e9b15a_4_k_cu_f6fe19636thrust24THRUST_300001_SM_1000_NS6system3cpp3parE,@object
	.size		_ZN34_INTERNAL_58e9b15a_4_k_cu_f6fe19636thrust24THRUST_300001_SM_1000_NS6system3cpp3parE,(_ZN34_INTERNAL_58e9b15a_4_k_cu_f6fe19634cuda3std3__45__cpo5beginE - _ZN34_INTERNAL_58e9b15a_4_k_cu_f6fe19636thrust24THRUST_300001_SM_1000_NS6system3cpp3parE)
_ZN34_INTERNAL_58e9b15a_4_k_cu_f6fe19636thrust24THRUST_300001_SM_1000_NS6system3cpp3parE:
	.zero		1
	.type		_ZN34_INTERNAL_58e9b15a_4_k_cu_f6fe19634cuda3std3__45__cpo5beginE,@object
	.size		_ZN34_INTERNAL_58e9b15a_4_k_cu_f6fe19634cuda3std3__45__cpo5beginE,(_ZN34_INTERNAL_58e9b15a_4_k_cu_f6fe19634cuda3std6ranges3__45__cpo5beginE - _ZN34_INTERNAL_58e9b15a_4_k_cu_f6fe19634cuda3std3__45__cpo5beginE)
_ZN34_INTERNAL_58e9b15a_4_k_cu_f6fe19634cuda3std3__45__cpo5beginE:
	.zero		1
	.type		_ZN34_INTERNAL_58e9b15a_4_k_cu_f6fe19634cuda3std6ranges3__45__cpo5beginE,@object
	.size		_ZN34_INTERNAL_58e9b15a_4_k_cu_f6fe19634cuda3std6ranges3__45__cpo5beginE,(_ZN34_INTERNAL_58e9b15a_4_k_cu_f6fe19636thrust24THRUST_300001_SM_1000_NS6deviceE - _ZN34_INTERNAL_58e9b15a_4_k_cu_f6fe19634cuda3std6ranges3__45__cpo5beginE)
_ZN34_INTERNAL_58e9b15a_4_k_cu_f6fe19634cuda3std6ranges3__45__cpo5beginE:
	.zero		1
	.type		_ZN34_INTERNAL_58e9b15a_4_k_cu_f6fe19636thrust24THRUST_300001_SM_1000_NS6deviceE,@object
	.size		_ZN34_INTERNAL_58e9b15a_4_k_cu_f6fe19636thrust24THRUST_300001_SM_1000_NS6deviceE,(_ZN34_INTERNAL_58e9b15a_4_k_cu_f6fe19634cuda3std3__47nulloptE - _ZN34_INTERNAL_58e9b15a_4_k_cu_f6fe19636thrust24THRUST_300001_SM_1000_NS6deviceE)
_ZN34_INTERNAL_58e9b15a_4_k_cu_f6fe19636thrust24THRUST_300001_SM_1000_NS6deviceE:
	.zero		1
	.type		_ZN34_INTERNAL_58e9b15a_4_k_cu_f6fe19634cuda3std3__47nulloptE,@object
	.size		_ZN34_INTERNAL_58e9b15a_4_k_cu_f6fe19634cuda3std3__47nulloptE,(_ZN34_INTERNAL_58e9b15a_4_k_cu_f6fe19634cuda3std6ranges3__45__cpo8distanceE - _ZN34_INTERNAL_58e9b15a_4_k_cu_f6fe19634cuda3std3__47nulloptE)
_ZN34_INTERNAL_58e9b15a_4_k_cu_f6fe19634cuda3std3__47nulloptE:
	.zero		1
	.type		_ZN34_INTERNAL_58e9b15a_4_k_cu_f6fe19634cuda3std6ranges3__45__cpo8distanceE,@object
	.size		_ZN34_INTERNAL_58e9b15a_4_k_cu_f6fe19634cuda3std6ranges3__45__cpo8distanceE,(_ZN34_INTERNAL_58e9b15a_4_k_cu_f6fe19636thrust24THRUST_300001_SM_1000_NS12placeholders2_4E - _ZN34_INTERNAL_58e9b15a_4_k_cu_f6fe19634cuda3std6ranges3__45__cpo8distanceE)
_ZN34_INTERNAL_58e9b15a_4_k_cu_f6fe19634cuda3std6ranges3__45__cpo8distanceE:
	.zero		1
	.type		_ZN34_INTERNAL_58e9b15a_4_k_cu_f6fe19636thrust24THRUST_300001_SM_1000_NS12placeholders2_4E,@object
	.size		_ZN34_INTERNAL_58e9b15a_4_k_cu_f6fe19636thrust24THRUST_300001_SM_1000_NS12placeholders2_4E,(_ZN34_INTERNAL_58e9b15a_4_k_cu_f6fe19634cuda3std3__45__cpo6rbeginE - _ZN34_INTERNAL_58e9b15a_4_k_cu_f6fe19636thrust24THRUST_300001_SM_1000_NS12placeholders2_4E)
_ZN34_INTERNAL_58e9b15a_4_k_cu_f6fe19636thrust24THRUST_300001_SM_1000_NS12placeholders2_4E:
	.zero		1
	.type		_ZN34_INTERNAL_58e9b15a_4_k_cu_f6fe19634cuda3std3__45__cpo6rbeginE,@object
	.size		_ZN34_INTERNAL_58e9b15a_4_k_cu_f6fe19634cuda3std3__45__cpo6rbeginE,(_ZN34_INTERNAL_58e9b15a_4_k_cu_f6fe19634cuda3std6ranges3__45__cpo7advanceE - _ZN34_INTERNAL_58e9b15a_4_k_cu_f6fe19634cuda3std3__45__cpo6rbeginE)
_ZN34_INTERNAL_58e9b15a_4_k_cu_f6fe19634cuda3std3__45__cpo6rbeginE:
	.zero		1
	.type		_ZN34_INTERNAL_58e9b15a_4_k_cu_f6fe19634cuda3std6ranges3__45__cpo7advanceE,@object
	.size		_ZN34_INTERNAL_58e9b15a_4_k_cu_f6fe19634cuda3std6ranges3__45__cpo7advanceE,(_ZN34_INTERNAL_58e9b15a_4_k_cu_f6fe19636thrust24THRUST_300001_SM_1000_NS12placeholders3_10E - _ZN34_INTERNAL_58e9b15a_4_k_cu_f6fe19634cuda3std6ranges3__45__cpo7advanceE)
_ZN34_INTERNAL_58e9b15a_4_k_cu_f6fe19634cuda3std6ranges3__45__cpo7advanceE:
	.zero		1
	.type		_ZN34_INTERNAL_58e9b15a_4_k_cu_f6fe19636thrust24THRUST_300001_SM_1000_NS12placeholders3_10E,@object
	.size		_ZN34_INTERNAL_58e9b15a_4_k_cu_f6fe19636thrust24THRUST_300001_SM_1000_NS12placeholders3_10E,(_ZN34_INTERNAL_58e9b15a_4_k_cu_f6fe19634cuda3std3__48in_placeE - _ZN34_INTERNAL_58e9b15a_4_k_cu_f6fe19636thrust24THRUST_300001_SM_1000_NS12placeholders3_10E)
_ZN34_INTERNAL_58e9b15a_4_k_cu_f6fe19636thrust24THRUST_300001_SM_1000_NS12placeholders3_10E:
	.zero		1
	.type		_ZN34_INTERNAL_58e9b15a_4_k_cu_f6fe19634cuda3std3__48in_placeE,@object
	.size		_ZN34_INTERNAL_58e9b15a_4_k_cu_f6fe19634cuda3std3__48in_placeE,(_ZN34_INTERNAL_58e9b15a_4_k_cu_f6fe19634cuda3std6ranges3__45__cpo4sizeE - _ZN34_INTERNAL_58e9b15a_4_k_cu_f6fe19634cuda3std3__48in_placeE)
_ZN34_INTERNAL_58e9b15a_4_k_cu_f6fe19634cuda3std3__48in_placeE:
	.zero		1
	.type		_ZN34_INTERNAL_58e9b15a_4_k_cu_f6fe19634cuda3std6ranges3__45__cpo4sizeE,@object
	.size		_ZN34_INTERNAL_58e9b15a_4_k_cu_f6fe19634cuda3std6ranges3__45__cpo4sizeE,(_ZN34_INTERNAL_58e9b15a_4_k_cu_f6fe19636thrust24THRUST_300001_SM_1000_NS12placeholders2_2E - _ZN34_INTERNAL_58e9b15a_4_k_cu_f6fe19634cuda3std6ranges3__45__cpo4sizeE)
_ZN34_INTERNAL_58e9b15a_4_k_cu_f6fe19634cuda3std6ranges3__45__cpo4sizeE:
	.zero		1
	.type		_ZN34_INTERNAL_58e9b15a_4_k_cu_f6fe19636thrust24THRUST_300001_SM_1000_NS12placeholders2_2E,@object
	.size		_ZN34_INTERNAL_58e9b15a_4_k_cu_f6fe19636thrust24THRUST_300001_SM_1000_NS12placeholders2_2E,(_ZN34_INTERNAL_58e9b15a_4_k_cu_f6fe19634cuda3std3__45__cpo6cbeginE - _ZN34_INTERNAL_58e9b15a_4_k_cu_f6fe19636thrust24THRUST_300001_SM_1000_NS12placeholders2_2E)
_ZN34_INTERNAL_58e9b15a_4_k_cu_f6fe19636thrust24THRUST_300001_SM_1000_NS12placeholders2_2E:
	.zero		1
	.type		_ZN34_INTERNAL_58e9b15a_4_k_cu_f6fe19634cuda3std3__45__cpo6cbeginE,@object
	.size		_ZN34_INTERNAL_58e9b15a_4_k_cu_f6fe19634cuda3std3__45__cpo6cbeginE,(_ZN34_INTERNAL_58e9b15a_4_k_cu_f6fe19634cuda3std6ranges3__45__cpo6cbeginE - _ZN34_INTERNAL_58e9b15a_4_k_cu_f6fe19634cuda3std3__45__cpo6cbeginE)
_ZN34_INTERNAL_58e9b15a_4_k_cu_f6fe19634cuda3std3__45__cpo6cbeginE:
	.zero		1
	.type		_ZN34_INTERNAL_58e9b15a_4_k_cu_f6fe19634cuda3std6ranges3__45__cpo6cbeginE,@object
	.size		_ZN34_INTERNAL_58e9b15a_4_k_cu_f6fe19634cuda3std6ranges3__45__cpo6cbeginE,(_ZN34_INTERNAL_58e9b15a_4_k_cu_f6fe19636thrust24THRUST_300001_SM_1000_NS12placeholders2_6E - _ZN34_INTERNAL_58e9b15a_4_k_cu_f6fe19634cuda3std6ranges3__45__cpo6cbeginE)
_ZN34_INTERNAL_58e9b15a_4_k_cu_f6fe19634cuda3std6ranges3__45__cpo6cbeginE:
	.zero		1
	.type		_ZN34_INTERNAL_58e9b15a_4_k_cu_f6fe19636thrust24THRUST_300001_SM_1000_NS12placeholders2_6E,@object
	.size		_ZN34_INTERNAL_58e9b15a_4_k_cu_f6fe19636thrust24THRUST_300001_SM_1000_NS12placeholders2_6E,(_ZN34_INTERNAL_58e9b15a_4_k_cu_f6fe19634cuda3std3__45__cpo7crbeginE - _ZN34_INTERNAL_58e9b15a_4_k_cu_f6fe19636thrust24THRUST_300001_SM_1000_NS12placeholders2_6E)
_ZN34_INTERNAL_58e9b15a_4_k_cu_f6fe19636thrust24THRUST_300001_SM_1000_NS12placeholders2_6E:
	.zero		1
	.type		_ZN34_INTERNAL_58e9b15a_4_k_cu_f6fe19634cuda3std3__45__cpo7crbeginE,@object
	.size		_ZN34_INTERNAL_58e9b15a_4_k_cu_f6fe19634cuda3std3__45__cpo7crbeginE,(_ZN34_INTERNAL_58e9b15a_4_k_cu_f6fe19634cuda3std6ranges3__45__cpo4nextE - _ZN34_INTERNAL_58e9b15a_4_k_cu_f6fe19634cuda3std3__45__cpo7crbeginE)
_ZN34_INTERNAL_58e9b15a_4_k_cu_f6fe19634cuda3std3__45__cpo7crbeginE:
	.zero		1
	.type		_ZN34_INTERNAL_58e9b15a_4_k_cu_f6fe19634cuda3std6ranges3__45__cpo4nextE,@object
	.size		_ZN34_INTERNAL_58e9b15a_4_k_cu_f6fe19634cuda3std6ranges3__45__cpo4nextE,(_ZN34_INTERNAL_58e9b15a_4_k_cu_f6fe19634cuda3std6ranges3__45__cpo4swapE - _ZN34_INTERNAL_58e9b15a_4_k_cu_f6fe19634cuda3std6ranges3__45__cpo4nextE)
_ZN34_INTERNAL_58e9b15a_4_k_cu_f6fe19634cuda3std6ranges3__45__cpo4nextE:
	.zero		1
	.type		_ZN34_INTERNAL_58e9b15a_4_k_cu_f6fe19634cuda3std6ranges3__45__cpo4swapE,@object
	.size		_ZN34_INTERNAL_58e9b15a_4_k_cu_f6fe19634cuda3std6ranges3__45__cpo4swapE,(_ZN34_INTERNAL_58e9b15a_4_k_cu_f6fe19636thrust24THRUST_300001_SM_1000_NS8cuda_cub10par_nosyncE - _ZN34_INTERNAL_58e9b15a_4_k_cu_f6fe19634cuda3std6ranges3__45__cpo4swapE)
_ZN34_INTERNAL_58e9b15a_4_k_cu_f6fe19634cuda3std6ranges3__45__cpo4swapE:
	.zero		1
	.type		_ZN34_INTERNAL_58e9b15a_4_k_cu_f6fe19636thrust24THRUST_300001_SM_1000_NS8cuda_cub10par_nosyncE,@object
	.size		_ZN34_INTERNAL_58e9b15a_4_k_cu_f6fe19636thrust24THRUST_300001_SM_1000_NS8cuda_cub10par_nosyncE,(_ZN34_INTERNAL_58e9b15a_4_k_cu_f6fe19636thrust24THRUST_300001_SM_1000_NS3seqE - _ZN34_INTERNAL_58e9b15a_4_k_cu_f6fe19636thrust24THRUST_300001_SM_1000_NS8cuda_cub10par_nosyncE)
_ZN34_INTERNAL_58e9b15a_4_k_cu_f6fe19636thrust24THRUST_300001_SM_1000_NS8cuda_cub10par_nosyncE:
	.zero		1
	.type		_ZN34_INTERNAL_58e9b15a_4_k_cu_f6fe19636thrust24THRUST_300001_SM_1000_NS3seqE,@object
	.size		_ZN34_INTERNAL_58e9b15a_4_k_cu_f6fe19636thrust24THRUST_300001_SM_1000_NS3seqE,(_ZN34_INTERNAL_58e9b15a_4_k_cu_f6fe19634cuda3std3__420unreachable_sentinelE - _ZN34_INTERNAL_58e9b15a_4_k_cu_f6fe19636thrust24THRUST_300001_SM_1000_NS3seqE)
_ZN34_INTERNAL_58e9b15a_4_k_cu_f6fe19636thrust24THRUST_300001_SM_1000_NS3seqE:
	.zero		1
	.type		_ZN34_INTERNAL_58e9b15a_4_k_cu_f6fe19634cuda3std3__420unreachable_sentinelE,@object
	.size		_ZN34_INTERNAL_58e9b15a_4_k_cu_f6fe19634cuda3std3__420unreachable_sentinelE,(_ZN34_INTERNAL_58e9b15a_4_k_cu_f6fe19634cuda3std6ranges3__45__cpo5ssizeE - _ZN34_INTERNAL_58e9b15a_4_k_cu_f6fe19634cuda3std3__420unreachable_sentinelE)
_ZN34_INTERNAL_58e9b15a_4_k_cu_f6fe19634cuda3std3__420unreachable_sentinelE:
	.zero		1
	.type		_ZN34_INTERNAL_58e9b15a_4_k_cu_f6fe19634cuda3std6ranges3__45__cpo5ssizeE,@object
	.size		_ZN34_INTERNAL_58e9b15a_4_k_cu_f6fe19634cuda3std6ranges3__45__cpo5ssizeE,(_ZN34_INTERNAL_58e9b15a_4_k_cu_f6fe19636thrust24THRUST_300001_SM_1000_NS12placeholders2_3E - _ZN34_INTERNAL_58e9b15a_4_k_cu_f6fe19634cuda3std6ranges3__45__cpo5ssizeE)
_ZN34_INTERNAL_58e9b15a_4_k_cu_f6fe19634cuda3std6ranges3__45__cpo5ssizeE:
	.zero		1
	.type		_ZN34_INTERNAL_58e9b15a_4_k_cu_f6fe19636thrust24THRUST_300001_SM_1000_NS12placeholders2_3E,@object
	.size		_ZN34_INTERNAL_58e9b15a_4_k_cu_f6fe19636thrust24THRUST_300001_SM_1000_NS12placeholders2_3E,(_ZN34_INTERNAL_58e9b15a_4_k_cu_f6fe19634cuda3std3__45__cpo4cendE - _ZN34_INTERNAL_58e9b15a_4_k_cu_f6fe19636thrust24THRUST_300001_SM_1000_NS12placeholders2_3E)
_ZN34_INTERNAL_58e9b15a_4_k_cu_f6fe19636thrust24THRUST_300001_SM_1000_NS12placeholders2_3E:
	.zero		1
	.type		_ZN34_INTERNAL_58e9b15a_4_k_cu_f6fe19634cuda3std3__45__cpo4cendE,@object
	.size		_ZN34_INTERNAL_58e9b15a_4_k_cu_f6fe19634cuda3std3__45__cpo4cendE,(_ZN34_INTERNAL_58e9b15a_4_k_cu_f6fe19634cuda3std6ranges3__45__cpo4cendE - _ZN34_INTERNAL_58e9b15a_4_k_cu_f6fe19634cuda3std3__45__cpo4cendE)
_ZN34_INTERNAL_58e9b15a_4_k_cu_f6fe19634cuda3std3__45__cpo4cendE:
	.zero		1
	.type		_ZN34_INTERNAL_58e9b15a_4_k_cu_f6fe19634cuda3std6ranges3__45__cpo4cendE,@object
	.size		_ZN34_INTERNAL_58e9b15a_4_k_cu_f6fe19634cuda3std6ranges3__45__cpo4cendE,(_ZN34_INTERNAL_58e9b15a_4_k_cu_f6fe19636thrust24THRUST_300001_SM_1000_NS12placeholders2_7E - _ZN34_INTERNAL_58e9b15a_4_k_cu_f6fe19634cuda3std6ranges3__45__cpo4cendE)
_ZN34_INTERNAL_58e9b15a_4_k_cu_f6fe19634cuda3std6ranges3__45__cpo4cendE:
	.zero		1
	.type		_ZN34_INTERNAL_58e9b15a_4_k_cu_f6fe19636thrust24THRUST_300001_SM_1000_NS12placeholders2_7E,@object
	.size		_ZN34_INTERNAL_58e9b15a_4_k_cu_f6fe19636thrust24THRUST_300001_SM_1000_NS12placeholders2_7E,(_ZN34_INTERNAL_58e9b15a_4_k_cu_f6fe19634cuda3std3__45__cpo5crendE - _ZN34_INTERNAL_58e9b15a_4_k_cu_f6fe19636thrust24THRUST_300001_SM_1000_NS12placeholders2_7E)
_ZN34_INTERNAL_58e9b15a_4_k_cu_f6fe19636thrust24THRUST_300001_SM_1000_NS12placeholders2_7E:
	.zero		1
	.type		_ZN34_INTERNAL_58e9b15a_4_k_cu_f6fe19634cuda3std3__45__cpo5crendE,@object
	.size		_ZN34_INTERNAL_58e9b15a_4_k_cu_f6fe19634cuda3std3__45__cpo5crendE,(_ZN34_INTERNAL_58e9b15a_4_k_cu_f6fe19634cuda3std6ranges3__45__cpo4prevE - _ZN34_INTERNAL_58e9b15a_4_k_cu_f6fe19634cuda3std3__45__cpo5crendE)
_ZN34_INTERNAL_58e9b15a_4_k_cu_f6fe19634cuda3std3__45__cpo5crendE:
	.zero		1
	.type		_ZN34_INTERNAL_58e9b15a_4_k_cu_f6fe19634cuda3std6ranges3__45__cpo4prevE,@object
	.size		_ZN34_INTERNAL_58e9b15a_4_k_cu_f6fe19634cuda3std6ranges3__45__cpo4prevE,(_ZN34_INTERNAL_58e9b15a_4_k_cu_f6fe19634cuda3std6ranges3__45__cpo9iter_moveE - _ZN34_INTERNAL_58e9b15a_4_k_cu_f6fe19634cuda3std6ranges3__45__cpo4prevE)
_ZN34_INTERNAL_58e9b15a_4_k_cu_f6fe19634cuda3std6ranges3__45__cpo4prevE:
	.zero		1
	.type		_ZN34_INTERNAL_58e9b15a_4_k_cu_f6fe19634cuda3std6ranges3__45__cpo9iter_moveE,@object
	.size		_ZN34_INTERNAL_58e9b15a_4_k_cu_f6fe19634cuda3std6ranges3__45__cpo9iter_moveE,(_ZN34_INTERNAL_58e9b15a_4_k_cu_f6fe19636thrust24THRUST_300001_SM_1000_NS6system6detail10sequential3seqE - _ZN34_INTERNAL_58e9b15a_4_k_cu_f6fe19634cuda3std6ranges3__45__cpo9iter_moveE)
_ZN34_INTERNAL_58e9b15a_4_k_cu_f6fe19634cuda3std6ranges3__45__cpo9iter_moveE:
	.zero		1
	.type		_ZN34_INTERNAL_58e9b15a_4_k_cu_f6fe19636thrust24THRUST_300001_SM_1000_NS6system6detail10sequential3seqE,@object
	.size		_ZN34_INTERNAL_58e9b15a_4_k_cu_f6fe19636thrust24THRUST_300001_SM_1000_NS6system6detail10sequential3seqE,(_ZN34_INTERNAL_58e9b15a_4_k_cu_f6fe19636thrust24THRUST_300001_SM_1000_NS12placeholders2_9E - _ZN34_INTERNAL_58e9b15a_4_k_cu_f6fe19636thrust24THRUST_300001_SM_1000_NS6system6detail10sequential3seqE)
_ZN34_INTERNAL_58e9b15a_4_k_cu_f6fe19636thrust24THRUST_300001_SM_1000_NS6system6detail10sequential3seqE:
	.zero		1
	.type		_ZN34_INTERNAL_58e9b15a_4_k_cu_f6fe19636thrust24THRUST_300001_SM_1000_NS12placeholders2_9E,@object
	.size		_ZN34_INTERNAL_58e9b15a_4_k_cu_f6fe19636thrust24THRUST_300001_SM_1000_NS12placeholders2_9E,(_ZN34_INTERNAL_58e9b15a_4_k_cu_f6fe19634cuda3std3__419piecewise_constructE - _ZN34_INTERNAL_58e9b15a_4_k_cu_f6fe19636thrust24THRUST_300001_SM_1000_NS12placeholders2_9E)
_ZN34_INTERNAL_58e9b15a_4_k_cu_f6fe19636thrust24THRUST_300001_SM_1000_NS12placeholders2_9E:
	.zero		1
	.type		_ZN34_INTERNAL_58e9b15a_4_k_cu_f6fe19634cuda3std3__419piecewise_constructE,@object
	.size		_ZN34_INTERNAL_58e9b15a_4_k_cu_f6fe19634cuda3std3__419piecewise_constructE,(_ZN34_INTERNAL_58e9b15a_4_k_cu_f6fe19634cuda3std6ranges3__45__cpo5cdataE - _ZN34_INTERNAL_58e9b15a_4_k_cu_f6fe19634cuda3std3__419piecewise_constructE)
_ZN34_INTERNAL_58e9b15a_4_k_cu_f6fe19634cuda3std3__419piecewise_constructE:
	.zero		1
	.type		_ZN34_INTERNAL_58e9b15a_4_k_cu_f6fe19634cuda3std6ranges3__45__cpo5cdataE,@object
	.size		_ZN34_INTERNAL_58e9b15a_4_k_cu_f6fe19634cuda3std6ranges3__45__cpo5cdataE,(_ZN34_INTERNAL_58e9b15a_4_k_cu_f6fe19636thrust24THRUST_300001_SM_1000_NS12placeholders2_1E - _ZN34_INTERNAL_58e9b15a_4_k_cu_f6fe19634cuda3std6ranges3__45__cpo5cdataE)
_ZN34_INTERNAL_58e9b15a_4_k_cu_f6fe19634cuda3std6ranges3__45__cpo5cdataE:
	.zero		1
	.type		_ZN34_INTERNAL_58e9b15a_4_k_cu_f6fe19636thrust24THRUST_300001_SM_1000_NS12placeholders2_1E,@object
	.size		_ZN34_INTERNAL_58e9b15a_4_k_cu_f6fe19636thrust24THRUST_300001_SM_1000_NS12placeholders2_1E,(_ZN34_INTERNAL_58e9b15a_4_k_cu_f6fe19634cuda3std3__45__cpo3endE - _ZN34_INTERNAL_58e9b15a_4_k_cu_f6fe19636thrust24THRUST_300001_SM_1000_NS12placeholders2_1E)
_ZN34_INTERNAL_58e9b15a_4_k_cu_f6fe19636thrust24THRUST_300001_SM_1000_NS12placeholders2_1E:
	.zero		1
	.type		_ZN34_INTERNAL_58e9b15a_4_k_cu_f6fe19634cuda3std3__45__cpo3endE,@object
	.size		_ZN34_INTERNAL_58e9b15a_4_k_cu_f6fe19634cuda3std3__45__cpo3endE,(_ZN34_INTERNAL_58e9b15a_4_k_cu_f6fe19634cuda3std6ranges3__45__cpo3endE - _ZN34_INTERNAL_58e9b15a_4_k_cu_f6fe19634cuda3std3__45__cpo3endE)
_ZN34_INTERNAL_58e9b15a_4_k_cu_f6fe19634cuda3std3__45__cpo3endE:
	.zero		1
	.type		_ZN34_INTERNAL_58e9b15a_4_k_cu_f6fe19634cuda3std6ranges3__45__cpo3endE,@object
	.size		_ZN34_INTERNAL_58e9b15a_4_k_cu_f6fe19634cuda3std6ranges3__45__cpo3endE,(_ZN34_INTERNAL_58e9b15a_4_k_cu_f6fe19636thrust24THRUST_300001_SM_1000_NS12placeholders2_5E - _ZN34_INTERNAL_58e9b15a_4_k_cu_f6fe19634cuda3std6ranges3__45__cpo3endE)
_ZN34_INTERNAL_58e9b15a_4_k_cu_f6fe19634cuda3std6ranges3__45__cpo3endE:
	.zero		1
	.type		_ZN34_INTERNAL_58e9b15a_4_k_cu_f6fe19636thrust24THRUST_300001_SM_1000_NS12placeholders2_5E,@object
	.size		_ZN34_INTERNAL_58e9b15a_4_k_cu_f6fe19636thrust24THRUST_300001_SM_1000_NS12placeholders2_5E,(_ZN34_INTERNAL_58e9b15a_4_k_cu_f6fe19634cuda3std3__45__cpo4rendE - _ZN34_INTERNAL_58e9b15a_4_k_cu_f6fe19636thrust24THRUST_300001_SM_1000_NS12placeholders2_5E)
_ZN34_INTERNAL_58e9b15a_4_k_cu_f6fe19636thrust24THRUST_300001_SM_1000_NS12placeholders2_5E:
	.zero		1
	.type		_ZN34_INTERNAL_58e9b15a_4_k_cu_f6fe19634cuda3std3__45__cpo4rendE,@object
	.size		_ZN34_INTERNAL_58e9b15a_4_k_cu_f6fe19634cuda3std3__45__cpo4rendE,(_ZN34_INTERNAL_58e9b15a_4_k_cu_f6fe19634cuda3std6ranges3__45__cpo9iter_swapE - _ZN34_INTERNAL_58e9b15a_4_k_cu_f6fe19634cuda3std3__45__cpo4rendE)
_ZN34_INTERNAL_58e9b15a_4_k_cu_f6fe19634cuda3std3__45__cpo4rendE:
	.zero		1
	.type		_ZN34_INTERNAL_58e9b15a_4_k_cu_f6fe19634cuda3std6ranges3__45__cpo9iter_swapE,@object
	.size		_ZN34_INTERNAL_58e9b15a_4_k_cu_f6fe19634cuda3std6ranges3__45__cpo9iter_swapE,(_ZN34_INTERNAL_58e9b15a_4_k_cu_f6fe19634cuda3std3__48unexpectE - _ZN34_INTERNAL_58e9b15a_4_k_cu_f6fe19634cuda3std6ranges3__45__cpo9iter_swapE)
_ZN34_INTERNAL_58e9b15a_4_k_cu_f6fe19634cuda3std6ranges3__45__cpo9iter_swapE:
	.zero		1
	.type		_ZN34_INTERNAL_58e9b15a_4_k_cu_f6fe19634cuda3std3__48unexpectE,@object
	.size		_ZN34_INTERNAL_58e9b15a_4_k_cu_f6fe19634cuda3std3__48unexpectE,(_ZN34_INTERNAL_58e9b15a_4_k_cu_f6fe19636thrust24THRUST_300001_SM_1000_NS8cuda_cub3parE - _ZN34_INTERNAL_58e9b15a_4_k_cu_f6fe19634cuda3std3__48unexpectE)
_ZN34_INTERNAL_58e9b15a_4_k_cu_f6fe19634cuda3std3__48unexpectE:
	.zero		1
	.type		_ZN34_INTERNAL_58e9b15a_4_k_cu_f6fe19636thrust24THRUST_300001_SM_1000_NS8cuda_cub3parE,@object
	.size		_ZN34_INTERNAL_58e9b15a_4_k_cu_f6fe19636thrust24THRUST_300001_SM_1000_NS8cuda_cub3parE,(.L_29 - _ZN34_INTERNAL_58e9b15a_4_k_cu_f6fe19636thrust24THRUST_300001_SM_1000_NS8cuda_cub3parE)
_ZN34_INTERNAL_58e9b15a_4_k_cu_f6fe19636thrust24THRUST_300001_SM_1000_NS8cuda_cub3parE:
	.zero		1
.L_29:


//--------------------- .nv.shared._ZN3cub18CUB_300001_SM_10006detail10radix_sort33DeviceRadixSortExclusiveSumKernelINS1_5radix10policy_hubIiiyE10Policy1000EyEEvPT0_ --------------------------
	.section	.nv.shared._ZN3cub18CUB_300001_SM_10006detail10radix_sort33DeviceRadixSortExclusiveSumKernelINS1_5radix10policy_hubIiiyE10Policy1000EyEEvPT0_,"aw",@nobits
	.sectionflags	@""
	.align	16
.nv.shared._ZN3cub18CUB_300001_SM_10006detail10radix_sort33DeviceRadixSortExclusiveSumKernelINS1_5radix10policy_hubIiiyE10Policy1000EyEEvPT0_:
	.zero		3360


//--------------------- .nv.shared._ZN3cub18CUB_300001_SM_10006detail10radix_sort30DeviceRadixSortHistogramKernelINS1_5radix10policy_hubIiiyE10Policy1000ELNS0_9SortOrderE0EiyNS1_21identity_decomposer_tEEEvPT2_PKT1_SA_iiT3_ --------------------------
	.section	.nv.shared._ZN3cub18CUB_300001_SM_10006detail10radix_sort30DeviceRadixSortHistogramKernelINS1_5radix10policy_hubIiiyE10Policy1000ELNS0_9SortOrderE0EiyNS1_21identity_decomposer_tEEEvPT2_PKT1_SA_iiT3_,"aw",@nobits
	.sectionflags	@""
	.align	4
.nv.shared._ZN3cub18CUB_300001_SM_10006detail10radix_sort30DeviceRadixSortHistogramKernelINS1_5radix10policy_hubIiiyE10Policy1000ELNS0_9SortOrderE0EiyNS1_21identity_decomposer_tEEEvPT2_PKT1_SA_iiT3_:
	.zero		5120


//--------------------- .nv.shared._ZN3cub18CUB_300001_SM_10006detail10radix_sort31DeviceRadixSortSingleTileKernelINS1_5radix10policy_hubIiiyE10Policy1000ELNS0_9SortOrderE0EiiyNS1_21identity_decomposer_tEEEvPKT1_PSA_PKT2_PSE_T3_iiT4_ --------------------------
	.section	.nv.shared._ZN3cub18CUB_300001_SM_10006detail10radix_sort31DeviceRadixSortSingleTileKernelINS1_5radix10policy_hubIiiyE10Policy1000ELNS0_9SortOrderE0EiiyNS1_21identity_decomposer_tEEEvPKT1_PSA_PKT2_PSE_T3_iiT4_,"aw",@nobits
	.sectionflags	@""
	.align	16
.nv.shared._ZN3cub18CUB_300001_SM_10006detail10radix_sort31DeviceRadixSortSingleTileKernelINS1_5radix10policy_hubIiiyE10Policy1000ELNS0_9SortOrderE0EiiyNS1_21identity_decomposer_tEEEvPKT1_PSA_PKT2_PSE_T3_iiT4_:
	.zero		34880


//--------------------- .nv.shared._ZN3cub18CUB_300001_SM_10006detail10radix_sort29DeviceRadixSortOnesweepKernelINS1_5radix10policy_hubIiNS0_8NullTypeEyE10Policy1000ELNS0_9SortOrderE0EiS6_yiiNS1_21identity_decomposer_tEEEvPT5_SC_PT3_PKSD_PT1_PKSH_PT2_PKSL_T4_iiT6_ --------------------------
	.section	.nv.shared._ZN3cub18CUB_300001_SM_10006detail10radix_sort29DeviceRadixSortOnesweepKernelINS1_5radix10policy_hubIiNS0_8NullTypeEyE10Policy1000ELNS0_9SortOrderE0EiS6_yiiNS1_21identity_decomposer_tEEEvPT5_SC_PT3_PKSD_PT1_PKSH_PT2_PKSL_T4_iiT6_,"aw",@nobits
	.sectionflags	@""
	.align	16
.nv.shared._ZN3cub18CUB_300001_SM_10006detail10radix_sort29DeviceRadixSortOnesweepKernelINS1_5radix10policy_hubIiNS0_8NullTypeEyE10Policy1000ELNS0_9SortOrderE0EiS6_yiiNS1_21identity_decomposer_tEEEvPT5_SC_PT3_PKSD_PT1_PKSH_PT2_PKSL_T4_iiT6_:
	.zero		32256


//--------------------- .nv.shared._ZN3cub18CUB_300001_SM_10006detail10radix_sort33DeviceRadixSortExclusiveSumKernelINS1_5radix10policy_hubIiNS0_8NullTypeEyE10Policy1000EyEEvPT0_ --------------------------
	.section	.nv.shared._ZN3cub18CUB_300001_SM_10006detail10radix_sort33DeviceRadixSortExclusiveSumKernelINS1_5radix10policy_hubIiNS0_8NullTypeEyE10Policy1000EyEEvPT0_,"aw",@nobits
	.sectionflags	@""
	.align	16
.nv.shared._ZN3cub18CUB_300001_SM_10006detail10radix_sort33DeviceRadixSortExclusiveSumKernelINS1_5radix10policy_hubIiNS0_8NullTypeEyE10Policy1000EyEEvPT0_:
	.zero		3360


//--------------------- .nv.shared._ZN3cub18CUB_300001_SM_10006detail10radix_sort30DeviceRadixSortHistogramKernelINS1_5radix10policy_hubIiNS0_8NullTypeEyE10Policy1000ELNS0_9SortOrderE0EiyNS1_21identity_decomposer_tEEEvPT2_PKT1_SB_iiT3_ --------------------------
	.section	.nv.shared._ZN3cub18CUB_300001_SM_10006detail10radix_sort30DeviceRadixSortHistogramKernelINS1_5radix10policy_hubIiNS0_8NullTypeEyE10Policy1000ELNS0_9SortOrderE0EiyNS1_21identity_decomposer_tEEEvPT2_PKT1_SB_iiT3_,"aw",@nobits
	.sectionflags	@""
	.align	4
.nv.shared._ZN3cub18CUB_300001_SM_10006detail10radix_sort30DeviceRadixSortHistogramKernelINS1_5radix10policy_hubIiNS0_8NullTypeEyE10Policy1000ELNS0_9SortOrderE0EiyNS1_21identity_decomposer_tEEEvPT2_PKT1_SB_iiT3_:
	.zero		5120


//--------------------- .nv.shared._ZN3cub18CUB_300001_SM_10006detail10radix_sort31DeviceRadixSortSingleTileKernelINS1_5radix10policy_hubIiNS0_8NullTypeEyE10Policy1000ELNS0_9SortOrderE0EiS6_yNS1_21identity_decomposer_tEEEvPKT1_PSB_PKT2_PSF_T3_iiT4_ --------------------------
	.section	.nv.shared._ZN3cub18CUB_300001_SM_10006detail10radix_sort31DeviceRadixSortSingleTileKernelINS1_5radix10policy_hubIiNS0_8NullTypeEyE10Policy1000ELNS0_9SortOrderE0EiS6_yNS1_21identity_decomposer_tEEEvPKT1_PSB_PKT2_PSF_T3_iiT4_,"aw",@nobits
	.sectionflags	@""
	.align	16
.nv.shared._ZN3cub18CUB_300001_SM_10006detail10radix_sort31DeviceRadixSortSingleTileKernelINS1_5radix10policy_hubIiNS0_8NullTypeEyE10Policy1000ELNS0_9SortOrderE0EiS6_yNS1_21identity_decomposer_tEEEvPKT1_PSB_PKT2_PSF_T3_iiT4_:
	.zero		34880


//--------------------- .nv.constant0._ZN3cub18CUB_300001_SM_10006detail10radix_sort29DeviceRadixSortOnesweepKernelINS1_5radix10policy_hubIiiyE10Policy1000ELNS0_9SortOrderE0EiiyiiNS1_21identity_decomposer_tEEEvPT5_SB_PT3_PKSC_PT1_PKSG_PT2_PKSK_T4_iiT6_ --------------------------
	.section	.nv.constant0._ZN3cub18CUB_300001_SM_10006detail10radix_sort29DeviceRadixSortOnesweepKernelINS1_5radix10policy_hubIiiyE10Policy1000ELNS0_9SortOrderE0EiiyiiNS1_21identity_decomposer_tEEEvPT5_SB_PT3_PKSC_PT1_PKSG_PT2_PKSK_T4_iiT6_,"a",@progbits
	.sectionflags	@""
	.align	4
.nv.constant0._ZN3cub18CUB_300001_SM_10006detail10radix_sort29DeviceRadixSortOnesweepKernelINS1_5radix10policy_hubIiiyE10Policy1000ELNS0_9SortOrderE0EiiyiiNS1_21identity_decomposer_tEEEvPT5_SB_PT3_PKSC_PT1_PKSG_PT2_PKSK_T4_iiT6_:
	.zero		973


//--------------------- .nv.constant0._ZN3cub18CUB_300001_SM_10006detail10radix_sort33DeviceRadixSortExclusiveSumKernelINS1_5radix10policy_hubIiiyE10Policy1000EyEEvPT0_ --------------------------
	.section	.nv.constant0._ZN3cub18CUB_300001_SM_10006detail10radix_sort33DeviceRadixSortExclusiveSumKernelINS1_5radix10policy_hubIiiyE10Policy1000EyEEvPT0_,"a",@progbits
	.sectionflags	@""
	.align	4
.nv.constant0._ZN3cub18CUB_300001_SM_10006detail10radix_sort33DeviceRadixSortExclusiveSumKernelINS1_5radix10policy_hubIiiyE10Policy1000EyEEvPT0_:
	.zero		904


//--------------------- .nv.constant0._ZN3cub18CUB_300001_SM_10006detail10radix_sort30DeviceRadixSortHistogramKernelINS1_5radix10policy_hubIiiyE10Policy1000ELNS0_9SortOrderE0EiyNS1_21identity_decomposer_tEEEvPT2_PKT1_SA_iiT3_ --------------------------
	.section	.nv.constant0._ZN3cub18CUB_300001_SM_10006detail10radix_sort30DeviceRadixSortHistogramKernelINS1_5radix10policy_hubIiiyE10Policy1000ELNS0_9SortOrderE0EiyNS1_21identity_decomposer_tEEEvPT2_PKT1_SA_iiT3_,"a",@progbits
	.sectionflags	@""
	.align	4
.nv.constant0._ZN3cub18CUB_300001_SM_10006detail10radix_sort30DeviceRadixSortHistogramKernelINS1_5radix10policy_hubIiiyE10Policy1000ELNS0_9SortOrderE0EiyNS1_21identity_decomposer_tEEEvPT2_PKT1_SA_iiT3_:
	.zero		929


//--------------------- .nv.constant0._ZN3cub18CUB_300001_SM_10006detail10radix_sort31DeviceRadixSortSingleTileKernelINS1_5radix10policy_hubIiiyE10Policy1000ELNS0_9SortOrderE0EiiyNS1_21identity_decomposer_tEEEvPKT1_PSA_PKT2_PSE_T3_iiT4_ --------------------------
	.section	.nv.constant0._ZN3cub18CUB_300001_SM_10006detail10radix_sort31DeviceRadixSortSingleTileKernelINS1_5radix10policy_hubIiiyE10Policy1000ELNS0_9SortOrderE0EiiyNS1_21identity_decomposer_tEEEvPKT1_PSA_PKT2_PSE_T3_iiT4_,"a",@progbits
	.sectionflags	@""
	.align	4
.nv.constant0._ZN3cub18CUB_300001_SM_10006detail10radix_sort31DeviceRadixSortSingleTileKernelINS1_5radix10policy_hubIiiyE10Policy1000ELNS0_9SortOrderE0EiiyNS1_21identity_decomposer_tEEEvPKT1_PSA_PKT2_PSE_T3_iiT4_:
	.zero		945


//--------------------- .nv.constant0._ZN3cub18CUB_300001_SM_10006detail10radix_sort29DeviceRadixSortOnesweepKernelINS1_5radix10policy_hubIiNS0_8NullTypeEyE10Policy1000ELNS0_9SortOrderE0EiS6_yiiNS1_21identity_decomposer_tEEEvPT5_SC_PT3_PKSD_PT1_PKSH_PT2_PKSL_T4_iiT6_ --------------------------
	.section	.nv.constant0._ZN3cub18CUB_300001_SM_10006detail10radix_sort29DeviceRadixSortOnesweepKernelINS1_5radix10policy_hubIiNS0_8NullTypeEyE10Policy1000ELNS0_9SortOrderE0EiS6_yiiNS1_21identity_decomposer_tEEEvPT5_SC_PT3_PKSD_PT1_PKSH_PT2_PKSL_T4_iiT6_,"a",@progbits
	.sectionflags	@""
	.align	4
.nv.constant0._ZN3cub18CUB_300001_SM_10006detail10radix_sort29DeviceRadixSortOnesweepKernelINS1_5radix10policy_hubIiNS0_8NullTypeEyE10Policy1000ELNS0_9SortOrderE0EiS6_yiiNS1_21identity_decomposer_tEEEvPT5_SC_PT3_PKSD_PT1_PKSH_PT2_PKSL_T4_iiT6_:
	.zero		973


//--------------------- .nv.constant0._ZN3cub18CUB_300001_SM_10006detail10radix_sort33DeviceRadixSortExclusiveSumKernelINS1_5radix10policy_hubIiNS0_8NullTypeEyE10Policy1000EyEEvPT0_ --------------------------
	.section	.nv.constant0._ZN3cub18CUB_300001_SM_10006detail10radix_sort33DeviceRadixSortExclusiveSumKernelINS1_5radix10policy_hubIiNS0_8NullTypeEyE10Policy1000EyEEvPT0_,"a",@progbits
	.sectionflags	@""
	.align	4
.nv.constant0._ZN3cub18CUB_300001_SM_10006detail10radix_sort33DeviceRadixSortExclusiveSumKernelINS1_5radix10policy_hubIiNS0_8NullTypeEyE10Policy1000EyEEvPT0_:
	.zero		904


//--------------------- .nv.constant0._ZN3cub18CUB_300001_SM_10006detail10radix_sort30DeviceRadixSortHistogramKernelINS1_5radix10policy_hubIiNS0_8NullTypeEyE10Policy1000ELNS0_9SortOrderE0EiyNS1_21identity_decomposer_tEEEvPT2_PKT1_SB_iiT3_ --------------------------
	.section	.nv.constant0._ZN3cub18CUB_300001_SM_10006detail10radix_sort30DeviceRadixSortHistogramKernelINS1_5radix10policy_hubIiNS0_8NullTypeEyE10Policy1000ELNS0_9SortOrderE0EiyNS1_21identity_decomposer_tEEEvPT2_PKT1_SB_iiT3_,"a",@progbits
	.sectionflags	@""
	.align	4
.nv.constant0._ZN3cub18CUB_300001_SM_10006detail10radix_sort30DeviceRadixSortHistogramKernelINS1_5radix10policy_hubIiNS0_8NullTypeEyE10Policy1000ELNS0_9SortOrderE0EiyNS1_21identity_decomposer_tEEEvPT2_PKT1_SB_iiT3_:
	.zero		929


//--------------------- .nv.constant0._ZN3cub18CUB_300001_SM_10006detail10radix_sort31DeviceRadixSortSingleTileKernelINS1_5radix10policy_hubIiNS0_8NullTypeEyE10Policy1000ELNS0_9SortOrderE0EiS6_yNS1_21identity_decomposer_tEEEvPKT1_PSB_PKT2_PSF_T3_iiT4_ --------------------------
	.section	.nv.constant0._ZN3cub18CUB_300001_SM_10006detail10radix_sort31DeviceRadixSortSingleTileKernelINS1_5radix10policy_hubIiNS0_8NullTypeEyE10Policy1000ELNS0_9SortOrderE0EiS6_yNS1_21identity_decomposer_tEEEvPKT1_PSB_PKT2_PSF_T3_iiT4_,"a",@progbits
	.sectionflags	@""
	.align	4
.nv.constant0._ZN3cub18CUB_300001_SM_10006detail10radix_sort31DeviceRadixSortSingleTileKernelINS1_5radix10policy_hubIiNS0_8NullTypeEyE10Policy1000ELNS0_9SortOrderE0EiS6_yNS1_21identity_decomposer_tEEEvPKT1_PSB_PKT2_PSF_T3_iiT4_:
	.zero		945


//--------------------- .nv.constant0._ZN3cub18CUB_300001_SM_10006detail11EmptyKernelIvEEvv --------------------------
	.section	.nv.constant0._ZN3cub18CUB_300001_SM_10006detail11EmptyKernelIvEEvv,"a",@progbits
	.sectionflags	@""
	.align	4
.nv.constant0._ZN3cub18CUB_300001_SM_10006detail11EmptyKernelIvEEvv:
	.zero		896


//--------------------- .nv.constant0.sort_by_key_thrust --------------------------
	.section	.nv.constant0.sort_by_key_thrust,"a",@progbits
	.sectionflags	@""
	.align	4
.nv.constant0.sort_by_key_thrust:
	.zero		920


//--------------------- .nv.constant0.sort_thrust --------------------------
	.section	.nv.constant0.sort_thrust,"a",@progbits
	.sectionflags	@""
	.align	4
.nv.constant0.sort_thrust:
	.zero		912


//--------------------- SYMBOLS --------------------------

	.type		.nv.reservedSmem.offset0,@object
	.size		.nv.reservedSmem.offset0,0x4
	.type		.nv.reservedSmem.cap,@object
	.size		.nv.reservedSmem.cap,0x4
	.type		vprintf,@function
	.type		malloc,@function
	.type		free,@function
